//
// Generated by NVIDIA NVVM Compiler
//
// Compiler Build ID: CL-36424714
// Cuda compilation tools, release 13.0, V13.0.88
// Based on NVVM 20.0.0
//

.version 9.0
.target sm_100
.address_size 64

	// .globl	_ZN3cub18CUB_300001_SM_10006detail11EmptyKernelIvEEvv
.global .align 1 .b8 _ZN34_INTERNAL_8d736594_4_k_cu_89637d984cuda3std3__45__cpo5beginE[1];
.global .align 1 .b8 _ZN34_INTERNAL_8d736594_4_k_cu_89637d984cuda3std3__45__cpo3endE[1];
.global .align 1 .b8 _ZN34_INTERNAL_8d736594_4_k_cu_89637d984cuda3std3__45__cpo6cbeginE[1];
.global .align 1 .b8 _ZN34_INTERNAL_8d736594_4_k_cu_89637d984cuda3std3__45__cpo4cendE[1];
.global .align 1 .b8 _ZN34_INTERNAL_8d736594_4_k_cu_89637d984cuda3std3__45__cpo6rbeginE[1];
.global .align 1 .b8 _ZN34_INTERNAL_8d736594_4_k_cu_89637d984cuda3std3__45__cpo4rendE[1];
.global .align 1 .b8 _ZN34_INTERNAL_8d736594_4_k_cu_89637d984cuda3std3__45__cpo7crbeginE[1];
.global .align 1 .b8 _ZN34_INTERNAL_8d736594_4_k_cu_89637d984cuda3std3__45__cpo5crendE[1];
.global .align 1 .b8 _ZN34_INTERNAL_8d736594_4_k_cu_89637d984cuda3std3__436_GLOBAL__N__8d736594_4_k_cu_89637d986ignoreE[1];
.global .align 1 .b8 _ZN34_INTERNAL_8d736594_4_k_cu_89637d984cuda3std3__419piecewise_constructE[1];
.global .align 1 .b8 _ZN34_INTERNAL_8d736594_4_k_cu_89637d984cuda3std3__48in_placeE[1];
.global .align 1 .b8 _ZN34_INTERNAL_8d736594_4_k_cu_89637d984cuda3std3__420unreachable_sentinelE[1];
.global .align 1 .b8 _ZN34_INTERNAL_8d736594_4_k_cu_89637d984cuda3std3__47nulloptE[1];
.global .align 1 .b8 _ZN34_INTERNAL_8d736594_4_k_cu_89637d984cuda3std3__48unexpectE[1];
.global .align 1 .b8 _ZN34_INTERNAL_8d736594_4_k_cu_89637d984cuda3std6ranges3__45__cpo4swapE[1];
.global .align 1 .b8 _ZN34_INTERNAL_8d736594_4_k_cu_89637d984cuda3std6ranges3__45__cpo9iter_moveE[1];
.global .align 1 .b8 _ZN34_INTERNAL_8d736594_4_k_cu_89637d984cuda3std6ranges3__45__cpo5beginE[1];
.global .align 1 .b8 _ZN34_INTERNAL_8d736594_4_k_cu_89637d984cuda3std6ranges3__45__cpo3endE[1];
.global .align 1 .b8 _ZN34_INTERNAL_8d736594_4_k_cu_89637d984cuda3std6ranges3__45__cpo6cbeginE[1];
.global .align 1 .b8 _ZN34_INTERNAL_8d736594_4_k_cu_89637d984cuda3std6ranges3__45__cpo4cendE[1];
.global .align 1 .b8 _ZN34_INTERNAL_8d736594_4_k_cu_89637d984cuda3std6ranges3__45__cpo7advanceE[1];
.global .align 1 .b8 _ZN34_INTERNAL_8d736594_4_k_cu_89637d984cuda3std6ranges3__45__cpo9iter_swapE[1];
.global .align 1 .b8 _ZN34_INTERNAL_8d736594_4_k_cu_89637d984cuda3std6ranges3__45__cpo4nextE[1];
.global .align 1 .b8 _ZN34_INTERNAL_8d736594_4_k_cu_89637d984cuda3std6ranges3__45__cpo4prevE[1];
.global .align 1 .b8 _ZN34_INTERNAL_8d736594_4_k_cu_89637d984cuda3std6ranges3__45__cpo4dataE[1];
.global .align 1 .b8 _ZN34_INTERNAL_8d736594_4_k_cu_89637d984cuda3std6ranges3__45__cpo5cdataE[1];
.global .align 1 .b8 _ZN34_INTERNAL_8d736594_4_k_cu_89637d984cuda3std6ranges3__45__cpo4sizeE[1];
.global .align 1 .b8 _ZN34_INTERNAL_8d736594_4_k_cu_89637d984cuda3std6ranges3__45__cpo5ssizeE[1];
.global .align 1 .b8 _ZN34_INTERNAL_8d736594_4_k_cu_89637d984cuda3std6ranges3__45__cpo8distanceE[1];
.global .align 1 .b8 _ZN34_INTERNAL_8d736594_4_k_cu_89637d986thrust24THRUST_300001_SM_1000_NS8cuda_cub3parE[1];
.global .align 1 .b8 _ZN34_INTERNAL_8d736594_4_k_cu_89637d986thrust24THRUST_300001_SM_1000_NS8cuda_cub10par_nosyncE[1];
.global .align 1 .b8 _ZN34_INTERNAL_8d736594_4_k_cu_89637d986thrust24THRUST_300001_SM_1000_NS6system6detail10sequential3seqE[1];
.global .align 1 .b8 _ZN34_INTERNAL_8d736594_4_k_cu_89637d986thrust24THRUST_300001_SM_1000_NS12placeholders2_1E[1];
.global .align 1 .b8 _ZN34_INTERNAL_8d736594_4_k_cu_89637d986thrust24THRUST_300001_SM_1000_NS12placeholders2_2E[1];
.global .align 1 .b8 _ZN34_INTERNAL_8d736594_4_k_cu_89637d986thrust24THRUST_300001_SM_1000_NS12placeholders2_3E[1];
.global .align 1 .b8 _ZN34_INTERNAL_8d736594_4_k_cu_89637d986thrust24THRUST_300001_SM_1000_NS12placeholders2_4E[1];
.global .align 1 .b8 _ZN34_INTERNAL_8d736594_4_k_cu_89637d986thrust24THRUST_300001_SM_1000_NS12placeholders2_5E[1];
.global .align 1 .b8 _ZN34_INTERNAL_8d736594_4_k_cu_89637d986thrust24THRUST_300001_SM_1000_NS12placeholders2_6E[1];
.global .align 1 .b8 _ZN34_INTERNAL_8d736594_4_k_cu_89637d986thrust24THRUST_300001_SM_1000_NS12placeholders2_7E[1];
.global .align 1 .b8 _ZN34_INTERNAL_8d736594_4_k_cu_89637d986thrust24THRUST_300001_SM_1000_NS12placeholders2_8E[1];
.global .align 1 .b8 _ZN34_INTERNAL_8d736594_4_k_cu_89637d986thrust24THRUST_300001_SM_1000_NS12placeholders2_9E[1];
.global .align 1 .b8 _ZN34_INTERNAL_8d736594_4_k_cu_89637d986thrust24THRUST_300001_SM_1000_NS12placeholders3_10E[1];
.global .align 1 .b8 _ZN34_INTERNAL_8d736594_4_k_cu_89637d986thrust24THRUST_300001_SM_1000_NS3seqE[1];

.visible .entry _ZN3cub18CUB_300001_SM_10006detail11EmptyKernelIvEEvv()
{


	ret;

}
	// .globl	_ZN3cub18CUB_300001_SM_10006detail8for_each13static_kernelINS2_12policy_hub_t12policy_500_tEmNS2_12op_wrapper_tImN6thrust24THRUST_300001_SM_1000_NS6detail23allocator_traits_detail24construct1_via_allocatorINS9_18no_throw_allocatorINS9_19temporary_allocatorI11AutomobilisNS8_8cuda_cub3tagEEEEEEENS8_7pointerISE_SG_NS8_11use_defaultESL_EEEEEEvT0_T1_
.visible .entry _ZN3cub18CUB_300001_SM_10006detail8for_each13static_kernelINS2_12policy_hub_t12policy_500_tEmNS2_12op_wrapper_tImN6thrust24THRUST_300001_SM_1000_NS6detail23allocator_traits_detail24construct1_via_allocatorINS9_18no_throw_allocatorINS9_19temporary_allocatorI11AutomobilisNS8_8cuda_cub3tagEEEEEEENS8_7pointerISE_SG_NS8_11use_defaultESL_EEEEEEvT0_T1_(
	.param .u64 _ZN3cub18CUB_300001_SM_10006detail8for_each13static_kernelINS2_12policy_hub_t12policy_500_tEmNS2_12op_wrapper_tImN6thrust24THRUST_300001_SM_1000_NS6detail23allocator_traits_detail24construct1_via_allocatorINS9_18no_throw_allocatorINS9_19temporary_allocatorI11AutomobilisNS8_8cuda_cub3tagEEEEEEENS8_7pointerISE_SG_NS8_11use_defaultESL_EEEEEEvT0_T1__param_0,
	.param .align 8 .b8 _ZN3cub18CUB_300001_SM_10006detail8for_each13static_kernelINS2_12policy_hub_t12policy_500_tEmNS2_12op_wrapper_tImN6thrust24THRUST_300001_SM_1000_NS6detail23allocator_traits_detail24construct1_via_allocatorINS9_18no_throw_allocatorINS9_19temporary_allocatorI11AutomobilisNS8_8cuda_cub3tagEEEEEEENS8_7pointerISE_SG_NS8_11use_defaultESL_EEEEEEvT0_T1__param_1[16]
)
.maxntid 256
{
	.reg .pred 	%p<8>;
	.reg .b16 	%rs<9>;
	.reg .b32 	%r<9>;
	.reg .b64 	%rd<39>;

	ld.param.u64 	%rd13, [_ZN3cub18CUB_300001_SM_10006detail8for_each13static_kernelINS2_12policy_hub_t12policy_500_tEmNS2_12op_wrapper_tImN6thrust24THRUST_300001_SM_1000_NS6detail23allocator_traits_detail24construct1_via_allocatorINS9_18no_throw_allocatorINS9_19temporary_allocatorI11AutomobilisNS8_8cuda_cub3tagEEEEEEENS8_7pointerISE_SG_NS8_11use_defaultESL_EEEEEEvT0_T1__param_1];
	ld.param.u64 	%rd15, [_ZN3cub18CUB_300001_SM_10006detail8for_each13static_kernelINS2_12policy_hub_t12policy_500_tEmNS2_12op_wrapper_tImN6thrust24THRUST_300001_SM_1000_NS6detail23allocator_traits_detail24construct1_via_allocatorINS9_18no_throw_allocatorINS9_19temporary_allocatorI11AutomobilisNS8_8cuda_cub3tagEEEEEEENS8_7pointerISE_SG_NS8_11use_defaultESL_EEEEEEvT0_T1__param_0];
	mov.u32 	%r2, %ctaid.x;
	mul.wide.u32 	%rd1, %r2, 512;
	sub.s64 	%rd2, %rd15, %rd1;
	setp.lt.u64 	%p1, %rd2, 512;
	@%p1 bra 	$L__BB1_6;
	mov.u32 	%r6, %tid.x;
	cvta.to.global.u64 	%rd27, %rd13;
	cvt.u64.u32 	%rd28, %r6;
	add.s64 	%rd29, %rd1, %rd28;
	mad.lo.s64 	%rd3, %rd29, 80, %rd27;
	mov.b32 	%r7, 0;
	st.global.u32 	[%rd3+64], %r7;
	mov.b64 	%rd35, 0;
	st.global.u64 	[%rd3+72], %rd35;
$L__BB1_2:
	add.s64 	%rd30, %rd3, %rd35;
	mov.b16 	%rs5, 32;
	st.global.u8 	[%rd30], %rs5;
	add.s64 	%rd5, %rd35, 1;
	setp.lt.u64 	%p6, %rd35, 58;
	mov.u64 	%rd35, %rd5;
	@%p6 bra 	$L__BB1_2;
	mov.b16 	%rs6, 0;
	st.global.u8 	[%rd3+60], %rs6;
	mov.b32 	%r8, 0;
	st.global.u32 	[%rd3+20544], %r8;
	mov.b64 	%rd32, 0;
	st.global.u64 	[%rd3+20552], %rd32;
	mov.b64 	%rd36, 20480;
$L__BB1_4:
	add.s64 	%rd33, %rd3, %rd36;
	mov.b16 	%rs7, 32;
	st.global.u8 	[%rd33], %rs7;
	add.s64 	%rd7, %rd36, 1;
	add.s64 	%rd34, %rd36, -20480;
	setp.lt.u64 	%p7, %rd34, 58;
	mov.u64 	%rd36, %rd7;
	@%p7 bra 	$L__BB1_4;
	mov.b16 	%rs8, 0;
	st.global.u8 	[%rd3+20540], %rs8;
	bra.uni 	$L__BB1_14;
$L__BB1_6:
	cvta.to.global.u64 	%rd16, %rd13;
	mov.u32 	%r1, %tid.x;
	cvt.u64.u32 	%rd17, %r1;
	setp.le.u64 	%p2, %rd2, %rd17;
	add.s64 	%rd18, %rd1, %rd17;
	mad.lo.s64 	%rd8, %rd18, 80, %rd16;
	@%p2 bra 	$L__BB1_10;
	mov.b32 	%r3, 0;
	st.global.u32 	[%rd8+64], %r3;
	mov.b64 	%rd37, 0;
	st.global.u64 	[%rd8+72], %rd37;
$L__BB1_8:
	add.s64 	%rd20, %rd8, %rd37;
	mov.b16 	%rs1, 32;
	st.global.u8 	[%rd20], %rs1;
	add.s64 	%rd10, %rd37, 1;
	setp.lt.u64 	%p3, %rd37, 58;
	mov.u64 	%rd37, %rd10;
	@%p3 bra 	$L__BB1_8;
	mov.b16 	%rs2, 0;
	st.global.u8 	[%rd8+60], %rs2;
$L__BB1_10:
	add.s32 	%r4, %r1, 256;
	cvt.u64.u32 	%rd21, %r4;
	setp.le.u64 	%p4, %rd2, %rd21;
	@%p4 bra 	$L__BB1_14;
	mov.b32 	%r5, 0;
	st.global.u32 	[%rd8+20544], %r5;
	mov.b64 	%rd23, 0;
	st.global.u64 	[%rd8+20552], %rd23;
	mov.b64 	%rd38, 20480;
$L__BB1_12:
	add.s64 	%rd24, %rd8, %rd38;
	mov.b16 	%rs3, 32;
	st.global.u8 	[%rd24], %rs3;
	add.s64 	%rd12, %rd38, 1;
	add.s64 	%rd25, %rd38, -20480;
	setp.lt.u64 	%p5, %rd25, 58;
	mov.u64 	%rd38, %rd12;
	@%p5 bra 	$L__BB1_12;
	mov.b16 	%rs4, 0;
	st.global.u8 	[%rd8+20540], %rs4;
$L__BB1_14:
	ret;

}
	// .globl	_ZN3cub18CUB_300001_SM_10006detail8for_each13static_kernelINS2_12policy_hub_t12policy_500_tElNS2_12op_wrapper_tIlN6thrust24THRUST_300001_SM_1000_NS6detail23allocator_traits_detail5gozerENS8_7pointerI11AutomobilisNS8_8cuda_cub3tagENS8_11use_defaultESG_EEEEEEvT0_T1_
.visible .entry _ZN3cub18CUB_300001_SM_10006detail8for_each13static_kernelINS2_12policy_hub_t12policy_500_tElNS2_12op_wrapper_tIlN6thrust24THRUST_300001_SM_1000_NS6detail23allocator_traits_detail5gozerENS8_7pointerI11AutomobilisNS8_8cuda_cub3tagENS8_11use_defaultESG_EEEEEEvT0_T1_(
	.param .u64 _ZN3cub18CUB_300001_SM_10006detail8for_each13static_kernelINS2_12policy_hub_t12policy_500_tElNS2_12op_wrapper_tIlN6thrust24THRUST_300001_SM_1000_NS6detail23allocator_traits_detail5gozerENS8_7pointerI11AutomobilisNS8_8cuda_cub3tagENS8_11use_defaultESG_EEEEEEvT0_T1__param_0,
	.param .align 8 .b8 _ZN3cub18CUB_300001_SM_10006detail8for_each13static_kernelINS2_12policy_hub_t12policy_500_tElNS2_12op_wrapper_tIlN6thrust24THRUST_300001_SM_1000_NS6detail23allocator_traits_detail5gozerENS8_7pointerI11AutomobilisNS8_8cuda_cub3tagENS8_11use_defaultESG_EEEEEEvT0_T1__param_1[16]
)
.maxntid 256
{


	ret;

}
	// .globl	_ZN3cub18CUB_300001_SM_10006detail8for_each13static_kernelINS2_12policy_hub_t12policy_500_tElN6thrust24THRUST_300001_SM_1000_NS8cuda_cub20__uninitialized_copy7functorINS7_10device_ptrI11AutomobilisEENS7_7pointerISC_NS8_3tagENS7_11use_defaultESG_EEEEEEvT0_T1_
.visible .entry _ZN3cub18CUB_300001_SM_10006detail8for_each13static_kernelINS2_12policy_hub_t12policy_500_tElN6thrust24THRUST_300001_SM_1000_NS8cuda_cub20__uninitialized_copy7functorINS7_10device_ptrI11AutomobilisEENS7_7pointerISC_NS8_3tagENS7_11use_defaultESG_EEEEEEvT0_T1_(
	.param .u64 _ZN3cub18CUB_300001_SM_10006detail8for_each13static_kernelINS2_12policy_hub_t12policy_500_tElN6thrust24THRUST_300001_SM_1000_NS8cuda_cub20__uninitialized_copy7functorINS7_10device_ptrI11AutomobilisEENS7_7pointerISC_NS8_3tagENS7_11use_defaultESG_EEEEEEvT0_T1__param_0,
	.param .align 8 .b8 _ZN3cub18CUB_300001_SM_10006detail8for_each13static_kernelINS2_12policy_hub_t12policy_500_tElN6thrust24THRUST_300001_SM_1000_NS8cuda_cub20__uninitialized_copy7functorINS7_10device_ptrI11AutomobilisEENS7_7pointerISC_NS8_3tagENS7_11use_defaultESG_EEEEEEvT0_T1__param_1[16]
)
.maxntid 256
{
	.reg .pred 	%p<4>;
	.reg .b32 	%r<86>;
	.reg .b64 	%rd<26>;

	ld.param.u64 	%rd8, [_ZN3cub18CUB_300001_SM_10006detail8for_each13static_kernelINS2_12policy_hub_t12policy_500_tElN6thrust24THRUST_300001_SM_1000_NS8cuda_cub20__uninitialized_copy7functorINS7_10device_ptrI11AutomobilisEENS7_7pointerISC_NS8_3tagENS7_11use_defaultESG_EEEEEEvT0_T1__param_1+8];
	ld.param.u64 	%rd7, [_ZN3cub18CUB_300001_SM_10006detail8for_each13static_kernelINS2_12policy_hub_t12policy_500_tElN6thrust24THRUST_300001_SM_1000_NS8cuda_cub20__uninitialized_copy7functorINS7_10device_ptrI11AutomobilisEENS7_7pointerISC_NS8_3tagENS7_11use_defaultESG_EEEEEEvT0_T1__param_1];
	ld.param.u64 	%rd9, [_ZN3cub18CUB_300001_SM_10006detail8for_each13static_kernelINS2_12policy_hub_t12policy_500_tElN6thrust24THRUST_300001_SM_1000_NS8cuda_cub20__uninitialized_copy7functorINS7_10device_ptrI11AutomobilisEENS7_7pointerISC_NS8_3tagENS7_11use_defaultESG_EEEEEEvT0_T1__param_0];
	mov.u32 	%r1, %ctaid.x;
	mul.wide.u32 	%rd1, %r1, 512;
	sub.s64 	%rd2, %rd9, %rd1;
	setp.lt.s64 	%p1, %rd2, 512;
	@%p1 bra 	$L__BB3_2;
	mov.u32 	%r45, %tid.x;
	cvta.to.global.u64 	%rd19, %rd8;
	cvta.to.global.u64 	%rd20, %rd7;
	cvt.u64.u32 	%rd21, %r45;
	add.s64 	%rd22, %rd1, %rd21;
	mul.lo.s64 	%rd23, %rd22, 80;
	add.s64 	%rd24, %rd20, %rd23;
	add.s64 	%rd25, %rd19, %rd23;
	ld.global.v2.u32 	{%r46, %r47}, [%rd24];
	ld.global.v2.u32 	{%r48, %r49}, [%rd24+8];
	ld.global.v2.u32 	{%r50, %r51}, [%rd24+16];
	ld.global.v2.u32 	{%r52, %r53}, [%rd24+24];
	ld.global.v2.u32 	{%r54, %r55}, [%rd24+32];
	ld.global.v2.u32 	{%r56, %r57}, [%rd24+40];
	ld.global.v2.u32 	{%r58, %r59}, [%rd24+48];
	.pragma "used_bytes_mask 31";
	ld.global.v2.u32 	{%r60, %r61}, [%rd24+56];
	.pragma "used_bytes_mask 15";
	ld.global.v2.u32 	{%r62, %r63}, [%rd24+64];
	ld.global.v2.u32 	{%r64, %r65}, [%rd24+72];
	st.global.v2.u32 	[%rd25], {%r46, %r47};
	st.global.v2.u32 	[%rd25+8], {%r48, %r49};
	st.global.v2.u32 	[%rd25+16], {%r50, %r51};
	st.global.v2.u32 	[%rd25+24], {%r52, %r53};
	st.global.v2.u32 	[%rd25+32], {%r54, %r55};
	st.global.v2.u32 	[%rd25+40], {%r56, %r57};
	st.global.v2.u32 	[%rd25+48], {%r58, %r59};
	st.global.v2.u32 	[%rd25+56], {%r60, %r61};
	st.global.v2.u32 	[%rd25+64], {%r62, %r63};
	st.global.v2.u32 	[%rd25+72], {%r64, %r65};
	ld.global.v2.u32 	{%r66, %r67}, [%rd24+20480];
	ld.global.v2.u32 	{%r68, %r69}, [%rd24+20488];
	ld.global.v2.u32 	{%r70, %r71}, [%rd24+20496];
	ld.global.v2.u32 	{%r72, %r73}, [%rd24+20504];
	ld.global.v2.u32 	{%r74, %r75}, [%rd24+20512];
	ld.global.v2.u32 	{%r76, %r77}, [%rd24+20520];
	ld.global.v2.u32 	{%r78, %r79}, [%rd24+20528];
	.pragma "used_bytes_mask 31";
	ld.global.v2.u32 	{%r80, %r81}, [%rd24+20536];
	.pragma "used_bytes_mask 15";
	ld.global.v2.u32 	{%r82, %r83}, [%rd24+20544];
	ld.global.v2.u32 	{%r84, %r85}, [%rd24+20552];
	st.global.v2.u32 	[%rd25+20480], {%r66, %r67};
	st.global.v2.u32 	[%rd25+20488], {%r68, %r69};
	st.global.v2.u32 	[%rd25+20496], {%r70, %r71};
	st.global.v2.u32 	[%rd25+20504], {%r72, %r73};
	st.global.v2.u32 	[%rd25+20512], {%r74, %r75};
	st.global.v2.u32 	[%rd25+20520], {%r76, %r77};
	st.global.v2.u32 	[%rd25+20528], {%r78, %r79};
	st.global.v2.u32 	[%rd25+20536], {%r80, %r81};
	st.global.v2.u32 	[%rd25+20544], {%r82, %r83};
	st.global.v2.u32 	[%rd25+20552], {%r84, %r85};
	bra.uni 	$L__BB3_6;
$L__BB3_2:
	cvta.to.global.u64 	%rd3, %rd7;
	cvta.to.global.u64 	%rd4, %rd8;
	mov.u32 	%r2, %tid.x;
	cvt.s64.s32 	%rd5, %rd2;
	cvt.u64.u32 	%rd6, %r2;
	setp.le.s64 	%p2, %rd5, %rd6;
	@%p2 bra 	$L__BB3_4;
	add.s64 	%rd10, %rd1, %rd6;
	mul.lo.s64 	%rd11, %rd10, 80;
	add.s64 	%rd12, %rd3, %rd11;
	add.s64 	%rd13, %rd4, %rd11;
	ld.global.v2.u32 	{%r3, %r4}, [%rd12];
	ld.global.v2.u32 	{%r5, %r6}, [%rd12+8];
	ld.global.v2.u32 	{%r7, %r8}, [%rd12+16];
	ld.global.v2.u32 	{%r9, %r10}, [%rd12+24];
	ld.global.v2.u32 	{%r11, %r12}, [%rd12+32];
	ld.global.v2.u32 	{%r13, %r14}, [%rd12+40];
	ld.global.v2.u32 	{%r15, %r16}, [%rd12+48];
	.pragma "used_bytes_mask 31";
	ld.global.v2.u32 	{%r17, %r18}, [%rd12+56];
	.pragma "used_bytes_mask 15";
	ld.global.v2.u32 	{%r19, %r20}, [%rd12+64];
	ld.global.v2.u32 	{%r21, %r22}, [%rd12+72];
	st.global.v2.u32 	[%rd13], {%r3, %r4};
	st.global.v2.u32 	[%rd13+8], {%r5, %r6};
	st.global.v2.u32 	[%rd13+16], {%r7, %r8};
	st.global.v2.u32 	[%rd13+24], {%r9, %r10};
	st.global.v2.u32 	[%rd13+32], {%r11, %r12};
	st.global.v2.u32 	[%rd13+40], {%r13, %r14};
	st.global.v2.u32 	[%rd13+48], {%r15, %r16};
	st.global.v2.u32 	[%rd13+56], {%r17, %r18};
	st.global.v2.u32 	[%rd13+64], {%r19, %r20};
	st.global.v2.u32 	[%rd13+72], {%r21, %r22};
$L__BB3_4:
	cvt.u32.u64 	%r23, %rd6;
	add.s32 	%r24, %r23, 256;
	cvt.u64.u32 	%rd14, %r24;
	setp.le.s64 	%p3, %rd5, %rd14;
	@%p3 bra 	$L__BB3_6;
	add.s64 	%rd15, %rd1, %rd6;
	mul.lo.s64 	%rd16, %rd15, 80;
	add.s64 	%rd17, %rd3, %rd16;
	add.s64 	%rd18, %rd4, %rd16;
	ld.global.v2.u32 	{%r25, %r26}, [%rd17+20480];
	ld.global.v2.u32 	{%r27, %r28}, [%rd17+20488];
	ld.global.v2.u32 	{%r29, %r30}, [%rd17+20496];
	ld.global.v2.u32 	{%r31, %r32}, [%rd17+20504];
	ld.global.v2.u32 	{%r33, %r34}, [%rd17+20512];
	ld.global.v2.u32 	{%r35, %r36}, [%rd17+20520];
	ld.global.v2.u32 	{%r37, %r38}, [%rd17+20528];
	.pragma "used_bytes_mask 31";
	ld.global.v2.u32 	{%r39, %r40}, [%rd17+20536];
	.pragma "used_bytes_mask 15";
	ld.global.v2.u32 	{%r41, %r42}, [%rd17+20544];
	ld.global.v2.u32 	{%r43, %r44}, [%rd17+20552];
	st.global.v2.u32 	[%rd18+20480], {%r25, %r26};
	st.global.v2.u32 	[%rd18+20488], {%r27, %r28};
	st.global.v2.u32 	[%rd18+20496], {%r29, %r30};
	st.global.v2.u32 	[%rd18+20504], {%r31, %r32};
	st.global.v2.u32 	[%rd18+20512], {%r33, %r34};
	st.global.v2.u32 	[%rd18+20520], {%r35, %r36};
	st.global.v2.u32 	[%rd18+20528], {%r37, %r38};
	st.global.v2.u32 	[%rd18+20536], {%r39, %r40};
	st.global.v2.u32 	[%rd18+20544], {%r41, %r42};
	st.global.v2.u32 	[%rd18+20552], {%r43, %r44};
$L__BB3_6:
	ret;

}
	// .globl	_ZN3cub18CUB_300001_SM_10006detail8for_each13static_kernelINS2_12policy_hub_t12policy_500_tElN6thrust24THRUST_300001_SM_1000_NS8cuda_cub20__uninitialized_copy7functorINS7_7pointerI11AutomobilisNS8_3tagENS7_11use_defaultESE_EESF_EEEEvT0_T1_
.visible .entry _ZN3cub18CUB_300001_SM_10006detail8for_each13static_kernelINS2_12policy_hub_t12policy_500_tElN6thrust24THRUST_300001_SM_1000_NS8cuda_cub20__uninitialized_copy7functorINS7_7pointerI11AutomobilisNS8_3tagENS7_11use_defaultESE_EESF_EEEEvT0_T1_(
	.param .u64 _ZN3cub18CUB_300001_SM_10006detail8for_each13static_kernelINS2_12policy_hub_t12policy_500_tElN6thrust24THRUST_300001_SM_1000_NS8cuda_cub20__uninitialized_copy7functorINS7_7pointerI11AutomobilisNS8_3tagENS7_11use_defaultESE_EESF_EEEEvT0_T1__param_0,
	.param .align 8 .b8 _ZN3cub18CUB_300001_SM_10006detail8for_each13static_kernelINS2_12policy_hub_t12policy_500_tElN6thrust24THRUST_300001_SM_1000_NS8cuda_cub20__uninitialized_copy7functorINS7_7pointerI11AutomobilisNS8_3tagENS7_11use_defaultESE_EESF_EEEEvT0_T1__param_1[16]
)
.maxntid 256
{
	.reg .pred 	%p<4>;
	.reg .b32 	%r<86>;
	.reg .b64 	%rd<26>;

	ld.param.u64 	%rd8, [_ZN3cub18CUB_300001_SM_10006detail8for_each13static_kernelINS2_12policy_hub_t12policy_500_tElN6thrust24THRUST_300001_SM_1000_NS8cuda_cub20__uninitialized_copy7functorINS7_7pointerI11AutomobilisNS8_3tagENS7_11use_defaultESE_EESF_EEEEvT0_T1__param_1+8];
	ld.param.u64 	%rd7, [_ZN3cub18CUB_300001_SM_10006detail8for_each13static_kernelINS2_12policy_hub_t12policy_500_tElN6thrust24THRUST_300001_SM_1000_NS8cuda_cub20__uninitialized_copy7functorINS7_7pointerI11AutomobilisNS8_3tagENS7_11use_defaultESE_EESF_EEEEvT0_T1__param_1];
	ld.param.u64 	%rd9, [_ZN3cub18CUB_300001_SM_10006detail8for_each13static_kernelINS2_12policy_hub_t12policy_500_tElN6thrust24THRUST_300001_SM_1000_NS8cuda_cub20__uninitialized_copy7functorINS7_7pointerI11AutomobilisNS8_3tagENS7_11use_defaultESE_EESF_EEEEvT0_T1__param_0];
	mov.u32 	%r1, %ctaid.x;
	mul.wide.u32 	%rd1, %r1, 512;
	sub.s64 	%rd2, %rd9, %rd1;
	setp.lt.s64 	%p1, %rd2, 512;
	@%p1 bra 	$L__BB4_2;
	mov.u32 	%r45, %tid.x;
	cvta.to.global.u64 	%rd19, %rd8;
	cvta.to.global.u64 	%rd20, %rd7;
	cvt.u64.u32 	%rd21, %r45;
	add.s64 	%rd22, %rd1, %rd21;
	mul.lo.s64 	%rd23, %rd22, 80;
	add.s64 	%rd24, %rd20, %rd23;
	add.s64 	%rd25, %rd19, %rd23;
	ld.global.v2.u32 	{%r46, %r47}, [%rd24];
	ld.global.v2.u32 	{%r48, %r49}, [%rd24+8];
	ld.global.v2.u32 	{%r50, %r51}, [%rd24+16];
	ld.global.v2.u32 	{%r52, %r53}, [%rd24+24];
	ld.global.v2.u32 	{%r54, %r55}, [%rd24+32];
	ld.global.v2.u32 	{%r56, %r57}, [%rd24+40];
	ld.global.v2.u32 	{%r58, %r59}, [%rd24+48];
	.pragma "used_bytes_mask 31";
	ld.global.v2.u32 	{%r60, %r61}, [%rd24+56];
	.pragma "used_bytes_mask 15";
	ld.global.v2.u32 	{%r62, %r63}, [%rd24+64];
	ld.global.v2.u32 	{%r64, %r65}, [%rd24+72];
	st.global.v2.u32 	[%rd25], {%r46, %r47};
	st.global.v2.u32 	[%rd25+8], {%r48, %r49};
	st.global.v2.u32 	[%rd25+16], {%r50, %r51};
	st.global.v2.u32 	[%rd25+24], {%r52, %r53};
	st.global.v2.u32 	[%rd25+32], {%r54, %r55};
	st.global.v2.u32 	[%rd25+40], {%r56, %r57};
	st.global.v2.u32 	[%rd25+48], {%r58, %r59};
	st.global.v2.u32 	[%rd25+56], {%r60, %r61};
	st.global.v2.u32 	[%rd25+64], {%r62, %r63};
	st.global.v2.u32 	[%rd25+72], {%r64, %r65};
	ld.global.v2.u32 	{%r66, %r67}, [%rd24+20480];
	ld.global.v2.u32 	{%r68, %r69}, [%rd24+20488];
	ld.global.v2.u32 	{%r70, %r71}, [%rd24+20496];
	ld.global.v2.u32 	{%r72, %r73}, [%rd24+20504];
	ld.global.v2.u32 	{%r74, %r75}, [%rd24+20512];
	ld.global.v2.u32 	{%r76, %r77}, [%rd24+20520];
	ld.global.v2.u32 	{%r78, %r79}, [%rd24+20528];
	.pragma "used_bytes_mask 31";
	ld.global.v2.u32 	{%r80, %r81}, [%rd24+20536];
	.pragma "used_bytes_mask 15";
	ld.global.v2.u32 	{%r82, %r83}, [%rd24+20544];
	ld.global.v2.u32 	{%r84, %r85}, [%rd24+20552];
	st.global.v2.u32 	[%rd25+20480], {%r66, %r67};
	st.global.v2.u32 	[%rd25+20488], {%r68, %r69};
	st.global.v2.u32 	[%rd25+20496], {%r70, %r71};
	st.global.v2.u32 	[%rd25+20504], {%r72, %r73};
	st.global.v2.u32 	[%rd25+20512], {%r74, %r75};
	st.global.v2.u32 	[%rd25+20520], {%r76, %r77};
	st.global.v2.u32 	[%rd25+20528], {%r78, %r79};
	st.global.v2.u32 	[%rd25+20536], {%r80, %r81};
	st.global.v2.u32 	[%rd25+20544], {%r82, %r83};
	st.global.v2.u32 	[%rd25+20552], {%r84, %r85};
	bra.uni 	$L__BB4_6;
$L__BB4_2:
	cvta.to.global.u64 	%rd3, %rd7;
	cvta.to.global.u64 	%rd4, %rd8;
	mov.u32 	%r2, %tid.x;
	cvt.s64.s32 	%rd5, %rd2;
	cvt.u64.u32 	%rd6, %r2;
	setp.le.s64 	%p2, %rd5, %rd6;
	@%p2 bra 	$L__BB4_4;
	add.s64 	%rd10, %rd1, %rd6;
	mul.lo.s64 	%rd11, %rd10, 80;
	add.s64 	%rd12, %rd3, %rd11;
	add.s64 	%rd13, %rd4, %rd11;
	ld.global.v2.u32 	{%r3, %r4}, [%rd12];
	ld.global.v2.u32 	{%r5, %r6}, [%rd12+8];
	ld.global.v2.u32 	{%r7, %r8}, [%rd12+16];
	ld.global.v2.u32 	{%r9, %r10}, [%rd12+24];
	ld.global.v2.u32 	{%r11, %r12}, [%rd12+32];
	ld.global.v2.u32 	{%r13, %r14}, [%rd12+40];
	ld.global.v2.u32 	{%r15, %r16}, [%rd12+48];
	.pragma "used_bytes_mask 31";
	ld.global.v2.u32 	{%r17, %r18}, [%rd12+56];
	.pragma "used_bytes_mask 15";
	ld.global.v2.u32 	{%r19, %r20}, [%rd12+64];
	ld.global.v2.u32 	{%r21, %r22}, [%rd12+72];
	st.global.v2.u32 	[%rd13], {%r3, %r4};
	st.global.v2.u32 	[%rd13+8], {%r5, %r6};
	st.global.v2.u32 	[%rd13+16], {%r7, %r8};
	st.global.v2.u32 	[%rd13+24], {%r9, %r10};
	st.global.v2.u32 	[%rd13+32], {%r11, %r12};
	st.global.v2.u32 	[%rd13+40], {%r13, %r14};
	st.global.v2.u32 	[%rd13+48], {%r15, %r16};
	st.global.v2.u32 	[%rd13+56], {%r17, %r18};
	st.global.v2.u32 	[%rd13+64], {%r19, %r20};
	st.global.v2.u32 	[%rd13+72], {%r21, %r22};
$L__BB4_4:
	cvt.u32.u64 	%r23, %rd6;
	add.s32 	%r24, %r23, 256;
	cvt.u64.u32 	%rd14, %r24;
	setp.le.s64 	%p3, %rd5, %rd14;
	@%p3 bra 	$L__BB4_6;
	add.s64 	%rd15, %rd1, %rd6;
	mul.lo.s64 	%rd16, %rd15, 80;
	add.s64 	%rd17, %rd3, %rd16;
	add.s64 	%rd18, %rd4, %rd16;
	ld.global.v2.u32 	{%r25, %r26}, [%rd17+20480];
	ld.global.v2.u32 	{%r27, %r28}, [%rd17+20488];
	ld.global.v2.u32 	{%r29, %r30}, [%rd17+20496];
	ld.global.v2.u32 	{%r31, %r32}, [%rd17+20504];
	ld.global.v2.u32 	{%r33, %r34}, [%rd17+20512];
	ld.global.v2.u32 	{%r35, %r36}, [%rd17+20520];
	ld.global.v2.u32 	{%r37, %r38}, [%rd17+20528];
	.pragma "used_bytes_mask 31";
	ld.global.v2.u32 	{%r39, %r40}, [%rd17+20536];
	.pragma "used_bytes_mask 15";
	ld.global.v2.u32 	{%r41, %r42}, [%rd17+20544];
	ld.global.v2.u32 	{%r43, %r44}, [%rd17+20552];
	st.global.v2.u32 	[%rd18+20480], {%r25, %r26};
	st.global.v2.u32 	[%rd18+20488], {%r27, %r28};
	st.global.v2.u32 	[%rd18+20496], {%r29, %r30};
	st.global.v2.u32 	[%rd18+20504], {%r31, %r32};
	st.global.v2.u32 	[%rd18+20512], {%r33, %r34};
	st.global.v2.u32 	[%rd18+20520], {%r35, %r36};
	st.global.v2.u32 	[%rd18+20528], {%r37, %r38};
	st.global.v2.u32 	[%rd18+20536], {%r39, %r40};
	st.global.v2.u32 	[%rd18+20544], {%r41, %r42};
	st.global.v2.u32 	[%rd18+20552], {%r43, %r44};
$L__BB4_6:
	ret;

}
	// .globl	_ZN3cub18CUB_300001_SM_10006detail8for_each13static_kernelINS2_12policy_hub_t12policy_500_tElNS2_12op_wrapper_tIlN6thrust24THRUST_300001_SM_1000_NS6detail23allocator_traits_detail5gozerENS8_10device_ptrI11AutomobilisEEEEEEvT0_T1_
.visible .entry _ZN3cub18CUB_300001_SM_10006detail8for_each13static_kernelINS2_12policy_hub_t12policy_500_tElNS2_12op_wrapper_tIlN6thrust24THRUST_300001_SM_1000_NS6detail23allocator_traits_detail5gozerENS8_10device_ptrI11AutomobilisEEEEEEvT0_T1_(
	.param .u64 _ZN3cub18CUB_300001_SM_10006detail8for_each13static_kernelINS2_12policy_hub_t12policy_500_tElNS2_12op_wrapper_tIlN6thrust24THRUST_300001_SM_1000_NS6detail23allocator_traits_detail5gozerENS8_10device_ptrI11AutomobilisEEEEEEvT0_T1__param_0,
	.param .align 8 .b8 _ZN3cub18CUB_300001_SM_10006detail8for_each13static_kernelINS2_12policy_hub_t12policy_500_tElNS2_12op_wrapper_tIlN6thrust24THRUST_300001_SM_1000_NS6detail23allocator_traits_detail5gozerENS8_10device_ptrI11AutomobilisEEEEEEvT0_T1__param_1[16]
)
.maxntid 256
{


	ret;

}
	// .globl	_ZN3cub18CUB_300001_SM_10006detail8for_each13static_kernelINS2_12policy_hub_t12policy_500_tEmNS2_12op_wrapper_tImN6thrust24THRUST_300001_SM_1000_NS6detail23allocator_traits_detail24construct1_via_allocatorINS8_16device_allocatorI11AutomobilisEEEENS8_10device_ptrISD_EEEEEEvT0_T1_
.visible .entry _ZN3cub18CUB_300001_SM_10006detail8for_each13static_kernelINS2_12policy_hub_t12policy_500_tEmNS2_12op_wrapper_tImN6thrust24THRUST_300001_SM_1000_NS6detail23allocator_traits_detail24construct1_via_allocatorINS8_16device_allocatorI11AutomobilisEEEENS8_10device_ptrISD_EEEEEEvT0_T1_(
	.param .u64 _ZN3cub18CUB_300001_SM_10006detail8for_each13static_kernelINS2_12policy_hub_t12policy_500_tEmNS2_12op_wrapper_tImN6thrust24THRUST_300001_SM_1000_NS6detail23allocator_traits_detail24construct1_via_allocatorINS8_16device_allocatorI11AutomobilisEEEENS8_10device_ptrISD_EEEEEEvT0_T1__param_0,
	.param .align 8 .b8 _ZN3cub18CUB_300001_SM_10006detail8for_each13static_kernelINS2_12policy_hub_t12policy_500_tEmNS2_12op_wrapper_tImN6thrust24THRUST_300001_SM_1000_NS6detail23allocator_traits_detail24construct1_via_allocatorINS8_16device_allocatorI11AutomobilisEEEENS8_10device_ptrISD_EEEEEEvT0_T1__param_1[16]
)
.maxntid 256
{
	.reg .pred 	%p<8>;
	.reg .b16 	%rs<9>;
	.reg .b32 	%r<9>;
	.reg .b64 	%rd<39>;

	ld.param.u64 	%rd13, [_ZN3cub18CUB_300001_SM_10006detail8for_each13static_kernelINS2_12policy_hub_t12policy_500_tEmNS2_12op_wrapper_tImN6thrust24THRUST_300001_SM_1000_NS6detail23allocator_traits_detail24construct1_via_allocatorINS8_16device_allocatorI11AutomobilisEEEENS8_10device_ptrISD_EEEEEEvT0_T1__param_1];
	ld.param.u64 	%rd15, [_ZN3cub18CUB_300001_SM_10006detail8for_each13static_kernelINS2_12policy_hub_t12policy_500_tEmNS2_12op_wrapper_tImN6thrust24THRUST_300001_SM_1000_NS6detail23allocator_traits_detail24construct1_via_allocatorINS8_16device_allocatorI11AutomobilisEEEENS8_10device_ptrISD_EEEEEEvT0_T1__param_0];
	mov.u32 	%r2, %ctaid.x;
	mul.wide.u32 	%rd1, %r2, 512;
	sub.s64 	%rd2, %rd15, %rd1;
	setp.lt.u64 	%p1, %rd2, 512;
	@%p1 bra 	$L__BB6_6;
	mov.u32 	%r6, %tid.x;
	cvta.to.global.u64 	%rd27, %rd13;
	cvt.u64.u32 	%rd28, %r6;
	add.s64 	%rd29, %rd1, %rd28;
	mad.lo.s64 	%rd3, %rd29, 80, %rd27;
	mov.b32 	%r7, 0;
	st.global.u32 	[%rd3+64], %r7;
	mov.b64 	%rd35, 0;
	st.global.u64 	[%rd3+72], %rd35;
$L__BB6_2:
	add.s64 	%rd30, %rd3, %rd35;
	mov.b16 	%rs5, 32;
	st.global.u8 	[%rd30], %rs5;
	add.s64 	%rd5, %rd35, 1;
	setp.lt.u64 	%p6, %rd35, 58;
	mov.u64 	%rd35, %rd5;
	@%p6 bra 	$L__BB6_2;
	mov.b16 	%rs6, 0;
	st.global.u8 	[%rd3+60], %rs6;
	mov.b32 	%r8, 0;
	st.global.u32 	[%rd3+20544], %r8;
	mov.b64 	%rd32, 0;
	st.global.u64 	[%rd3+20552], %rd32;
	mov.b64 	%rd36, 20480;
$L__BB6_4:
	add.s64 	%rd33, %rd3, %rd36;
	mov.b16 	%rs7, 32;
	st.global.u8 	[%rd33], %rs7;
	add.s64 	%rd7, %rd36, 1;
	add.s64 	%rd34, %rd36, -20480;
	setp.lt.u64 	%p7, %rd34, 58;
	mov.u64 	%rd36, %rd7;
	@%p7 bra 	$L__BB6_4;
	mov.b16 	%rs8, 0;
	st.global.u8 	[%rd3+20540], %rs8;
	bra.uni 	$L__BB6_14;
$L__BB6_6:
	cvta.to.global.u64 	%rd16, %rd13;
	mov.u32 	%r1, %tid.x;
	cvt.u64.u32 	%rd17, %r1;
	setp.le.u64 	%p2, %rd2, %rd17;
	add.s64 	%rd18, %rd1, %rd17;
	mad.lo.s64 	%rd8, %rd18, 80, %rd16;
	@%p2 bra 	$L__BB6_10;
	mov.b32 	%r3, 0;
	st.global.u32 	[%rd8+64], %r3;
	mov.b64 	%rd37, 0;
	st.global.u64 	[%rd8+72], %rd37;
$L__BB6_8:
	add.s64 	%rd20, %rd8, %rd37;
	mov.b16 	%rs1, 32;
	st.global.u8 	[%rd20], %rs1;
	add.s64 	%rd10, %rd37, 1;
	setp.lt.u64 	%p3, %rd37, 58;
	mov.u64 	%rd37, %rd10;
	@%p3 bra 	$L__BB6_8;
	mov.b16 	%rs2, 0;
	st.global.u8 	[%rd8+60], %rs2;
$L__BB6_10:
	add.s32 	%r4, %r1, 256;
	cvt.u64.u32 	%rd21, %r4;
	setp.le.u64 	%p4, %rd2, %rd21;
	@%p4 bra 	$L__BB6_14;
	mov.b32 	%r5, 0;
	st.global.u32 	[%rd8+20544], %r5;
	mov.b64 	%rd23, 0;
	st.global.u64 	[%rd8+20552], %rd23;
	mov.b64 	%rd38, 20480;
$L__BB6_12:
	add.s64 	%rd24, %rd8, %rd38;
	mov.b16 	%rs3, 32;
	st.global.u8 	[%rd24], %rs3;
	add.s64 	%rd12, %rd38, 1;
	add.s64 	%rd25, %rd38, -20480;
	setp.lt.u64 	%p5, %rd25, 58;
	mov.u64 	%rd38, %rd12;
	@%p5 bra 	$L__BB6_12;
	mov.b16 	%rs4, 0;
	st.global.u8 	[%rd8+20540], %rs4;
$L__BB6_14:
	ret;

}
	// .globl	_ZN3cub18CUB_300001_SM_10006detail8for_each13static_kernelINS2_12policy_hub_t12policy_500_tElN6thrust24THRUST_300001_SM_1000_NS8cuda_cub20__uninitialized_copy7functorINS7_6detail15normal_iteratorINS7_10device_ptrIK11AutomobilisEEEENS7_7pointerISE_NS8_3tagENS7_11use_defaultESK_EEEEEEvT0_T1_
.visible .entry _ZN3cub18CUB_300001_SM_10006detail8for_each13static_kernelINS2_12policy_hub_t12policy_500_tElN6thrust24THRUST_300001_SM_1000_NS8cuda_cub20__uninitialized_copy7functorINS7_6detail15normal_iteratorINS7_10device_ptrIK11AutomobilisEEEENS7_7pointerISE_NS8_3tagENS7_11use_defaultESK_EEEEEEvT0_T1_(
	.param .u64 _ZN3cub18CUB_300001_SM_10006detail8for_each13static_kernelINS2_12policy_hub_t12policy_500_tElN6thrust24THRUST_300001_SM_1000_NS8cuda_cub20__uninitialized_copy7functorINS7_6detail15normal_iteratorINS7_10device_ptrIK11AutomobilisEEEENS7_7pointerISE_NS8_3tagENS7_11use_defaultESK_EEEEEEvT0_T1__param_0,
	.param .align 8 .b8 _ZN3cub18CUB_300001_SM_10006detail8for_each13static_kernelINS2_12policy_hub_t12policy_500_tElN6thrust24THRUST_300001_SM_1000_NS8cuda_cub20__uninitialized_copy7functorINS7_6detail15normal_iteratorINS7_10device_ptrIK11AutomobilisEEEENS7_7pointerISE_NS8_3tagENS7_11use_defaultESK_EEEEEEvT0_T1__param_1[16]
)
.maxntid 256
{
	.reg .pred 	%p<4>;
	.reg .b32 	%r<86>;
	.reg .b64 	%rd<26>;

	ld.param.u64 	%rd8, [_ZN3cub18CUB_300001_SM_10006detail8for_each13static_kernelINS2_12policy_hub_t12policy_500_tElN6thrust24THRUST_300001_SM_1000_NS8cuda_cub20__uninitialized_copy7functorINS7_6detail15normal_iteratorINS7_10device_ptrIK11AutomobilisEEEENS7_7pointerISE_NS8_3tagENS7_11use_defaultESK_EEEEEEvT0_T1__param_1+8];
	ld.param.u64 	%rd7, [_ZN3cub18CUB_300001_SM_10006detail8for_each13static_kernelINS2_12policy_hub_t12policy_500_tElN6thrust24THRUST_300001_SM_1000_NS8cuda_cub20__uninitialized_copy7functorINS7_6detail15normal_iteratorINS7_10device_ptrIK11AutomobilisEEEENS7_7pointerISE_NS8_3tagENS7_11use_defaultESK_EEEEEEvT0_T1__param_1];
	ld.param.u64 	%rd9, [_ZN3cub18CUB_300001_SM_10006detail8for_each13static_kernelINS2_12policy_hub_t12policy_500_tElN6thrust24THRUST_300001_SM_1000_NS8cuda_cub20__uninitialized_copy7functorINS7_6detail15normal_iteratorINS7_10device_ptrIK11AutomobilisEEEENS7_7pointerISE_NS8_3tagENS7_11use_defaultESK_EEEEEEvT0_T1__param_0];
	mov.u32 	%r1, %ctaid.x;
	mul.wide.u32 	%rd1, %r1, 512;
	sub.s64 	%rd2, %rd9, %rd1;
	setp.lt.s64 	%p1, %rd2, 512;
	@%p1 bra 	$L__BB7_2;
	mov.u32 	%r45, %tid.x;
	cvta.to.global.u64 	%rd19, %rd8;
	cvta.to.global.u64 	%rd20, %rd7;
	cvt.u64.u32 	%rd21, %r45;
	add.s64 	%rd22, %rd1, %rd21;
	mul.lo.s64 	%rd23, %rd22, 80;
	add.s64 	%rd24, %rd20, %rd23;
	add.s64 	%rd25, %rd19, %rd23;
	ld.global.v2.u32 	{%r46, %r47}, [%rd24];
	ld.global.v2.u32 	{%r48, %r49}, [%rd24+8];
	ld.global.v2.u32 	{%r50, %r51}, [%rd24+16];
	ld.global.v2.u32 	{%r52, %r53}, [%rd24+24];
	ld.global.v2.u32 	{%r54, %r55}, [%rd24+32];
	ld.global.v2.u32 	{%r56, %r57}, [%rd24+40];
	ld.global.v2.u32 	{%r58, %r59}, [%rd24+48];
	.pragma "used_bytes_mask 31";
	ld.global.v2.u32 	{%r60, %r61}, [%rd24+56];
	.pragma "used_bytes_mask 15";
	ld.global.v2.u32 	{%r62, %r63}, [%rd24+64];
	ld.global.v2.u32 	{%r64, %r65}, [%rd24+72];
	st.global.v2.u32 	[%rd25], {%r46, %r47};
	st.global.v2.u32 	[%rd25+8], {%r48, %r49};
	st.global.v2.u32 	[%rd25+16], {%r50, %r51};
	st.global.v2.u32 	[%rd25+24], {%r52, %r53};
	st.global.v2.u32 	[%rd25+32], {%r54, %r55};
	st.global.v2.u32 	[%rd25+40], {%r56, %r57};
	st.global.v2.u32 	[%rd25+48], {%r58, %r59};
	st.global.v2.u32 	[%rd25+56], {%r60, %r61};
	st.global.v2.u32 	[%rd25+64], {%r62, %r63};
	st.global.v2.u32 	[%rd25+72], {%r64, %r65};
	ld.global.v2.u32 	{%r66, %r67}, [%rd24+20480];
	ld.global.v2.u32 	{%r68, %r69}, [%rd24+20488];
	ld.global.v2.u32 	{%r70, %r71}, [%rd24+20496];
	ld.global.v2.u32 	{%r72, %r73}, [%rd24+20504];
	ld.global.v2.u32 	{%r74, %r75}, [%rd24+20512];
	ld.global.v2.u32 	{%r76, %r77}, [%rd24+20520];
	ld.global.v2.u32 	{%r78, %r79}, [%rd24+20528];
	.pragma "used_bytes_mask 31";
	ld.global.v2.u32 	{%r80, %r81}, [%rd24+20536];
	.pragma "used_bytes_mask 15";
	ld.global.v2.u32 	{%r82, %r83}, [%rd24+20544];
	ld.global.v2.u32 	{%r84, %r85}, [%rd24+20552];
	st.global.v2.u32 	[%rd25+20480], {%r66, %r67};
	st.global.v2.u32 	[%rd25+20488], {%r68, %r69};
	st.global.v2.u32 	[%rd25+20496], {%r70, %r71};
	st.global.v2.u32 	[%rd25+20504], {%r72, %r73};
	st.global.v2.u32 	[%rd25+20512], {%r74, %r75};
	st.global.v2.u32 	[%rd25+20520], {%r76, %r77};
	st.global.v2.u32 	[%rd25+20528], {%r78, %r79};
	st.global.v2.u32 	[%rd25+20536], {%r80, %r81};
	st.global.v2.u32 	[%rd25+20544], {%r82, %r83};
	st.global.v2.u32 	[%rd25+20552], {%r84, %r85};
	bra.uni 	$L__BB7_6;
$L__BB7_2:
	cvta.to.global.u64 	%rd3, %rd7;
	cvta.to.global.u64 	%rd4, %rd8;
	mov.u32 	%r2, %tid.x;
	cvt.s64.s32 	%rd5, %rd2;
	cvt.u64.u32 	%rd6, %r2;
	setp.le.s64 	%p2, %rd5, %rd6;
	@%p2 bra 	$L__BB7_4;
	add.s64 	%rd10, %rd1, %rd6;
	mul.lo.s64 	%rd11, %rd10, 80;
	add.s64 	%rd12, %rd3, %rd11;
	add.s64 	%rd13, %rd4, %rd11;
	ld.global.v2.u32 	{%r3, %r4}, [%rd12];
	ld.global.v2.u32 	{%r5, %r6}, [%rd12+8];
	ld.global.v2.u32 	{%r7, %r8}, [%rd12+16];
	ld.global.v2.u32 	{%r9, %r10}, [%rd12+24];
	ld.global.v2.u32 	{%r11, %r12}, [%rd12+32];
	ld.global.v2.u32 	{%r13, %r14}, [%rd12+40];
	ld.global.v2.u32 	{%r15, %r16}, [%rd12+48];
	.pragma "used_bytes_mask 31";
	ld.global.v2.u32 	{%r17, %r18}, [%rd12+56];
	.pragma "used_bytes_mask 15";
	ld.global.v2.u32 	{%r19, %r20}, [%rd12+64];
	ld.global.v2.u32 	{%r21, %r22}, [%rd12+72];
	st.global.v2.u32 	[%rd13], {%r3, %r4};
	st.global.v2.u32 	[%rd13+8], {%r5, %r6};
	st.global.v2.u32 	[%rd13+16], {%r7, %r8};
	st.global.v2.u32 	[%rd13+24], {%r9, %r10};
	st.global.v2.u32 	[%rd13+32], {%r11, %r12};
	st.global.v2.u32 	[%rd13+40], {%r13, %r14};
	st.global.v2.u32 	[%rd13+48], {%r15, %r16};
	st.global.v2.u32 	[%rd13+56], {%r17, %r18};
	st.global.v2.u32 	[%rd13+64], {%r19, %r20};
	st.global.v2.u32 	[%rd13+72], {%r21, %r22};
$L__BB7_4:
	cvt.u32.u64 	%r23, %rd6;
	add.s32 	%r24, %r23, 256;
	cvt.u64.u32 	%rd14, %r24;
	setp.le.s64 	%p3, %rd5, %rd14;
	@%p3 bra 	$L__BB7_6;
	add.s64 	%rd15, %rd1, %rd6;
	mul.lo.s64 	%rd16, %rd15, 80;
	add.s64 	%rd17, %rd3, %rd16;
	add.s64 	%rd18, %rd4, %rd16;
	ld.global.v2.u32 	{%r25, %r26}, [%rd17+20480];
	ld.global.v2.u32 	{%r27, %r28}, [%rd17+20488];
	ld.global.v2.u32 	{%r29, %r30}, [%rd17+20496];
	ld.global.v2.u32 	{%r31, %r32}, [%rd17+20504];
	ld.global.v2.u32 	{%r33, %r34}, [%rd17+20512];
	ld.global.v2.u32 	{%r35, %r36}, [%rd17+20520];
	ld.global.v2.u32 	{%r37, %r38}, [%rd17+20528];
	.pragma "used_bytes_mask 31";
	ld.global.v2.u32 	{%r39, %r40}, [%rd17+20536];
	.pragma "used_bytes_mask 15";
	ld.global.v2.u32 	{%r41, %r42}, [%rd17+20544];
	ld.global.v2.u32 	{%r43, %r44}, [%rd17+20552];
	st.global.v2.u32 	[%rd18+20480], {%r25, %r26};
	st.global.v2.u32 	[%rd18+20488], {%r27, %r28};
	st.global.v2.u32 	[%rd18+20496], {%r29, %r30};
	st.global.v2.u32 	[%rd18+20504], {%r31, %r32};
	st.global.v2.u32 	[%rd18+20512], {%r33, %r34};
	st.global.v2.u32 	[%rd18+20520], {%r35, %r36};
	st.global.v2.u32 	[%rd18+20528], {%r37, %r38};
	st.global.v2.u32 	[%rd18+20536], {%r39, %r40};
	st.global.v2.u32 	[%rd18+20544], {%r41, %r42};
	st.global.v2.u32 	[%rd18+20552], {%r43, %r44};
$L__BB7_6:
	ret;

}
	// .globl	_ZN3cub18CUB_300001_SM_10006detail9transform16transform_kernelINS2_10policy_hubILb1EN4cuda3std3__45tupleIJN6thrust24THRUST_300001_SM_1000_NS10device_ptrI11AutomobilisEEEEEE10policy1000EiNS7_10__identityEPSC_JSI_EEEvT0_iT1_T2_DpNS2_10kernel_argIT3_EE
.visible .entry _ZN3cub18CUB_300001_SM_10006detail9transform16transform_kernelINS2_10policy_hubILb1EN4cuda3std3__45tupleIJN6thrust24THRUST_300001_SM_1000_NS10device_ptrI11AutomobilisEEEEEE10policy1000EiNS7_10__identityEPSC_JSI_EEEvT0_iT1_T2_DpNS2_10kernel_argIT3_EE(
	.param .u32 _ZN3cub18CUB_300001_SM_10006detail9transform16transform_kernelINS2_10policy_hubILb1EN4cuda3std3__45tupleIJN6thrust24THRUST_300001_SM_1000_NS10device_ptrI11AutomobilisEEEEEE10policy1000EiNS7_10__identityEPSC_JSI_EEEvT0_iT1_T2_DpNS2_10kernel_argIT3_EE_param_0,
	.param .u32 _ZN3cub18CUB_300001_SM_10006detail9transform16transform_kernelINS2_10policy_hubILb1EN4cuda3std3__45tupleIJN6thrust24THRUST_300001_SM_1000_NS10device_ptrI11AutomobilisEEEEEE10policy1000EiNS7_10__identityEPSC_JSI_EEEvT0_iT1_T2_DpNS2_10kernel_argIT3_EE_param_1,
	.param .align 1 .b8 _ZN3cub18CUB_300001_SM_10006detail9transform16transform_kernelINS2_10policy_hubILb1EN4cuda3std3__45tupleIJN6thrust24THRUST_300001_SM_1000_NS10device_ptrI11AutomobilisEEEEEE10policy1000EiNS7_10__identityEPSC_JSI_EEEvT0_iT1_T2_DpNS2_10kernel_argIT3_EE_param_2[1],
	.param .u64 .ptr .align 1 _ZN3cub18CUB_300001_SM_10006detail9transform16transform_kernelINS2_10policy_hubILb1EN4cuda3std3__45tupleIJN6thrust24THRUST_300001_SM_1000_NS10device_ptrI11AutomobilisEEEEEE10policy1000EiNS7_10__identityEPSC_JSI_EEEvT0_iT1_T2_DpNS2_10kernel_argIT3_EE_param_3,
	.param .align 8 .b8 _ZN3cub18CUB_300001_SM_10006detail9transform16transform_kernelINS2_10policy_hubILb1EN4cuda3std3__45tupleIJN6thrust24THRUST_300001_SM_1000_NS10device_ptrI11AutomobilisEEEEEE10policy1000EiNS7_10__identityEPSC_JSI_EEEvT0_iT1_T2_DpNS2_10kernel_argIT3_EE_param_4[16]
)
.maxntid 128
{
	.reg .pred 	%p<37>;
	.reg .b32 	%r<677>;
	.reg .b64 	%rd<64>;

	ld.param.u32 	%r43, [_ZN3cub18CUB_300001_SM_10006detail9transform16transform_kernelINS2_10policy_hubILb1EN4cuda3std3__45tupleIJN6thrust24THRUST_300001_SM_1000_NS10device_ptrI11AutomobilisEEEEEE10policy1000EiNS7_10__identityEPSC_JSI_EEEvT0_iT1_T2_DpNS2_10kernel_argIT3_EE_param_0];
	ld.param.u64 	%rd14, [_ZN3cub18CUB_300001_SM_10006detail9transform16transform_kernelINS2_10policy_hubILb1EN4cuda3std3__45tupleIJN6thrust24THRUST_300001_SM_1000_NS10device_ptrI11AutomobilisEEEEEE10policy1000EiNS7_10__identityEPSC_JSI_EEEvT0_iT1_T2_DpNS2_10kernel_argIT3_EE_param_4];
	ld.param.u32 	%r42, [_ZN3cub18CUB_300001_SM_10006detail9transform16transform_kernelINS2_10policy_hubILb1EN4cuda3std3__45tupleIJN6thrust24THRUST_300001_SM_1000_NS10device_ptrI11AutomobilisEEEEEE10policy1000EiNS7_10__identityEPSC_JSI_EEEvT0_iT1_T2_DpNS2_10kernel_argIT3_EE_param_1];
	ld.param.u64 	%rd15, [_ZN3cub18CUB_300001_SM_10006detail9transform16transform_kernelINS2_10policy_hubILb1EN4cuda3std3__45tupleIJN6thrust24THRUST_300001_SM_1000_NS10device_ptrI11AutomobilisEEEEEE10policy1000EiNS7_10__identityEPSC_JSI_EEEvT0_iT1_T2_DpNS2_10kernel_argIT3_EE_param_3];
	cvta.to.global.u64 	%rd1, %rd15;
	cvta.to.global.u64 	%rd2, %rd14;
	shl.b32 	%r1, %r42, 7;
	mov.u32 	%r44, %ctaid.x;
	mul.lo.s32 	%r2, %r1, %r44;
	sub.s32 	%r3, %r43, %r2;
	min.s32 	%r4, %r1, %r3;
	mul.lo.s32 	%r5, %r4, 80;
	mov.u32 	%r6, %tid.x;
	shl.b32 	%r667, %r6, 7;
	setp.ge.s32 	%p1, %r667, %r5;
	@%p1 bra 	$L__BB8_3;
	mul.wide.u32 	%rd16, %r6, 128;
	add.s64 	%rd17, %rd2, %rd16;
	mul.wide.s32 	%rd18, %r2, 80;
	add.s64 	%rd62, %rd17, %rd18;
$L__BB8_2:
	.pragma "nounroll";
	// begin inline asm
	prefetch.global.L2 [%rd62];
	// end inline asm
	add.s32 	%r667, %r667, 16384;
	add.s64 	%rd62, %rd62, 16384;
	setp.lt.s32 	%p2, %r667, %r5;
	@%p2 bra 	$L__BB8_2;
$L__BB8_3:
	mul.wide.s32 	%rd20, %r2, 80;
	add.s64 	%rd6, %rd2, %rd20;
	add.s64 	%rd7, %rd1, %rd20;
	setp.gt.s32 	%p3, %r1, %r3;
	@%p3 bra 	$L__BB8_16;
	setp.lt.s32 	%p4, %r42, 1;
	@%p4 bra 	$L__BB8_57;
	and.b32  	%r10, %r42, 7;
	setp.lt.u32 	%p5, %r42, 8;
	mov.b32 	%r674, 0;
	@%p5 bra 	$L__BB8_8;
	and.b32  	%r674, %r42, 2147483640;
	neg.s32 	%r669, %r674;
	mul.wide.u32 	%rd21, %r6, 80;
	add.s64 	%rd63, %rd20, %rd21;
	add.s32 	%r668, %r6, 128;
$L__BB8_7:
	.pragma "nounroll";
	mul.wide.s32 	%rd22, %r668, 80;
	add.s64 	%rd23, %rd20, %rd22;
	add.s64 	%rd24, %rd2, %rd63;
	add.s64 	%rd25, %rd1, %rd63;
	ld.global.v2.u32 	{%r46, %r47}, [%rd24];
	ld.global.v2.u32 	{%r48, %r49}, [%rd24+8];
	ld.global.v2.u32 	{%r50, %r51}, [%rd24+16];
	ld.global.v2.u32 	{%r52, %r53}, [%rd24+24];
	ld.global.v2.u32 	{%r54, %r55}, [%rd24+32];
	ld.global.v2.u32 	{%r56, %r57}, [%rd24+40];
	ld.global.v2.u32 	{%r58, %r59}, [%rd24+48];
	.pragma "used_bytes_mask 31";
	ld.global.v2.u32 	{%r60, %r61}, [%rd24+56];
	.pragma "used_bytes_mask 15";
	ld.global.v2.u32 	{%r62, %r63}, [%rd24+64];
	ld.global.v2.u32 	{%r64, %r65}, [%rd24+72];
	st.global.v2.u32 	[%rd25], {%r46, %r47};
	st.global.v2.u32 	[%rd25+8], {%r48, %r49};
	st.global.v2.u32 	[%rd25+16], {%r50, %r51};
	st.global.v2.u32 	[%rd25+24], {%r52, %r53};
	st.global.v2.u32 	[%rd25+32], {%r54, %r55};
	st.global.v2.u32 	[%rd25+40], {%r56, %r57};
	st.global.v2.u32 	[%rd25+48], {%r58, %r59};
	st.global.v2.u32 	[%rd25+56], {%r60, %r61};
	st.global.v2.u32 	[%rd25+64], {%r62, %r63};
	st.global.v2.u32 	[%rd25+72], {%r64, %r65};
	add.s64 	%rd26, %rd2, %rd23;
	add.s64 	%rd27, %rd1, %rd23;
	ld.global.v2.u32 	{%r66, %r67}, [%rd26];
	ld.global.v2.u32 	{%r68, %r69}, [%rd26+8];
	ld.global.v2.u32 	{%r70, %r71}, [%rd26+16];
	ld.global.v2.u32 	{%r72, %r73}, [%rd26+24];
	ld.global.v2.u32 	{%r74, %r75}, [%rd26+32];
	ld.global.v2.u32 	{%r76, %r77}, [%rd26+40];
	ld.global.v2.u32 	{%r78, %r79}, [%rd26+48];
	.pragma "used_bytes_mask 31";
	ld.global.v2.u32 	{%r80, %r81}, [%rd26+56];
	.pragma "used_bytes_mask 15";
	ld.global.v2.u32 	{%r82, %r83}, [%rd26+64];
	ld.global.v2.u32 	{%r84, %r85}, [%rd26+72];
	st.global.v2.u32 	[%rd27], {%r66, %r67};
	st.global.v2.u32 	[%rd27+8], {%r68, %r69};
	st.global.v2.u32 	[%rd27+16], {%r70, %r71};
	st.global.v2.u32 	[%rd27+24], {%r72, %r73};
	st.global.v2.u32 	[%rd27+32], {%r74, %r75};
	st.global.v2.u32 	[%rd27+40], {%r76, %r77};
	st.global.v2.u32 	[%rd27+48], {%r78, %r79};
	st.global.v2.u32 	[%rd27+56], {%r80, %r81};
	st.global.v2.u32 	[%rd27+64], {%r82, %r83};
	st.global.v2.u32 	[%rd27+72], {%r84, %r85};
	ld.global.v2.u32 	{%r86, %r87}, [%rd26+10240];
	ld.global.v2.u32 	{%r88, %r89}, [%rd26+10248];
	ld.global.v2.u32 	{%r90, %r91}, [%rd26+10256];
	ld.global.v2.u32 	{%r92, %r93}, [%rd26+10264];
	ld.global.v2.u32 	{%r94, %r95}, [%rd26+10272];
	ld.global.v2.u32 	{%r96, %r97}, [%rd26+10280];
	ld.global.v2.u32 	{%r98, %r99}, [%rd26+10288];
	.pragma "used_bytes_mask 31";
	ld.global.v2.u32 	{%r100, %r101}, [%rd26+10296];
	.pragma "used_bytes_mask 15";
	ld.global.v2.u32 	{%r102, %r103}, [%rd26+10304];
	ld.global.v2.u32 	{%r104, %r105}, [%rd26+10312];
	st.global.v2.u32 	[%rd27+10240], {%r86, %r87};
	st.global.v2.u32 	[%rd27+10248], {%r88, %r89};
	st.global.v2.u32 	[%rd27+10256], {%r90, %r91};
	st.global.v2.u32 	[%rd27+10264], {%r92, %r93};
	st.global.v2.u32 	[%rd27+10272], {%r94, %r95};
	st.global.v2.u32 	[%rd27+10280], {%r96, %r97};
	st.global.v2.u32 	[%rd27+10288], {%r98, %r99};
	st.global.v2.u32 	[%rd27+10296], {%r100, %r101};
	st.global.v2.u32 	[%rd27+10304], {%r102, %r103};
	st.global.v2.u32 	[%rd27+10312], {%r104, %r105};
	ld.global.v2.u32 	{%r106, %r107}, [%rd26+20480];
	ld.global.v2.u32 	{%r108, %r109}, [%rd26+20488];
	ld.global.v2.u32 	{%r110, %r111}, [%rd26+20496];
	ld.global.v2.u32 	{%r112, %r113}, [%rd26+20504];
	ld.global.v2.u32 	{%r114, %r115}, [%rd26+20512];
	ld.global.v2.u32 	{%r116, %r117}, [%rd26+20520];
	ld.global.v2.u32 	{%r118, %r119}, [%rd26+20528];
	.pragma "used_bytes_mask 31";
	ld.global.v2.u32 	{%r120, %r121}, [%rd26+20536];
	.pragma "used_bytes_mask 15";
	ld.global.v2.u32 	{%r122, %r123}, [%rd26+20544];
	ld.global.v2.u32 	{%r124, %r125}, [%rd26+20552];
	st.global.v2.u32 	[%rd27+20480], {%r106, %r107};
	st.global.v2.u32 	[%rd27+20488], {%r108, %r109};
	st.global.v2.u32 	[%rd27+20496], {%r110, %r111};
	st.global.v2.u32 	[%rd27+20504], {%r112, %r113};
	st.global.v2.u32 	[%rd27+20512], {%r114, %r115};
	st.global.v2.u32 	[%rd27+20520], {%r116, %r117};
	st.global.v2.u32 	[%rd27+20528], {%r118, %r119};
	st.global.v2.u32 	[%rd27+20536], {%r120, %r121};
	st.global.v2.u32 	[%rd27+20544], {%r122, %r123};
	st.global.v2.u32 	[%rd27+20552], {%r124, %r125};
	ld.global.v2.u32 	{%r126, %r127}, [%rd26+30720];
	ld.global.v2.u32 	{%r128, %r129}, [%rd26+30728];
	ld.global.v2.u32 	{%r130, %r131}, [%rd26+30736];
	ld.global.v2.u32 	{%r132, %r133}, [%rd26+30744];
	ld.global.v2.u32 	{%r134, %r135}, [%rd26+30752];
	ld.global.v2.u32 	{%r136, %r137}, [%rd26+30760];
	ld.global.v2.u32 	{%r138, %r139}, [%rd26+30768];
	.pragma "used_bytes_mask 31";
	ld.global.v2.u32 	{%r140, %r141}, [%rd26+30776];
	.pragma "used_bytes_mask 15";
	ld.global.v2.u32 	{%r142, %r143}, [%rd26+30784];
	ld.global.v2.u32 	{%r144, %r145}, [%rd26+30792];
	st.global.v2.u32 	[%rd27+30720], {%r126, %r127};
	st.global.v2.u32 	[%rd27+30728], {%r128, %r129};
	st.global.v2.u32 	[%rd27+30736], {%r130, %r131};
	st.global.v2.u32 	[%rd27+30744], {%r132, %r133};
	st.global.v2.u32 	[%rd27+30752], {%r134, %r135};
	st.global.v2.u32 	[%rd27+30760], {%r136, %r137};
	st.global.v2.u32 	[%rd27+30768], {%r138, %r139};
	st.global.v2.u32 	[%rd27+30776], {%r140, %r141};
	st.global.v2.u32 	[%rd27+30784], {%r142, %r143};
	st.global.v2.u32 	[%rd27+30792], {%r144, %r145};
	ld.global.v2.u32 	{%r146, %r147}, [%rd26+40960];
	ld.global.v2.u32 	{%r148, %r149}, [%rd26+40968];
	ld.global.v2.u32 	{%r150, %r151}, [%rd26+40976];
	ld.global.v2.u32 	{%r152, %r153}, [%rd26+40984];
	ld.global.v2.u32 	{%r154, %r155}, [%rd26+40992];
	ld.global.v2.u32 	{%r156, %r157}, [%rd26+41000];
	ld.global.v2.u32 	{%r158, %r159}, [%rd26+41008];
	.pragma "used_bytes_mask 31";
	ld.global.v2.u32 	{%r160, %r161}, [%rd26+41016];
	.pragma "used_bytes_mask 15";
	ld.global.v2.u32 	{%r162, %r163}, [%rd26+41024];
	ld.global.v2.u32 	{%r164, %r165}, [%rd26+41032];
	st.global.v2.u32 	[%rd27+40960], {%r146, %r147};
	st.global.v2.u32 	[%rd27+40968], {%r148, %r149};
	st.global.v2.u32 	[%rd27+40976], {%r150, %r151};
	st.global.v2.u32 	[%rd27+40984], {%r152, %r153};
	st.global.v2.u32 	[%rd27+40992], {%r154, %r155};
	st.global.v2.u32 	[%rd27+41000], {%r156, %r157};
	st.global.v2.u32 	[%rd27+41008], {%r158, %r159};
	st.global.v2.u32 	[%rd27+41016], {%r160, %r161};
	st.global.v2.u32 	[%rd27+41024], {%r162, %r163};
	st.global.v2.u32 	[%rd27+41032], {%r164, %r165};
	ld.global.v2.u32 	{%r166, %r167}, [%rd26+51200];
	ld.global.v2.u32 	{%r168, %r169}, [%rd26+51208];
	ld.global.v2.u32 	{%r170, %r171}, [%rd26+51216];
	ld.global.v2.u32 	{%r172, %r173}, [%rd26+51224];
	ld.global.v2.u32 	{%r174, %r175}, [%rd26+51232];
	ld.global.v2.u32 	{%r176, %r177}, [%rd26+51240];
	ld.global.v2.u32 	{%r178, %r179}, [%rd26+51248];
	.pragma "used_bytes_mask 31";
	ld.global.v2.u32 	{%r180, %r181}, [%rd26+51256];
	.pragma "used_bytes_mask 15";
	ld.global.v2.u32 	{%r182, %r183}, [%rd26+51264];
	ld.global.v2.u32 	{%r184, %r185}, [%rd26+51272];
	st.global.v2.u32 	[%rd27+51200], {%r166, %r167};
	st.global.v2.u32 	[%rd27+51208], {%r168, %r169};
	st.global.v2.u32 	[%rd27+51216], {%r170, %r171};
	st.global.v2.u32 	[%rd27+51224], {%r172, %r173};
	st.global.v2.u32 	[%rd27+51232], {%r174, %r175};
	st.global.v2.u32 	[%rd27+51240], {%r176, %r177};
	st.global.v2.u32 	[%rd27+51248], {%r178, %r179};
	st.global.v2.u32 	[%rd27+51256], {%r180, %r181};
	st.global.v2.u32 	[%rd27+51264], {%r182, %r183};
	st.global.v2.u32 	[%rd27+51272], {%r184, %r185};
	ld.global.v2.u32 	{%r186, %r187}, [%rd26+61440];
	ld.global.v2.u32 	{%r188, %r189}, [%rd26+61448];
	ld.global.v2.u32 	{%r190, %r191}, [%rd26+61456];
	ld.global.v2.u32 	{%r192, %r193}, [%rd26+61464];
	ld.global.v2.u32 	{%r194, %r195}, [%rd26+61472];
	ld.global.v2.u32 	{%r196, %r197}, [%rd26+61480];
	ld.global.v2.u32 	{%r198, %r199}, [%rd26+61488];
	.pragma "used_bytes_mask 31";
	ld.global.v2.u32 	{%r200, %r201}, [%rd26+61496];
	.pragma "used_bytes_mask 15";
	ld.global.v2.u32 	{%r202, %r203}, [%rd26+61504];
	ld.global.v2.u32 	{%r204, %r205}, [%rd26+61512];
	st.global.v2.u32 	[%rd27+61440], {%r186, %r187};
	st.global.v2.u32 	[%rd27+61448], {%r188, %r189};
	st.global.v2.u32 	[%rd27+61456], {%r190, %r191};
	st.global.v2.u32 	[%rd27+61464], {%r192, %r193};
	st.global.v2.u32 	[%rd27+61472], {%r194, %r195};
	st.global.v2.u32 	[%rd27+61480], {%r196, %r197};
	st.global.v2.u32 	[%rd27+61488], {%r198, %r199};
	st.global.v2.u32 	[%rd27+61496], {%r200, %r201};
	st.global.v2.u32 	[%rd27+61504], {%r202, %r203};
	st.global.v2.u32 	[%rd27+61512], {%r204, %r205};
	add.s32 	%r669, %r669, 8;
	add.s64 	%rd63, %rd63, 81920;
	add.s32 	%r668, %r668, 1024;
	setp.eq.s32 	%p6, %r669, 0;
	@%p6 bra 	$L__BB8_8;
	bra.uni 	$L__BB8_7;
$L__BB8_8:
	setp.eq.s32 	%p7, %r10, 0;
	@%p7 bra 	$L__BB8_57;
	and.b32  	%r37, %r42, 3;
	setp.lt.u32 	%p8, %r10, 4;
	@%p8 bra 	$L__BB8_11;
	shl.b32 	%r206, %r674, 7;
	add.s32 	%r207, %r206, %r6;
	mul.wide.s32 	%rd28, %r207, 80;
	add.s64 	%rd29, %rd6, %rd28;
	add.s64 	%rd30, %rd7, %rd28;
	ld.global.v2.u32 	{%r208, %r209}, [%rd29];
	ld.global.v2.u32 	{%r210, %r211}, [%rd29+8];
	ld.global.v2.u32 	{%r212, %r213}, [%rd29+16];
	ld.global.v2.u32 	{%r214, %r215}, [%rd29+24];
	ld.global.v2.u32 	{%r216, %r217}, [%rd29+32];
	ld.global.v2.u32 	{%r218, %r219}, [%rd29+40];
	ld.global.v2.u32 	{%r220, %r221}, [%rd29+48];
	.pragma "used_bytes_mask 31";
	ld.global.v2.u32 	{%r222, %r223}, [%rd29+56];
	.pragma "used_bytes_mask 15";
	ld.global.v2.u32 	{%r224, %r225}, [%rd29+64];
	ld.global.v2.u32 	{%r226, %r227}, [%rd29+72];
	st.global.v2.u32 	[%rd30], {%r208, %r209};
	st.global.v2.u32 	[%rd30+8], {%r210, %r211};
	st.global.v2.u32 	[%rd30+16], {%r212, %r213};
	st.global.v2.u32 	[%rd30+24], {%r214, %r215};
	st.global.v2.u32 	[%rd30+32], {%r216, %r217};
	st.global.v2.u32 	[%rd30+40], {%r218, %r219};
	st.global.v2.u32 	[%rd30+48], {%r220, %r221};
	st.global.v2.u32 	[%rd30+56], {%r222, %r223};
	st.global.v2.u32 	[%rd30+64], {%r224, %r225};
	st.global.v2.u32 	[%rd30+72], {%r226, %r227};
	ld.global.v2.u32 	{%r228, %r229}, [%rd29+10240];
	ld.global.v2.u32 	{%r230, %r231}, [%rd29+10248];
	ld.global.v2.u32 	{%r232, %r233}, [%rd29+10256];
	ld.global.v2.u32 	{%r234, %r235}, [%rd29+10264];
	ld.global.v2.u32 	{%r236, %r237}, [%rd29+10272];
	ld.global.v2.u32 	{%r238, %r239}, [%rd29+10280];
	ld.global.v2.u32 	{%r240, %r241}, [%rd29+10288];
	.pragma "used_bytes_mask 31";
	ld.global.v2.u32 	{%r242, %r243}, [%rd29+10296];
	.pragma "used_bytes_mask 15";
	ld.global.v2.u32 	{%r244, %r245}, [%rd29+10304];
	ld.global.v2.u32 	{%r246, %r247}, [%rd29+10312];
	st.global.v2.u32 	[%rd30+10240], {%r228, %r229};
	st.global.v2.u32 	[%rd30+10248], {%r230, %r231};
	st.global.v2.u32 	[%rd30+10256], {%r232, %r233};
	st.global.v2.u32 	[%rd30+10264], {%r234, %r235};
	st.global.v2.u32 	[%rd30+10272], {%r236, %r237};
	st.global.v2.u32 	[%rd30+10280], {%r238, %r239};
	st.global.v2.u32 	[%rd30+10288], {%r240, %r241};
	st.global.v2.u32 	[%rd30+10296], {%r242, %r243};
	st.global.v2.u32 	[%rd30+10304], {%r244, %r245};
	st.global.v2.u32 	[%rd30+10312], {%r246, %r247};
	ld.global.v2.u32 	{%r248, %r249}, [%rd29+20480];
	ld.global.v2.u32 	{%r250, %r251}, [%rd29+20488];
	ld.global.v2.u32 	{%r252, %r253}, [%rd29+20496];
	ld.global.v2.u32 	{%r254, %r255}, [%rd29+20504];
	ld.global.v2.u32 	{%r256, %r257}, [%rd29+20512];
	ld.global.v2.u32 	{%r258, %r259}, [%rd29+20520];
	ld.global.v2.u32 	{%r260, %r261}, [%rd29+20528];
	.pragma "used_bytes_mask 31";
	ld.global.v2.u32 	{%r262, %r263}, [%rd29+20536];
	.pragma "used_bytes_mask 15";
	ld.global.v2.u32 	{%r264, %r265}, [%rd29+20544];
	ld.global.v2.u32 	{%r266, %r267}, [%rd29+20552];
	st.global.v2.u32 	[%rd30+20480], {%r248, %r249};
	st.global.v2.u32 	[%rd30+20488], {%r250, %r251};
	st.global.v2.u32 	[%rd30+20496], {%r252, %r253};
	st.global.v2.u32 	[%rd30+20504], {%r254, %r255};
	st.global.v2.u32 	[%rd30+20512], {%r256, %r257};
	st.global.v2.u32 	[%rd30+20520], {%r258, %r259};
	st.global.v2.u32 	[%rd30+20528], {%r260, %r261};
	st.global.v2.u32 	[%rd30+20536], {%r262, %r263};
	st.global.v2.u32 	[%rd30+20544], {%r264, %r265};
	st.global.v2.u32 	[%rd30+20552], {%r266, %r267};
	ld.global.v2.u32 	{%r268, %r269}, [%rd29+30720];
	ld.global.v2.u32 	{%r270, %r271}, [%rd29+30728];
	ld.global.v2.u32 	{%r272, %r273}, [%rd29+30736];
	ld.global.v2.u32 	{%r274, %r275}, [%rd29+30744];
	ld.global.v2.u32 	{%r276, %r277}, [%rd29+30752];
	ld.global.v2.u32 	{%r278, %r279}, [%rd29+30760];
	ld.global.v2.u32 	{%r280, %r281}, [%rd29+30768];
	.pragma "used_bytes_mask 31";
	ld.global.v2.u32 	{%r282, %r283}, [%rd29+30776];
	.pragma "used_bytes_mask 15";
	ld.global.v2.u32 	{%r284, %r285}, [%rd29+30784];
	ld.global.v2.u32 	{%r286, %r287}, [%rd29+30792];
	st.global.v2.u32 	[%rd30+30720], {%r268, %r269};
	st.global.v2.u32 	[%rd30+30728], {%r270, %r271};
	st.global.v2.u32 	[%rd30+30736], {%r272, %r273};
	st.global.v2.u32 	[%rd30+30744], {%r274, %r275};
	st.global.v2.u32 	[%rd30+30752], {%r276, %r277};
	st.global.v2.u32 	[%rd30+30760], {%r278, %r279};
	st.global.v2.u32 	[%rd30+30768], {%r280, %r281};
	st.global.v2.u32 	[%rd30+30776], {%r282, %r283};
	st.global.v2.u32 	[%rd30+30784], {%r284, %r285};
	st.global.v2.u32 	[%rd30+30792], {%r286, %r287};
	add.s32 	%r674, %r674, 4;
$L__BB8_11:
	setp.eq.s32 	%p9, %r37, 0;
	@%p9 bra 	$L__BB8_57;
	setp.eq.s32 	%p10, %r37, 1;
	@%p10 bra 	$L__BB8_14;
	shl.b32 	%r288, %r674, 7;
	add.s32 	%r289, %r288, %r6;
	mul.wide.s32 	%rd31, %r289, 80;
	add.s64 	%rd32, %rd6, %rd31;
	add.s64 	%rd33, %rd7, %rd31;
	ld.global.v2.u32 	{%r290, %r291}, [%rd32];
	ld.global.v2.u32 	{%r292, %r293}, [%rd32+8];
	ld.global.v2.u32 	{%r294, %r295}, [%rd32+16];
	ld.global.v2.u32 	{%r296, %r297}, [%rd32+24];
	ld.global.v2.u32 	{%r298, %r299}, [%rd32+32];
	ld.global.v2.u32 	{%r300, %r301}, [%rd32+40];
	ld.global.v2.u32 	{%r302, %r303}, [%rd32+48];
	.pragma "used_bytes_mask 31";
	ld.global.v2.u32 	{%r304, %r305}, [%rd32+56];
	.pragma "used_bytes_mask 15";
	ld.global.v2.u32 	{%r306, %r307}, [%rd32+64];
	ld.global.v2.u32 	{%r308, %r309}, [%rd32+72];
	st.global.v2.u32 	[%rd33], {%r290, %r291};
	st.global.v2.u32 	[%rd33+8], {%r292, %r293};
	st.global.v2.u32 	[%rd33+16], {%r294, %r295};
	st.global.v2.u32 	[%rd33+24], {%r296, %r297};
	st.global.v2.u32 	[%rd33+32], {%r298, %r299};
	st.global.v2.u32 	[%rd33+40], {%r300, %r301};
	st.global.v2.u32 	[%rd33+48], {%r302, %r303};
	st.global.v2.u32 	[%rd33+56], {%r304, %r305};
	st.global.v2.u32 	[%rd33+64], {%r306, %r307};
	st.global.v2.u32 	[%rd33+72], {%r308, %r309};
	ld.global.v2.u32 	{%r310, %r311}, [%rd32+10240];
	ld.global.v2.u32 	{%r312, %r313}, [%rd32+10248];
	ld.global.v2.u32 	{%r314, %r315}, [%rd32+10256];
	ld.global.v2.u32 	{%r316, %r317}, [%rd32+10264];
	ld.global.v2.u32 	{%r318, %r319}, [%rd32+10272];
	ld.global.v2.u32 	{%r320, %r321}, [%rd32+10280];
	ld.global.v2.u32 	{%r322, %r323}, [%rd32+10288];
	.pragma "used_bytes_mask 31";
	ld.global.v2.u32 	{%r324, %r325}, [%rd32+10296];
	.pragma "used_bytes_mask 15";
	ld.global.v2.u32 	{%r326, %r327}, [%rd32+10304];
	ld.global.v2.u32 	{%r328, %r329}, [%rd32+10312];
	st.global.v2.u32 	[%rd33+10240], {%r310, %r311};
	st.global.v2.u32 	[%rd33+10248], {%r312, %r313};
	st.global.v2.u32 	[%rd33+10256], {%r314, %r315};
	st.global.v2.u32 	[%rd33+10264], {%r316, %r317};
	st.global.v2.u32 	[%rd33+10272], {%r318, %r319};
	st.global.v2.u32 	[%rd33+10280], {%r320, %r321};
	st.global.v2.u32 	[%rd33+10288], {%r322, %r323};
	st.global.v2.u32 	[%rd33+10296], {%r324, %r325};
	st.global.v2.u32 	[%rd33+10304], {%r326, %r327};
	st.global.v2.u32 	[%rd33+10312], {%r328, %r329};
	add.s32 	%r674, %r674, 2;
$L__BB8_14:
	and.b32  	%r330, %r42, 1;
	setp.eq.b32 	%p11, %r330, 1;
	not.pred 	%p12, %p11;
	@%p12 bra 	$L__BB8_57;
	shl.b32 	%r331, %r674, 7;
	add.s32 	%r332, %r331, %r6;
	mul.wide.s32 	%rd34, %r332, 80;
	add.s64 	%rd35, %rd6, %rd34;
	add.s64 	%rd36, %rd7, %rd34;
	ld.global.v2.u32 	{%r333, %r334}, [%rd35];
	ld.global.v2.u32 	{%r335, %r336}, [%rd35+8];
	ld.global.v2.u32 	{%r337, %r338}, [%rd35+16];
	ld.global.v2.u32 	{%r339, %r340}, [%rd35+24];
	ld.global.v2.u32 	{%r341, %r342}, [%rd35+32];
	ld.global.v2.u32 	{%r343, %r344}, [%rd35+40];
	ld.global.v2.u32 	{%r345, %r346}, [%rd35+48];
	.pragma "used_bytes_mask 31";
	ld.global.v2.u32 	{%r347, %r348}, [%rd35+56];
	.pragma "used_bytes_mask 15";
	ld.global.v2.u32 	{%r349, %r350}, [%rd35+64];
	ld.global.v2.u32 	{%r351, %r352}, [%rd35+72];
	st.global.v2.u32 	[%rd36], {%r333, %r334};
	st.global.v2.u32 	[%rd36+8], {%r335, %r336};
	st.global.v2.u32 	[%rd36+16], {%r337, %r338};
	st.global.v2.u32 	[%rd36+24], {%r339, %r340};
	st.global.v2.u32 	[%rd36+32], {%r341, %r342};
	st.global.v2.u32 	[%rd36+40], {%r343, %r344};
	st.global.v2.u32 	[%rd36+48], {%r345, %r346};
	st.global.v2.u32 	[%rd36+56], {%r347, %r348};
	st.global.v2.u32 	[%rd36+64], {%r349, %r350};
	st.global.v2.u32 	[%rd36+72], {%r351, %r352};
	bra.uni 	$L__BB8_57;
$L__BB8_16:
	setp.lt.s32 	%p13, %r42, 1;
	@%p13 bra 	$L__BB8_57;
	and.b32  	%r14, %r42, 7;
	setp.lt.u32 	%p14, %r42, 8;
	mov.b32 	%r671, 0;
	@%p14 bra 	$L__BB8_36;
	and.b32  	%r671, %r42, 2147483640;
	mov.b32 	%r670, 0;
$L__BB8_19:
	.pragma "nounroll";
	shl.b32 	%r355, %r670, 7;
	add.s32 	%r21, %r355, %r6;
	setp.ge.s32 	%p15, %r21, %r4;
	@%p15 bra 	$L__BB8_21;
	mul.wide.u32 	%rd37, %r21, 80;
	add.s64 	%rd38, %rd6, %rd37;
	add.s64 	%rd39, %rd7, %rd37;
	ld.global.v2.u32 	{%r356, %r357}, [%rd38];
	ld.global.v2.u32 	{%r358, %r359}, [%rd38+8];
	ld.global.v2.u32 	{%r360, %r361}, [%rd38+16];
	ld.global.v2.u32 	{%r362, %r363}, [%rd38+24];
	ld.global.v2.u32 	{%r364, %r365}, [%rd38+32];
	ld.global.v2.u32 	{%r366, %r367}, [%rd38+40];
	ld.global.v2.u32 	{%r368, %r369}, [%rd38+48];
	.pragma "used_bytes_mask 31";
	ld.global.v2.u32 	{%r370, %r371}, [%rd38+56];
	.pragma "used_bytes_mask 15";
	ld.global.v2.u32 	{%r372, %r373}, [%rd38+64];
	ld.global.v2.u32 	{%r374, %r375}, [%rd38+72];
	st.global.v2.u32 	[%rd39], {%r356, %r357};
	st.global.v2.u32 	[%rd39+8], {%r358, %r359};
	st.global.v2.u32 	[%rd39+16], {%r360, %r361};
	st.global.v2.u32 	[%rd39+24], {%r362, %r363};
	st.global.v2.u32 	[%rd39+32], {%r364, %r365};
	st.global.v2.u32 	[%rd39+40], {%r366, %r367};
	st.global.v2.u32 	[%rd39+48], {%r368, %r369};
	st.global.v2.u32 	[%rd39+56], {%r370, %r371};
	st.global.v2.u32 	[%rd39+64], {%r372, %r373};
	st.global.v2.u32 	[%rd39+72], {%r374, %r375};
$L__BB8_21:
	add.s32 	%r376, %r21, 128;
	setp.ge.s32 	%p16, %r376, %r4;
	mul.wide.s32 	%rd40, %r376, 80;
	add.s64 	%rd12, %rd6, %rd40;
	add.s64 	%rd13, %rd7, %rd40;
	@%p16 bra 	$L__BB8_23;
	ld.global.v2.u32 	{%r377, %r378}, [%rd12];
	ld.global.v2.u32 	{%r379, %r380}, [%rd12+8];
	ld.global.v2.u32 	{%r381, %r382}, [%rd12+16];
	ld.global.v2.u32 	{%r383, %r384}, [%rd12+24];
	ld.global.v2.u32 	{%r385, %r386}, [%rd12+32];
	ld.global.v2.u32 	{%r387, %r388}, [%rd12+40];
	ld.global.v2.u32 	{%r389, %r390}, [%rd12+48];
	.pragma "used_bytes_mask 31";
	ld.global.v2.u32 	{%r391, %r392}, [%rd12+56];
	.pragma "used_bytes_mask 15";
	ld.global.v2.u32 	{%r393, %r394}, [%rd12+64];
	ld.global.v2.u32 	{%r395, %r396}, [%rd12+72];
	st.global.v2.u32 	[%rd13], {%r377, %r378};
	st.global.v2.u32 	[%rd13+8], {%r379, %r380};
	st.global.v2.u32 	[%rd13+16], {%r381, %r382};
	st.global.v2.u32 	[%rd13+24], {%r383, %r384};
	st.global.v2.u32 	[%rd13+32], {%r385, %r386};
	st.global.v2.u32 	[%rd13+40], {%r387, %r388};
	st.global.v2.u32 	[%rd13+48], {%r389, %r390};
	st.global.v2.u32 	[%rd13+56], {%r391, %r392};
	st.global.v2.u32 	[%rd13+64], {%r393, %r394};
	st.global.v2.u32 	[%rd13+72], {%r395, %r396};
$L__BB8_23:
	add.s32 	%r397, %r21, 256;
	setp.ge.s32 	%p17, %r397, %r4;
	@%p17 bra 	$L__BB8_25;
	ld.global.v2.u32 	{%r398, %r399}, [%rd12+10240];
	ld.global.v2.u32 	{%r400, %r401}, [%rd12+10248];
	ld.global.v2.u32 	{%r402, %r403}, [%rd12+10256];
	ld.global.v2.u32 	{%r404, %r405}, [%rd12+10264];
	ld.global.v2.u32 	{%r406, %r407}, [%rd12+10272];
	ld.global.v2.u32 	{%r408, %r409}, [%rd12+10280];
	ld.global.v2.u32 	{%r410, %r411}, [%rd12+10288];
	.pragma "used_bytes_mask 31";
	ld.global.v2.u32 	{%r412, %r413}, [%rd12+10296];
	.pragma "used_bytes_mask 15";
	ld.global.v2.u32 	{%r414, %r415}, [%rd12+10304];
	ld.global.v2.u32 	{%r416, %r417}, [%rd12+10312];
	st.global.v2.u32 	[%rd13+10240], {%r398, %r399};
	st.global.v2.u32 	[%rd13+10248], {%r400, %r401};
	st.global.v2.u32 	[%rd13+10256], {%r402, %r403};
	st.global.v2.u32 	[%rd13+10264], {%r404, %r405};
	st.global.v2.u32 	[%rd13+10272], {%r406, %r407};
	st.global.v2.u32 	[%rd13+10280], {%r408, %r409};
	st.global.v2.u32 	[%rd13+10288], {%r410, %r411};
	st.global.v2.u32 	[%rd13+10296], {%r412, %r413};
	st.global.v2.u32 	[%rd13+10304], {%r414, %r415};
	st.global.v2.u32 	[%rd13+10312], {%r416, %r417};
$L__BB8_25:
	add.s32 	%r418, %r21, 384;
	setp.ge.s32 	%p18, %r418, %r4;
	@%p18 bra 	$L__BB8_27;
	ld.global.v2.u32 	{%r419, %r420}, [%rd12+20480];
	ld.global.v2.u32 	{%r421, %r422}, [%rd12+20488];
	ld.global.v2.u32 	{%r423, %r424}, [%rd12+20496];
	ld.global.v2.u32 	{%r425, %r426}, [%rd12+20504];
	ld.global.v2.u32 	{%r427, %r428}, [%rd12+20512];
	ld.global.v2.u32 	{%r429, %r430}, [%rd12+20520];
	ld.global.v2.u32 	{%r431, %r432}, [%rd12+20528];
	.pragma "used_bytes_mask 31";
	ld.global.v2.u32 	{%r433, %r434}, [%rd12+20536];
	.pragma "used_bytes_mask 15";
	ld.global.v2.u32 	{%r435, %r436}, [%rd12+20544];
	ld.global.v2.u32 	{%r437, %r438}, [%rd12+20552];
	st.global.v2.u32 	[%rd13+20480], {%r419, %r420};
	st.global.v2.u32 	[%rd13+20488], {%r421, %r422};
	st.global.v2.u32 	[%rd13+20496], {%r423, %r424};
	st.global.v2.u32 	[%rd13+20504], {%r425, %r426};
	st.global.v2.u32 	[%rd13+20512], {%r427, %r428};
	st.global.v2.u32 	[%rd13+20520], {%r429, %r430};
	st.global.v2.u32 	[%rd13+20528], {%r431, %r432};
	st.global.v2.u32 	[%rd13+20536], {%r433, %r434};
	st.global.v2.u32 	[%rd13+20544], {%r435, %r436};
	st.global.v2.u32 	[%rd13+20552], {%r437, %r438};
$L__BB8_27:
	add.s32 	%r439, %r21, 512;
	setp.ge.s32 	%p19, %r439, %r4;
	@%p19 bra 	$L__BB8_29;
	ld.global.v2.u32 	{%r440, %r441}, [%rd12+30720];
	ld.global.v2.u32 	{%r442, %r443}, [%rd12+30728];
	ld.global.v2.u32 	{%r444, %r445}, [%rd12+30736];
	ld.global.v2.u32 	{%r446, %r447}, [%rd12+30744];
	ld.global.v2.u32 	{%r448, %r449}, [%rd12+30752];
	ld.global.v2.u32 	{%r450, %r451}, [%rd12+30760];
	ld.global.v2.u32 	{%r452, %r453}, [%rd12+30768];
	.pragma "used_bytes_mask 31";
	ld.global.v2.u32 	{%r454, %r455}, [%rd12+30776];
	.pragma "used_bytes_mask 15";
	ld.global.v2.u32 	{%r456, %r457}, [%rd12+30784];
	ld.global.v2.u32 	{%r458, %r459}, [%rd12+30792];
	st.global.v2.u32 	[%rd13+30720], {%r440, %r441};
	st.global.v2.u32 	[%rd13+30728], {%r442, %r443};
	st.global.v2.u32 	[%rd13+30736], {%r444, %r445};
	st.global.v2.u32 	[%rd13+30744], {%r446, %r447};
	st.global.v2.u32 	[%rd13+30752], {%r448, %r449};
	st.global.v2.u32 	[%rd13+30760], {%r450, %r451};
	st.global.v2.u32 	[%rd13+30768], {%r452, %r453};
	st.global.v2.u32 	[%rd13+30776], {%r454, %r455};
	st.global.v2.u32 	[%rd13+30784], {%r456, %r457};
	st.global.v2.u32 	[%rd13+30792], {%r458, %r459};
$L__BB8_29:
	add.s32 	%r460, %r21, 640;
	setp.ge.s32 	%p20, %r460, %r4;
	@%p20 bra 	$L__BB8_31;
	ld.global.v2.u32 	{%r461, %r462}, [%rd12+40960];
	ld.global.v2.u32 	{%r463, %r464}, [%rd12+40968];
	ld.global.v2.u32 	{%r465, %r466}, [%rd12+40976];
	ld.global.v2.u32 	{%r467, %r468}, [%rd12+40984];
	ld.global.v2.u32 	{%r469, %r470}, [%rd12+40992];
	ld.global.v2.u32 	{%r471, %r472}, [%rd12+41000];
	ld.global.v2.u32 	{%r473, %r474}, [%rd12+41008];
	.pragma "used_bytes_mask 31";
	ld.global.v2.u32 	{%r475, %r476}, [%rd12+41016];
	.pragma "used_bytes_mask 15";
	ld.global.v2.u32 	{%r477, %r478}, [%rd12+41024];
	ld.global.v2.u32 	{%r479, %r480}, [%rd12+41032];
	st.global.v2.u32 	[%rd13+40960], {%r461, %r462};
	st.global.v2.u32 	[%rd13+40968], {%r463, %r464};
	st.global.v2.u32 	[%rd13+40976], {%r465, %r466};
	st.global.v2.u32 	[%rd13+40984], {%r467, %r468};
	st.global.v2.u32 	[%rd13+40992], {%r469, %r470};
	st.global.v2.u32 	[%rd13+41000], {%r471, %r472};
	st.global.v2.u32 	[%rd13+41008], {%r473, %r474};
	st.global.v2.u32 	[%rd13+41016], {%r475, %r476};
	st.global.v2.u32 	[%rd13+41024], {%r477, %r478};
	st.global.v2.u32 	[%rd13+41032], {%r479, %r480};
$L__BB8_31:
	add.s32 	%r481, %r21, 768;
	setp.ge.s32 	%p21, %r481, %r4;
	@%p21 bra 	$L__BB8_33;
	ld.global.v2.u32 	{%r482, %r483}, [%rd12+51200];
	ld.global.v2.u32 	{%r484, %r485}, [%rd12+51208];
	ld.global.v2.u32 	{%r486, %r487}, [%rd12+51216];
	ld.global.v2.u32 	{%r488, %r489}, [%rd12+51224];
	ld.global.v2.u32 	{%r490, %r491}, [%rd12+51232];
	ld.global.v2.u32 	{%r492, %r493}, [%rd12+51240];
	ld.global.v2.u32 	{%r494, %r495}, [%rd12+51248];
	.pragma "used_bytes_mask 31";
	ld.global.v2.u32 	{%r496, %r497}, [%rd12+51256];
	.pragma "used_bytes_mask 15";
	ld.global.v2.u32 	{%r498, %r499}, [%rd12+51264];
	ld.global.v2.u32 	{%r500, %r501}, [%rd12+51272];
	st.global.v2.u32 	[%rd13+51200], {%r482, %r483};
	st.global.v2.u32 	[%rd13+51208], {%r484, %r485};
	st.global.v2.u32 	[%rd13+51216], {%r486, %r487};
	st.global.v2.u32 	[%rd13+51224], {%r488, %r489};
	st.global.v2.u32 	[%rd13+51232], {%r490, %r491};
	st.global.v2.u32 	[%rd13+51240], {%r492, %r493};
	st.global.v2.u32 	[%rd13+51248], {%r494, %r495};
	st.global.v2.u32 	[%rd13+51256], {%r496, %r497};
	st.global.v2.u32 	[%rd13+51264], {%r498, %r499};
	st.global.v2.u32 	[%rd13+51272], {%r500, %r501};
$L__BB8_33:
	add.s32 	%r502, %r21, 896;
	setp.ge.s32 	%p22, %r502, %r4;
	@%p22 bra 	$L__BB8_35;
	ld.global.v2.u32 	{%r503, %r504}, [%rd12+61440];
	ld.global.v2.u32 	{%r505, %r506}, [%rd12+61448];
	ld.global.v2.u32 	{%r507, %r508}, [%rd12+61456];
	ld.global.v2.u32 	{%r509, %r510}, [%rd12+61464];
	ld.global.v2.u32 	{%r511, %r512}, [%rd12+61472];
	ld.global.v2.u32 	{%r513, %r514}, [%rd12+61480];
	ld.global.v2.u32 	{%r515, %r516}, [%rd12+61488];
	.pragma "used_bytes_mask 31";
	ld.global.v2.u32 	{%r517, %r518}, [%rd12+61496];
	.pragma "used_bytes_mask 15";
	ld.global.v2.u32 	{%r519, %r520}, [%rd12+61504];
	ld.global.v2.u32 	{%r521, %r522}, [%rd12+61512];
	st.global.v2.u32 	[%rd13+61440], {%r503, %r504};
	st.global.v2.u32 	[%rd13+61448], {%r505, %r506};
	st.global.v2.u32 	[%rd13+61456], {%r507, %r508};
	st.global.v2.u32 	[%rd13+61464], {%r509, %r510};
	st.global.v2.u32 	[%rd13+61472], {%r511, %r512};
	st.global.v2.u32 	[%rd13+61480], {%r513, %r514};
	st.global.v2.u32 	[%rd13+61488], {%r515, %r516};
	st.global.v2.u32 	[%rd13+61496], {%r517, %r518};
	st.global.v2.u32 	[%rd13+61504], {%r519, %r520};
	st.global.v2.u32 	[%rd13+61512], {%r521, %r522};
$L__BB8_35:
	add.s32 	%r670, %r670, 8;
	setp.ne.s32 	%p23, %r670, %r671;
	@%p23 bra 	$L__BB8_19;
$L__BB8_36:
	setp.eq.s32 	%p24, %r14, 0;
	@%p24 bra 	$L__BB8_57;
	and.b32  	%r24, %r42, 3;
	setp.lt.u32 	%p25, %r14, 4;
	@%p25 bra 	$L__BB8_47;
	shl.b32 	%r523, %r671, 7;
	add.s32 	%r25, %r523, %r6;
	setp.ge.s32 	%p26, %r25, %r4;
	@%p26 bra 	$L__BB8_40;
	mul.wide.s32 	%rd41, %r25, 80;
	add.s64 	%rd42, %rd6, %rd41;
	add.s64 	%rd43, %rd7, %rd41;
	ld.global.v2.u32 	{%r524, %r525}, [%rd42];
	ld.global.v2.u32 	{%r526, %r527}, [%rd42+8];
	ld.global.v2.u32 	{%r528, %r529}, [%rd42+16];
	ld.global.v2.u32 	{%r530, %r531}, [%rd42+24];
	ld.global.v2.u32 	{%r532, %r533}, [%rd42+32];
	ld.global.v2.u32 	{%r534, %r535}, [%rd42+40];
	ld.global.v2.u32 	{%r536, %r537}, [%rd42+48];
	.pragma "used_bytes_mask 31";
	ld.global.v2.u32 	{%r538, %r539}, [%rd42+56];
	.pragma "used_bytes_mask 15";
	ld.global.v2.u32 	{%r540, %r541}, [%rd42+64];
	ld.global.v2.u32 	{%r542, %r543}, [%rd42+72];
	st.global.v2.u32 	[%rd43], {%r524, %r525};
	st.global.v2.u32 	[%rd43+8], {%r526, %r527};
	st.global.v2.u32 	[%rd43+16], {%r528, %r529};
	st.global.v2.u32 	[%rd43+24], {%r530, %r531};
	st.global.v2.u32 	[%rd43+32], {%r532, %r533};
	st.global.v2.u32 	[%rd43+40], {%r534, %r535};
	st.global.v2.u32 	[%rd43+48], {%r536, %r537};
	st.global.v2.u32 	[%rd43+56], {%r538, %r539};
	st.global.v2.u32 	[%rd43+64], {%r540, %r541};
	st.global.v2.u32 	[%rd43+72], {%r542, %r543};
$L__BB8_40:
	add.s32 	%r26, %r25, 128;
	setp.ge.s32 	%p27, %r26, %r4;
	@%p27 bra 	$L__BB8_42;
	mul.wide.s32 	%rd44, %r26, 80;
	add.s64 	%rd45, %rd6, %rd44;
	add.s64 	%rd46, %rd7, %rd44;
	ld.global.v2.u32 	{%r544, %r545}, [%rd45];
	ld.global.v2.u32 	{%r546, %r547}, [%rd45+8];
	ld.global.v2.u32 	{%r548, %r549}, [%rd45+16];
	ld.global.v2.u32 	{%r550, %r551}, [%rd45+24];
	ld.global.v2.u32 	{%r552, %r553}, [%rd45+32];
	ld.global.v2.u32 	{%r554, %r555}, [%rd45+40];
	ld.global.v2.u32 	{%r556, %r557}, [%rd45+48];
	.pragma "used_bytes_mask 31";
	ld.global.v2.u32 	{%r558, %r559}, [%rd45+56];
	.pragma "used_bytes_mask 15";
	ld.global.v2.u32 	{%r560, %r561}, [%rd45+64];
	ld.global.v2.u32 	{%r562, %r563}, [%rd45+72];
	st.global.v2.u32 	[%rd46], {%r544, %r545};
	st.global.v2.u32 	[%rd46+8], {%r546, %r547};
	st.global.v2.u32 	[%rd46+16], {%r548, %r549};
	st.global.v2.u32 	[%rd46+24], {%r550, %r551};
	st.global.v2.u32 	[%rd46+32], {%r552, %r553};
	st.global.v2.u32 	[%rd46+40], {%r554, %r555};
	st.global.v2.u32 	[%rd46+48], {%r556, %r557};
	st.global.v2.u32 	[%rd46+56], {%r558, %r559};
	st.global.v2.u32 	[%rd46+64], {%r560, %r561};
	st.global.v2.u32 	[%rd46+72], {%r562, %r563};
$L__BB8_42:
	add.s32 	%r27, %r25, 256;
	setp.ge.s32 	%p28, %r27, %r4;
	@%p28 bra 	$L__BB8_44;
	mul.wide.s32 	%rd47, %r27, 80;
	add.s64 	%rd48, %rd6, %rd47;
	add.s64 	%rd49, %rd7, %rd47;
	ld.global.v2.u32 	{%r564, %r565}, [%rd48];
	ld.global.v2.u32 	{%r566, %r567}, [%rd48+8];
	ld.global.v2.u32 	{%r568, %r569}, [%rd48+16];
	ld.global.v2.u32 	{%r570, %r571}, [%rd48+24];
	ld.global.v2.u32 	{%r572, %r573}, [%rd48+32];
	ld.global.v2.u32 	{%r574, %r575}, [%rd48+40];
	ld.global.v2.u32 	{%r576, %r577}, [%rd48+48];
	.pragma "used_bytes_mask 31";
	ld.global.v2.u32 	{%r578, %r579}, [%rd48+56];
	.pragma "used_bytes_mask 15";
	ld.global.v2.u32 	{%r580, %r581}, [%rd48+64];
	ld.global.v2.u32 	{%r582, %r583}, [%rd48+72];
	st.global.v2.u32 	[%rd49], {%r564, %r565};
	st.global.v2.u32 	[%rd49+8], {%r566, %r567};
	st.global.v2.u32 	[%rd49+16], {%r568, %r569};
	st.global.v2.u32 	[%rd49+24], {%r570, %r571};
	st.global.v2.u32 	[%rd49+32], {%r572, %r573};
	st.global.v2.u32 	[%rd49+40], {%r574, %r575};
	st.global.v2.u32 	[%rd49+48], {%r576, %r577};
	st.global.v2.u32 	[%rd49+56], {%r578, %r579};
	st.global.v2.u32 	[%rd49+64], {%r580, %r581};
	st.global.v2.u32 	[%rd49+72], {%r582, %r583};
$L__BB8_44:
	add.s32 	%r28, %r25, 384;
	setp.ge.s32 	%p29, %r28, %r4;
	@%p29 bra 	$L__BB8_46;
	mul.wide.s32 	%rd50, %r28, 80;
	add.s64 	%rd51, %rd6, %rd50;
	add.s64 	%rd52, %rd7, %rd50;
	ld.global.v2.u32 	{%r584, %r585}, [%rd51];
	ld.global.v2.u32 	{%r586, %r587}, [%rd51+8];
	ld.global.v2.u32 	{%r588, %r589}, [%rd51+16];
	ld.global.v2.u32 	{%r590, %r591}, [%rd51+24];
	ld.global.v2.u32 	{%r592, %r593}, [%rd51+32];
	ld.global.v2.u32 	{%r594, %r595}, [%rd51+40];
	ld.global.v2.u32 	{%r596, %r597}, [%rd51+48];
	.pragma "used_bytes_mask 31";
	ld.global.v2.u32 	{%r598, %r599}, [%rd51+56];
	.pragma "used_bytes_mask 15";
	ld.global.v2.u32 	{%r600, %r601}, [%rd51+64];
	ld.global.v2.u32 	{%r602, %r603}, [%rd51+72];
	st.global.v2.u32 	[%rd52], {%r584, %r585};
	st.global.v2.u32 	[%rd52+8], {%r586, %r587};
	st.global.v2.u32 	[%rd52+16], {%r588, %r589};
	st.global.v2.u32 	[%rd52+24], {%r590, %r591};
	st.global.v2.u32 	[%rd52+32], {%r592, %r593};
	st.global.v2.u32 	[%rd52+40], {%r594, %r595};
	st.global.v2.u32 	[%rd52+48], {%r596, %r597};
	st.global.v2.u32 	[%rd52+56], {%r598, %r599};
	st.global.v2.u32 	[%rd52+64], {%r600, %r601};
	st.global.v2.u32 	[%rd52+72], {%r602, %r603};
$L__BB8_46:
	add.s32 	%r671, %r671, 4;
$L__BB8_47:
	setp.eq.s32 	%p30, %r24, 0;
	@%p30 bra 	$L__BB8_57;
	setp.eq.s32 	%p31, %r24, 1;
	@%p31 bra 	$L__BB8_54;
	shl.b32 	%r604, %r671, 7;
	add.s32 	%r31, %r604, %r6;
	setp.ge.s32 	%p32, %r31, %r4;
	@%p32 bra 	$L__BB8_51;
	mul.wide.s32 	%rd53, %r31, 80;
	add.s64 	%rd54, %rd6, %rd53;
	add.s64 	%rd55, %rd7, %rd53;
	ld.global.v2.u32 	{%r605, %r606}, [%rd54];
	ld.global.v2.u32 	{%r607, %r608}, [%rd54+8];
	ld.global.v2.u32 	{%r609, %r610}, [%rd54+16];
	ld.global.v2.u32 	{%r611, %r612}, [%rd54+24];
	ld.global.v2.u32 	{%r613, %r614}, [%rd54+32];
	ld.global.v2.u32 	{%r615, %r616}, [%rd54+40];
	ld.global.v2.u32 	{%r617, %r618}, [%rd54+48];
	.pragma "used_bytes_mask 31";
	ld.global.v2.u32 	{%r619, %r620}, [%rd54+56];
	.pragma "used_bytes_mask 15";
	ld.global.v2.u32 	{%r621, %r622}, [%rd54+64];
	ld.global.v2.u32 	{%r623, %r624}, [%rd54+72];
	st.global.v2.u32 	[%rd55], {%r605, %r606};
	st.global.v2.u32 	[%rd55+8], {%r607, %r608};
	st.global.v2.u32 	[%rd55+16], {%r609, %r610};
	st.global.v2.u32 	[%rd55+24], {%r611, %r612};
	st.global.v2.u32 	[%rd55+32], {%r613, %r614};
	st.global.v2.u32 	[%rd55+40], {%r615, %r616};
	st.global.v2.u32 	[%rd55+48], {%r617, %r618};
	st.global.v2.u32 	[%rd55+56], {%r619, %r620};
	st.global.v2.u32 	[%rd55+64], {%r621, %r622};
	st.global.v2.u32 	[%rd55+72], {%r623, %r624};
$L__BB8_51:
	add.s32 	%r32, %r31, 128;
	setp.ge.s32 	%p33, %r32, %r4;
	@%p33 bra 	$L__BB8_53;
	mul.wide.s32 	%rd56, %r32, 80;
	add.s64 	%rd57, %rd6, %rd56;
	add.s64 	%rd58, %rd7, %rd56;
	ld.global.v2.u32 	{%r625, %r626}, [%rd57];
	ld.global.v2.u32 	{%r627, %r628}, [%rd57+8];
	ld.global.v2.u32 	{%r629, %r630}, [%rd57+16];
	ld.global.v2.u32 	{%r631, %r632}, [%rd57+24];
	ld.global.v2.u32 	{%r633, %r634}, [%rd57+32];
	ld.global.v2.u32 	{%r635, %r636}, [%rd57+40];
	ld.global.v2.u32 	{%r637, %r638}, [%rd57+48];
	.pragma "used_bytes_mask 31";
	ld.global.v2.u32 	{%r639, %r640}, [%rd57+56];
	.pragma "used_bytes_mask 15";
	ld.global.v2.u32 	{%r641, %r642}, [%rd57+64];
	ld.global.v2.u32 	{%r643, %r644}, [%rd57+72];
	st.global.v2.u32 	[%rd58], {%r625, %r626};
	st.global.v2.u32 	[%rd58+8], {%r627, %r628};
	st.global.v2.u32 	[%rd58+16], {%r629, %r630};
	st.global.v2.u32 	[%rd58+24], {%r631, %r632};
	st.global.v2.u32 	[%rd58+32], {%r633, %r634};
	st.global.v2.u32 	[%rd58+40], {%r635, %r636};
	st.global.v2.u32 	[%rd58+48], {%r637, %r638};
	st.global.v2.u32 	[%rd58+56], {%r639, %r640};
	st.global.v2.u32 	[%rd58+64], {%r641, %r642};
	st.global.v2.u32 	[%rd58+72], {%r643, %r644};
$L__BB8_53:
	add.s32 	%r671, %r671, 2;
$L__BB8_54:
	and.b32  	%r645, %r42, 1;
	setp.eq.b32 	%p34, %r645, 1;
	not.pred 	%p35, %p34;
	@%p35 bra 	$L__BB8_57;
	shl.b32 	%r646, %r671, 7;
	add.s32 	%r35, %r646, %r6;
	setp.ge.s32 	%p36, %r35, %r4;
	@%p36 bra 	$L__BB8_57;
	mul.wide.s32 	%rd59, %r35, 80;
	add.s64 	%rd60, %rd6, %rd59;
	add.s64 	%rd61, %rd7, %rd59;
	ld.global.v2.u32 	{%r647, %r648}, [%rd60];
	ld.global.v2.u32 	{%r649, %r650}, [%rd60+8];
	ld.global.v2.u32 	{%r651, %r652}, [%rd60+16];
	ld.global.v2.u32 	{%r653, %r654}, [%rd60+24];
	ld.global.v2.u32 	{%r655, %r656}, [%rd60+32];
	ld.global.v2.u32 	{%r657, %r658}, [%rd60+40];
	ld.global.v2.u32 	{%r659, %r660}, [%rd60+48];
	.pragma "used_bytes_mask 31";
	ld.global.v2.u32 	{%r661, %r662}, [%rd60+56];
	.pragma "used_bytes_mask 15";
	ld.global.v2.u32 	{%r663, %r664}, [%rd60+64];
	ld.global.v2.u32 	{%r665, %r666}, [%rd60+72];
	st.global.v2.u32 	[%rd61], {%r647, %r648};
	st.global.v2.u32 	[%rd61+8], {%r649, %r650};
	st.global.v2.u32 	[%rd61+16], {%r651, %r652};
	st.global.v2.u32 	[%rd61+24], {%r653, %r654};
	st.global.v2.u32 	[%rd61+32], {%r655, %r656};
	st.global.v2.u32 	[%rd61+40], {%r657, %r658};
	st.global.v2.u32 	[%rd61+48], {%r659, %r660};
	st.global.v2.u32 	[%rd61+56], {%r661, %r662};
	st.global.v2.u32 	[%rd61+64], {%r663, %r664};
	st.global.v2.u32 	[%rd61+72], {%r665, %r666};
$L__BB8_57:
	ret;

}
	// .globl	_ZN3cub18CUB_300001_SM_10006detail9transform16transform_kernelINS2_10policy_hubILb1EN4cuda3std3__45tupleIJN6thrust24THRUST_300001_SM_1000_NS10device_ptrI11AutomobilisEEEEEE10policy1000ElNS7_10__identityEPSC_JSI_EEEvT0_iT1_T2_DpNS2_10kernel_argIT3_EE
.visible .entry _ZN3cub18CUB_300001_SM_10006detail9transform16transform_kernelINS2_10policy_hubILb1EN4cuda3std3__45tupleIJN6thrust24THRUST_300001_SM_1000_NS10device_ptrI11AutomobilisEEEEEE10policy1000ElNS7_10__identityEPSC_JSI_EEEvT0_iT1_T2_DpNS2_10kernel_argIT3_EE(
	.param .u64 _ZN3cub18CUB_300001_SM_10006detail9transform16transform_kernelINS2_10policy_hubILb1EN4cuda3std3__45tupleIJN6thrust24THRUST_300001_SM_1000_NS10device_ptrI11AutomobilisEEEEEE10policy1000ElNS7_10__identityEPSC_JSI_EEEvT0_iT1_T2_DpNS2_10kernel_argIT3_EE_param_0,
	.param .u32 _ZN3cub18CUB_300001_SM_10006detail9transform16transform_kernelINS2_10policy_hubILb1EN4cuda3std3__45tupleIJN6thrust24THRUST_300001_SM_1000_NS10device_ptrI11AutomobilisEEEEEE10policy1000ElNS7_10__identityEPSC_JSI_EEEvT0_iT1_T2_DpNS2_10kernel_argIT3_EE_param_1,
	.param .align 1 .b8 _ZN3cub18CUB_300001_SM_10006detail9transform16transform_kernelINS2_10policy_hubILb1EN4cuda3std3__45tupleIJN6thrust24THRUST_300001_SM_1000_NS10device_ptrI11AutomobilisEEEEEE10policy1000ElNS7_10__identityEPSC_JSI_EEEvT0_iT1_T2_DpNS2_10kernel_argIT3_EE_param_2[1],
	.param .u64 .ptr .align 1 _ZN3cub18CUB_300001_SM_10006detail9transform16transform_kernelINS2_10policy_hubILb1EN4cuda3std3__45tupleIJN6thrust24THRUST_300001_SM_1000_NS10device_ptrI11AutomobilisEEEEEE10policy1000ElNS7_10__identityEPSC_JSI_EEEvT0_iT1_T2_DpNS2_10kernel_argIT3_EE_param_3,
	.param .align 8 .b8 _ZN3cub18CUB_300001_SM_10006detail9transform16transform_kernelINS2_10policy_hubILb1EN4cuda3std3__45tupleIJN6thrust24THRUST_300001_SM_1000_NS10device_ptrI11AutomobilisEEEEEE10policy1000ElNS7_10__identityEPSC_JSI_EEEvT0_iT1_T2_DpNS2_10kernel_argIT3_EE_param_4[16]
)
.maxntid 128
{
	.reg .pred 	%p<37>;
	.reg .b32 	%r<674>;
	.reg .b64 	%rd<69>;

	ld.param.u64 	%rd15, [_ZN3cub18CUB_300001_SM_10006detail9transform16transform_kernelINS2_10policy_hubILb1EN4cuda3std3__45tupleIJN6thrust24THRUST_300001_SM_1000_NS10device_ptrI11AutomobilisEEEEEE10policy1000ElNS7_10__identityEPSC_JSI_EEEvT0_iT1_T2_DpNS2_10kernel_argIT3_EE_param_0];
	ld.param.u64 	%rd16, [_ZN3cub18CUB_300001_SM_10006detail9transform16transform_kernelINS2_10policy_hubILb1EN4cuda3std3__45tupleIJN6thrust24THRUST_300001_SM_1000_NS10device_ptrI11AutomobilisEEEEEE10policy1000ElNS7_10__identityEPSC_JSI_EEEvT0_iT1_T2_DpNS2_10kernel_argIT3_EE_param_4];
	ld.param.u32 	%r40, [_ZN3cub18CUB_300001_SM_10006detail9transform16transform_kernelINS2_10policy_hubILb1EN4cuda3std3__45tupleIJN6thrust24THRUST_300001_SM_1000_NS10device_ptrI11AutomobilisEEEEEE10policy1000ElNS7_10__identityEPSC_JSI_EEEvT0_iT1_T2_DpNS2_10kernel_argIT3_EE_param_1];
	ld.param.u64 	%rd17, [_ZN3cub18CUB_300001_SM_10006detail9transform16transform_kernelINS2_10policy_hubILb1EN4cuda3std3__45tupleIJN6thrust24THRUST_300001_SM_1000_NS10device_ptrI11AutomobilisEEEEEE10policy1000ElNS7_10__identityEPSC_JSI_EEEvT0_iT1_T2_DpNS2_10kernel_argIT3_EE_param_3];
	cvta.to.global.u64 	%rd1, %rd17;
	cvta.to.global.u64 	%rd2, %rd16;
	shl.b32 	%r1, %r40, 7;
	mov.u32 	%r41, %ctaid.x;
	cvt.u64.u32 	%rd18, %r41;
	cvt.s64.s32 	%rd19, %r1;
	mul.lo.s64 	%rd3, %rd19, %rd18;
	sub.s64 	%rd20, %rd15, %rd3;
	min.s64 	%rd21, %rd20, %rd19;
	cvt.u32.u64 	%r2, %rd21;
	mul.lo.s32 	%r3, %r2, 80;
	mov.u32 	%r4, %tid.x;
	shl.b32 	%r664, %r4, 7;
	setp.ge.s32 	%p1, %r664, %r3;
	@%p1 bra 	$L__BB9_3;
	mad.lo.s64 	%rd22, %rd3, 80, %rd2;
	mul.wide.u32 	%rd23, %r4, 128;
	add.s64 	%rd67, %rd22, %rd23;
$L__BB9_2:
	.pragma "nounroll";
	// begin inline asm
	prefetch.global.L2 [%rd67];
	// end inline asm
	add.s32 	%r664, %r664, 16384;
	add.s64 	%rd67, %rd67, 16384;
	setp.lt.s32 	%p2, %r664, %r3;
	@%p2 bra 	$L__BB9_2;
$L__BB9_3:
	mul.lo.s64 	%rd25, %rd3, 80;
	add.s64 	%rd7, %rd2, %rd25;
	add.s64 	%rd8, %rd1, %rd25;
	setp.eq.s32 	%p3, %r1, %r2;
	@%p3 bra 	$L__BB9_45;
	setp.lt.s32 	%p4, %r40, 1;
	@%p4 bra 	$L__BB9_57;
	and.b32  	%r8, %r40, 7;
	setp.lt.u32 	%p5, %r40, 8;
	mov.b32 	%r671, 0;
	@%p5 bra 	$L__BB9_24;
	and.b32  	%r671, %r40, 2147483640;
	mov.b32 	%r667, 0;
$L__BB9_7:
	.pragma "nounroll";
	shl.b32 	%r44, %r667, 7;
	add.s32 	%r19, %r44, %r4;
	setp.ge.s32 	%p6, %r19, %r2;
	@%p6 bra 	$L__BB9_9;
	mul.wide.u32 	%rd26, %r19, 80;
	add.s64 	%rd27, %rd7, %rd26;
	add.s64 	%rd28, %rd8, %rd26;
	ld.global.v2.u32 	{%r45, %r46}, [%rd27];
	ld.global.v2.u32 	{%r47, %r48}, [%rd27+8];
	ld.global.v2.u32 	{%r49, %r50}, [%rd27+16];
	ld.global.v2.u32 	{%r51, %r52}, [%rd27+24];
	ld.global.v2.u32 	{%r53, %r54}, [%rd27+32];
	ld.global.v2.u32 	{%r55, %r56}, [%rd27+40];
	ld.global.v2.u32 	{%r57, %r58}, [%rd27+48];
	.pragma "used_bytes_mask 31";
	ld.global.v2.u32 	{%r59, %r60}, [%rd27+56];
	.pragma "used_bytes_mask 15";
	ld.global.v2.u32 	{%r61, %r62}, [%rd27+64];
	ld.global.v2.u32 	{%r63, %r64}, [%rd27+72];
	st.global.v2.u32 	[%rd28], {%r45, %r46};
	st.global.v2.u32 	[%rd28+8], {%r47, %r48};
	st.global.v2.u32 	[%rd28+16], {%r49, %r50};
	st.global.v2.u32 	[%rd28+24], {%r51, %r52};
	st.global.v2.u32 	[%rd28+32], {%r53, %r54};
	st.global.v2.u32 	[%rd28+40], {%r55, %r56};
	st.global.v2.u32 	[%rd28+48], {%r57, %r58};
	st.global.v2.u32 	[%rd28+56], {%r59, %r60};
	st.global.v2.u32 	[%rd28+64], {%r61, %r62};
	st.global.v2.u32 	[%rd28+72], {%r63, %r64};
$L__BB9_9:
	add.s32 	%r65, %r19, 128;
	setp.ge.s32 	%p7, %r65, %r2;
	mul.wide.s32 	%rd29, %r65, 80;
	add.s64 	%rd13, %rd7, %rd29;
	add.s64 	%rd14, %rd8, %rd29;
	@%p7 bra 	$L__BB9_11;
	ld.global.v2.u32 	{%r66, %r67}, [%rd13];
	ld.global.v2.u32 	{%r68, %r69}, [%rd13+8];
	ld.global.v2.u32 	{%r70, %r71}, [%rd13+16];
	ld.global.v2.u32 	{%r72, %r73}, [%rd13+24];
	ld.global.v2.u32 	{%r74, %r75}, [%rd13+32];
	ld.global.v2.u32 	{%r76, %r77}, [%rd13+40];
	ld.global.v2.u32 	{%r78, %r79}, [%rd13+48];
	.pragma "used_bytes_mask 31";
	ld.global.v2.u32 	{%r80, %r81}, [%rd13+56];
	.pragma "used_bytes_mask 15";
	ld.global.v2.u32 	{%r82, %r83}, [%rd13+64];
	ld.global.v2.u32 	{%r84, %r85}, [%rd13+72];
	st.global.v2.u32 	[%rd14], {%r66, %r67};
	st.global.v2.u32 	[%rd14+8], {%r68, %r69};
	st.global.v2.u32 	[%rd14+16], {%r70, %r71};
	st.global.v2.u32 	[%rd14+24], {%r72, %r73};
	st.global.v2.u32 	[%rd14+32], {%r74, %r75};
	st.global.v2.u32 	[%rd14+40], {%r76, %r77};
	st.global.v2.u32 	[%rd14+48], {%r78, %r79};
	st.global.v2.u32 	[%rd14+56], {%r80, %r81};
	st.global.v2.u32 	[%rd14+64], {%r82, %r83};
	st.global.v2.u32 	[%rd14+72], {%r84, %r85};
$L__BB9_11:
	add.s32 	%r86, %r19, 256;
	setp.ge.s32 	%p8, %r86, %r2;
	@%p8 bra 	$L__BB9_13;
	ld.global.v2.u32 	{%r87, %r88}, [%rd13+10240];
	ld.global.v2.u32 	{%r89, %r90}, [%rd13+10248];
	ld.global.v2.u32 	{%r91, %r92}, [%rd13+10256];
	ld.global.v2.u32 	{%r93, %r94}, [%rd13+10264];
	ld.global.v2.u32 	{%r95, %r96}, [%rd13+10272];
	ld.global.v2.u32 	{%r97, %r98}, [%rd13+10280];
	ld.global.v2.u32 	{%r99, %r100}, [%rd13+10288];
	.pragma "used_bytes_mask 31";
	ld.global.v2.u32 	{%r101, %r102}, [%rd13+10296];
	.pragma "used_bytes_mask 15";
	ld.global.v2.u32 	{%r103, %r104}, [%rd13+10304];
	ld.global.v2.u32 	{%r105, %r106}, [%rd13+10312];
	st.global.v2.u32 	[%rd14+10240], {%r87, %r88};
	st.global.v2.u32 	[%rd14+10248], {%r89, %r90};
	st.global.v2.u32 	[%rd14+10256], {%r91, %r92};
	st.global.v2.u32 	[%rd14+10264], {%r93, %r94};
	st.global.v2.u32 	[%rd14+10272], {%r95, %r96};
	st.global.v2.u32 	[%rd14+10280], {%r97, %r98};
	st.global.v2.u32 	[%rd14+10288], {%r99, %r100};
	st.global.v2.u32 	[%rd14+10296], {%r101, %r102};
	st.global.v2.u32 	[%rd14+10304], {%r103, %r104};
	st.global.v2.u32 	[%rd14+10312], {%r105, %r106};
$L__BB9_13:
	add.s32 	%r107, %r19, 384;
	setp.ge.s32 	%p9, %r107, %r2;
	@%p9 bra 	$L__BB9_15;
	ld.global.v2.u32 	{%r108, %r109}, [%rd13+20480];
	ld.global.v2.u32 	{%r110, %r111}, [%rd13+20488];
	ld.global.v2.u32 	{%r112, %r113}, [%rd13+20496];
	ld.global.v2.u32 	{%r114, %r115}, [%rd13+20504];
	ld.global.v2.u32 	{%r116, %r117}, [%rd13+20512];
	ld.global.v2.u32 	{%r118, %r119}, [%rd13+20520];
	ld.global.v2.u32 	{%r120, %r121}, [%rd13+20528];
	.pragma "used_bytes_mask 31";
	ld.global.v2.u32 	{%r122, %r123}, [%rd13+20536];
	.pragma "used_bytes_mask 15";
	ld.global.v2.u32 	{%r124, %r125}, [%rd13+20544];
	ld.global.v2.u32 	{%r126, %r127}, [%rd13+20552];
	st.global.v2.u32 	[%rd14+20480], {%r108, %r109};
	st.global.v2.u32 	[%rd14+20488], {%r110, %r111};
	st.global.v2.u32 	[%rd14+20496], {%r112, %r113};
	st.global.v2.u32 	[%rd14+20504], {%r114, %r115};
	st.global.v2.u32 	[%rd14+20512], {%r116, %r117};
	st.global.v2.u32 	[%rd14+20520], {%r118, %r119};
	st.global.v2.u32 	[%rd14+20528], {%r120, %r121};
	st.global.v2.u32 	[%rd14+20536], {%r122, %r123};
	st.global.v2.u32 	[%rd14+20544], {%r124, %r125};
	st.global.v2.u32 	[%rd14+20552], {%r126, %r127};
$L__BB9_15:
	add.s32 	%r128, %r19, 512;
	setp.ge.s32 	%p10, %r128, %r2;
	@%p10 bra 	$L__BB9_17;
	ld.global.v2.u32 	{%r129, %r130}, [%rd13+30720];
	ld.global.v2.u32 	{%r131, %r132}, [%rd13+30728];
	ld.global.v2.u32 	{%r133, %r134}, [%rd13+30736];
	ld.global.v2.u32 	{%r135, %r136}, [%rd13+30744];
	ld.global.v2.u32 	{%r137, %r138}, [%rd13+30752];
	ld.global.v2.u32 	{%r139, %r140}, [%rd13+30760];
	ld.global.v2.u32 	{%r141, %r142}, [%rd13+30768];
	.pragma "used_bytes_mask 31";
	ld.global.v2.u32 	{%r143, %r144}, [%rd13+30776];
	.pragma "used_bytes_mask 15";
	ld.global.v2.u32 	{%r145, %r146}, [%rd13+30784];
	ld.global.v2.u32 	{%r147, %r148}, [%rd13+30792];
	st.global.v2.u32 	[%rd14+30720], {%r129, %r130};
	st.global.v2.u32 	[%rd14+30728], {%r131, %r132};
	st.global.v2.u32 	[%rd14+30736], {%r133, %r134};
	st.global.v2.u32 	[%rd14+30744], {%r135, %r136};
	st.global.v2.u32 	[%rd14+30752], {%r137, %r138};
	st.global.v2.u32 	[%rd14+30760], {%r139, %r140};
	st.global.v2.u32 	[%rd14+30768], {%r141, %r142};
	st.global.v2.u32 	[%rd14+30776], {%r143, %r144};
	st.global.v2.u32 	[%rd14+30784], {%r145, %r146};
	st.global.v2.u32 	[%rd14+30792], {%r147, %r148};
$L__BB9_17:
	add.s32 	%r149, %r19, 640;
	setp.ge.s32 	%p11, %r149, %r2;
	@%p11 bra 	$L__BB9_19;
	ld.global.v2.u32 	{%r150, %r151}, [%rd13+40960];
	ld.global.v2.u32 	{%r152, %r153}, [%rd13+40968];
	ld.global.v2.u32 	{%r154, %r155}, [%rd13+40976];
	ld.global.v2.u32 	{%r156, %r157}, [%rd13+40984];
	ld.global.v2.u32 	{%r158, %r159}, [%rd13+40992];
	ld.global.v2.u32 	{%r160, %r161}, [%rd13+41000];
	ld.global.v2.u32 	{%r162, %r163}, [%rd13+41008];
	.pragma "used_bytes_mask 31";
	ld.global.v2.u32 	{%r164, %r165}, [%rd13+41016];
	.pragma "used_bytes_mask 15";
	ld.global.v2.u32 	{%r166, %r167}, [%rd13+41024];
	ld.global.v2.u32 	{%r168, %r169}, [%rd13+41032];
	st.global.v2.u32 	[%rd14+40960], {%r150, %r151};
	st.global.v2.u32 	[%rd14+40968], {%r152, %r153};
	st.global.v2.u32 	[%rd14+40976], {%r154, %r155};
	st.global.v2.u32 	[%rd14+40984], {%r156, %r157};
	st.global.v2.u32 	[%rd14+40992], {%r158, %r159};
	st.global.v2.u32 	[%rd14+41000], {%r160, %r161};
	st.global.v2.u32 	[%rd14+41008], {%r162, %r163};
	st.global.v2.u32 	[%rd14+41016], {%r164, %r165};
	st.global.v2.u32 	[%rd14+41024], {%r166, %r167};
	st.global.v2.u32 	[%rd14+41032], {%r168, %r169};
$L__BB9_19:
	add.s32 	%r170, %r19, 768;
	setp.ge.s32 	%p12, %r170, %r2;
	@%p12 bra 	$L__BB9_21;
	ld.global.v2.u32 	{%r171, %r172}, [%rd13+51200];
	ld.global.v2.u32 	{%r173, %r174}, [%rd13+51208];
	ld.global.v2.u32 	{%r175, %r176}, [%rd13+51216];
	ld.global.v2.u32 	{%r177, %r178}, [%rd13+51224];
	ld.global.v2.u32 	{%r179, %r180}, [%rd13+51232];
	ld.global.v2.u32 	{%r181, %r182}, [%rd13+51240];
	ld.global.v2.u32 	{%r183, %r184}, [%rd13+51248];
	.pragma "used_bytes_mask 31";
	ld.global.v2.u32 	{%r185, %r186}, [%rd13+51256];
	.pragma "used_bytes_mask 15";
	ld.global.v2.u32 	{%r187, %r188}, [%rd13+51264];
	ld.global.v2.u32 	{%r189, %r190}, [%rd13+51272];
	st.global.v2.u32 	[%rd14+51200], {%r171, %r172};
	st.global.v2.u32 	[%rd14+51208], {%r173, %r174};
	st.global.v2.u32 	[%rd14+51216], {%r175, %r176};
	st.global.v2.u32 	[%rd14+51224], {%r177, %r178};
	st.global.v2.u32 	[%rd14+51232], {%r179, %r180};
	st.global.v2.u32 	[%rd14+51240], {%r181, %r182};
	st.global.v2.u32 	[%rd14+51248], {%r183, %r184};
	st.global.v2.u32 	[%rd14+51256], {%r185, %r186};
	st.global.v2.u32 	[%rd14+51264], {%r187, %r188};
	st.global.v2.u32 	[%rd14+51272], {%r189, %r190};
$L__BB9_21:
	add.s32 	%r191, %r19, 896;
	setp.ge.s32 	%p13, %r191, %r2;
	@%p13 bra 	$L__BB9_23;
	ld.global.v2.u32 	{%r192, %r193}, [%rd13+61440];
	ld.global.v2.u32 	{%r194, %r195}, [%rd13+61448];
	ld.global.v2.u32 	{%r196, %r197}, [%rd13+61456];
	ld.global.v2.u32 	{%r198, %r199}, [%rd13+61464];
	ld.global.v2.u32 	{%r200, %r201}, [%rd13+61472];
	ld.global.v2.u32 	{%r202, %r203}, [%rd13+61480];
	ld.global.v2.u32 	{%r204, %r205}, [%rd13+61488];
	.pragma "used_bytes_mask 31";
	ld.global.v2.u32 	{%r206, %r207}, [%rd13+61496];
	.pragma "used_bytes_mask 15";
	ld.global.v2.u32 	{%r208, %r209}, [%rd13+61504];
	ld.global.v2.u32 	{%r210, %r211}, [%rd13+61512];
	st.global.v2.u32 	[%rd14+61440], {%r192, %r193};
	st.global.v2.u32 	[%rd14+61448], {%r194, %r195};
	st.global.v2.u32 	[%rd14+61456], {%r196, %r197};
	st.global.v2.u32 	[%rd14+61464], {%r198, %r199};
	st.global.v2.u32 	[%rd14+61472], {%r200, %r201};
	st.global.v2.u32 	[%rd14+61480], {%r202, %r203};
	st.global.v2.u32 	[%rd14+61488], {%r204, %r205};
	st.global.v2.u32 	[%rd14+61496], {%r206, %r207};
	st.global.v2.u32 	[%rd14+61504], {%r208, %r209};
	st.global.v2.u32 	[%rd14+61512], {%r210, %r211};
$L__BB9_23:
	add.s32 	%r667, %r667, 8;
	setp.eq.s32 	%p14, %r667, %r671;
	@%p14 bra 	$L__BB9_24;
	bra.uni 	$L__BB9_7;
$L__BB9_24:
	setp.eq.s32 	%p15, %r8, 0;
	@%p15 bra 	$L__BB9_57;
	and.b32  	%r28, %r40, 3;
	setp.lt.u32 	%p16, %r8, 4;
	@%p16 bra 	$L__BB9_35;
	shl.b32 	%r212, %r671, 7;
	add.s32 	%r29, %r212, %r4;
	setp.ge.s32 	%p17, %r29, %r2;
	@%p17 bra 	$L__BB9_28;
	mul.wide.s32 	%rd30, %r29, 80;
	add.s64 	%rd31, %rd7, %rd30;
	add.s64 	%rd32, %rd8, %rd30;
	ld.global.v2.u32 	{%r213, %r214}, [%rd31];
	ld.global.v2.u32 	{%r215, %r216}, [%rd31+8];
	ld.global.v2.u32 	{%r217, %r218}, [%rd31+16];
	ld.global.v2.u32 	{%r219, %r220}, [%rd31+24];
	ld.global.v2.u32 	{%r221, %r222}, [%rd31+32];
	ld.global.v2.u32 	{%r223, %r224}, [%rd31+40];
	ld.global.v2.u32 	{%r225, %r226}, [%rd31+48];
	.pragma "used_bytes_mask 31";
	ld.global.v2.u32 	{%r227, %r228}, [%rd31+56];
	.pragma "used_bytes_mask 15";
	ld.global.v2.u32 	{%r229, %r230}, [%rd31+64];
	ld.global.v2.u32 	{%r231, %r232}, [%rd31+72];
	st.global.v2.u32 	[%rd32], {%r213, %r214};
	st.global.v2.u32 	[%rd32+8], {%r215, %r216};
	st.global.v2.u32 	[%rd32+16], {%r217, %r218};
	st.global.v2.u32 	[%rd32+24], {%r219, %r220};
	st.global.v2.u32 	[%rd32+32], {%r221, %r222};
	st.global.v2.u32 	[%rd32+40], {%r223, %r224};
	st.global.v2.u32 	[%rd32+48], {%r225, %r226};
	st.global.v2.u32 	[%rd32+56], {%r227, %r228};
	st.global.v2.u32 	[%rd32+64], {%r229, %r230};
	st.global.v2.u32 	[%rd32+72], {%r231, %r232};
$L__BB9_28:
	add.s32 	%r30, %r29, 128;
	setp.ge.s32 	%p18, %r30, %r2;
	@%p18 bra 	$L__BB9_30;
	mul.wide.s32 	%rd33, %r30, 80;
	add.s64 	%rd34, %rd7, %rd33;
	add.s64 	%rd35, %rd8, %rd33;
	ld.global.v2.u32 	{%r233, %r234}, [%rd34];
	ld.global.v2.u32 	{%r235, %r236}, [%rd34+8];
	ld.global.v2.u32 	{%r237, %r238}, [%rd34+16];
	ld.global.v2.u32 	{%r239, %r240}, [%rd34+24];
	ld.global.v2.u32 	{%r241, %r242}, [%rd34+32];
	ld.global.v2.u32 	{%r243, %r244}, [%rd34+40];
	ld.global.v2.u32 	{%r245, %r246}, [%rd34+48];
	.pragma "used_bytes_mask 31";
	ld.global.v2.u32 	{%r247, %r248}, [%rd34+56];
	.pragma "used_bytes_mask 15";
	ld.global.v2.u32 	{%r249, %r250}, [%rd34+64];
	ld.global.v2.u32 	{%r251, %r252}, [%rd34+72];
	st.global.v2.u32 	[%rd35], {%r233, %r234};
	st.global.v2.u32 	[%rd35+8], {%r235, %r236};
	st.global.v2.u32 	[%rd35+16], {%r237, %r238};
	st.global.v2.u32 	[%rd35+24], {%r239, %r240};
	st.global.v2.u32 	[%rd35+32], {%r241, %r242};
	st.global.v2.u32 	[%rd35+40], {%r243, %r244};
	st.global.v2.u32 	[%rd35+48], {%r245, %r246};
	st.global.v2.u32 	[%rd35+56], {%r247, %r248};
	st.global.v2.u32 	[%rd35+64], {%r249, %r250};
	st.global.v2.u32 	[%rd35+72], {%r251, %r252};
$L__BB9_30:
	add.s32 	%r31, %r29, 256;
	setp.ge.s32 	%p19, %r31, %r2;
	@%p19 bra 	$L__BB9_32;
	mul.wide.s32 	%rd36, %r31, 80;
	add.s64 	%rd37, %rd7, %rd36;
	add.s64 	%rd38, %rd8, %rd36;
	ld.global.v2.u32 	{%r253, %r254}, [%rd37];
	ld.global.v2.u32 	{%r255, %r256}, [%rd37+8];
	ld.global.v2.u32 	{%r257, %r258}, [%rd37+16];
	ld.global.v2.u32 	{%r259, %r260}, [%rd37+24];
	ld.global.v2.u32 	{%r261, %r262}, [%rd37+32];
	ld.global.v2.u32 	{%r263, %r264}, [%rd37+40];
	ld.global.v2.u32 	{%r265, %r266}, [%rd37+48];
	.pragma "used_bytes_mask 31";
	ld.global.v2.u32 	{%r267, %r268}, [%rd37+56];
	.pragma "used_bytes_mask 15";
	ld.global.v2.u32 	{%r269, %r270}, [%rd37+64];
	ld.global.v2.u32 	{%r271, %r272}, [%rd37+72];
	st.global.v2.u32 	[%rd38], {%r253, %r254};
	st.global.v2.u32 	[%rd38+8], {%r255, %r256};
	st.global.v2.u32 	[%rd38+16], {%r257, %r258};
	st.global.v2.u32 	[%rd38+24], {%r259, %r260};
	st.global.v2.u32 	[%rd38+32], {%r261, %r262};
	st.global.v2.u32 	[%rd38+40], {%r263, %r264};
	st.global.v2.u32 	[%rd38+48], {%r265, %r266};
	st.global.v2.u32 	[%rd38+56], {%r267, %r268};
	st.global.v2.u32 	[%rd38+64], {%r269, %r270};
	st.global.v2.u32 	[%rd38+72], {%r271, %r272};
$L__BB9_32:
	add.s32 	%r32, %r29, 384;
	setp.ge.s32 	%p20, %r32, %r2;
	@%p20 bra 	$L__BB9_34;
	mul.wide.s32 	%rd39, %r32, 80;
	add.s64 	%rd40, %rd7, %rd39;
	add.s64 	%rd41, %rd8, %rd39;
	ld.global.v2.u32 	{%r273, %r274}, [%rd40];
	ld.global.v2.u32 	{%r275, %r276}, [%rd40+8];
	ld.global.v2.u32 	{%r277, %r278}, [%rd40+16];
	ld.global.v2.u32 	{%r279, %r280}, [%rd40+24];
	ld.global.v2.u32 	{%r281, %r282}, [%rd40+32];
	ld.global.v2.u32 	{%r283, %r284}, [%rd40+40];
	ld.global.v2.u32 	{%r285, %r286}, [%rd40+48];
	.pragma "used_bytes_mask 31";
	ld.global.v2.u32 	{%r287, %r288}, [%rd40+56];
	.pragma "used_bytes_mask 15";
	ld.global.v2.u32 	{%r289, %r290}, [%rd40+64];
	ld.global.v2.u32 	{%r291, %r292}, [%rd40+72];
	st.global.v2.u32 	[%rd41], {%r273, %r274};
	st.global.v2.u32 	[%rd41+8], {%r275, %r276};
	st.global.v2.u32 	[%rd41+16], {%r277, %r278};
	st.global.v2.u32 	[%rd41+24], {%r279, %r280};
	st.global.v2.u32 	[%rd41+32], {%r281, %r282};
	st.global.v2.u32 	[%rd41+40], {%r283, %r284};
	st.global.v2.u32 	[%rd41+48], {%r285, %r286};
	st.global.v2.u32 	[%rd41+56], {%r287, %r288};
	st.global.v2.u32 	[%rd41+64], {%r289, %r290};
	st.global.v2.u32 	[%rd41+72], {%r291, %r292};
$L__BB9_34:
	add.s32 	%r671, %r671, 4;
$L__BB9_35:
	setp.eq.s32 	%p21, %r28, 0;
	@%p21 bra 	$L__BB9_57;
	setp.eq.s32 	%p22, %r28, 1;
	@%p22 bra 	$L__BB9_42;
	shl.b32 	%r293, %r671, 7;
	add.s32 	%r35, %r293, %r4;
	setp.ge.s32 	%p23, %r35, %r2;
	@%p23 bra 	$L__BB9_39;
	mul.wide.s32 	%rd42, %r35, 80;
	add.s64 	%rd43, %rd7, %rd42;
	add.s64 	%rd44, %rd8, %rd42;
	ld.global.v2.u32 	{%r294, %r295}, [%rd43];
	ld.global.v2.u32 	{%r296, %r297}, [%rd43+8];
	ld.global.v2.u32 	{%r298, %r299}, [%rd43+16];
	ld.global.v2.u32 	{%r300, %r301}, [%rd43+24];
	ld.global.v2.u32 	{%r302, %r303}, [%rd43+32];
	ld.global.v2.u32 	{%r304, %r305}, [%rd43+40];
	ld.global.v2.u32 	{%r306, %r307}, [%rd43+48];
	.pragma "used_bytes_mask 31";
	ld.global.v2.u32 	{%r308, %r309}, [%rd43+56];
	.pragma "used_bytes_mask 15";
	ld.global.v2.u32 	{%r310, %r311}, [%rd43+64];
	ld.global.v2.u32 	{%r312, %r313}, [%rd43+72];
	st.global.v2.u32 	[%rd44], {%r294, %r295};
	st.global.v2.u32 	[%rd44+8], {%r296, %r297};
	st.global.v2.u32 	[%rd44+16], {%r298, %r299};
	st.global.v2.u32 	[%rd44+24], {%r300, %r301};
	st.global.v2.u32 	[%rd44+32], {%r302, %r303};
	st.global.v2.u32 	[%rd44+40], {%r304, %r305};
	st.global.v2.u32 	[%rd44+48], {%r306, %r307};
	st.global.v2.u32 	[%rd44+56], {%r308, %r309};
	st.global.v2.u32 	[%rd44+64], {%r310, %r311};
	st.global.v2.u32 	[%rd44+72], {%r312, %r313};
$L__BB9_39:
	add.s32 	%r36, %r35, 128;
	setp.ge.s32 	%p24, %r36, %r2;
	@%p24 bra 	$L__BB9_41;
	mul.wide.s32 	%rd45, %r36, 80;
	add.s64 	%rd46, %rd7, %rd45;
	add.s64 	%rd47, %rd8, %rd45;
	ld.global.v2.u32 	{%r314, %r315}, [%rd46];
	ld.global.v2.u32 	{%r316, %r317}, [%rd46+8];
	ld.global.v2.u32 	{%r318, %r319}, [%rd46+16];
	ld.global.v2.u32 	{%r320, %r321}, [%rd46+24];
	ld.global.v2.u32 	{%r322, %r323}, [%rd46+32];
	ld.global.v2.u32 	{%r324, %r325}, [%rd46+40];
	ld.global.v2.u32 	{%r326, %r327}, [%rd46+48];
	.pragma "used_bytes_mask 31";
	ld.global.v2.u32 	{%r328, %r329}, [%rd46+56];
	.pragma "used_bytes_mask 15";
	ld.global.v2.u32 	{%r330, %r331}, [%rd46+64];
	ld.global.v2.u32 	{%r332, %r333}, [%rd46+72];
	st.global.v2.u32 	[%rd47], {%r314, %r315};
	st.global.v2.u32 	[%rd47+8], {%r316, %r317};
	st.global.v2.u32 	[%rd47+16], {%r318, %r319};
	st.global.v2.u32 	[%rd47+24], {%r320, %r321};
	st.global.v2.u32 	[%rd47+32], {%r322, %r323};
	st.global.v2.u32 	[%rd47+40], {%r324, %r325};
	st.global.v2.u32 	[%rd47+48], {%r326, %r327};
	st.global.v2.u32 	[%rd47+56], {%r328, %r329};
	st.global.v2.u32 	[%rd47+64], {%r330, %r331};
	st.global.v2.u32 	[%rd47+72], {%r332, %r333};
$L__BB9_41:
	add.s32 	%r671, %r671, 2;
$L__BB9_42:
	and.b32  	%r334, %r40, 1;
	setp.eq.b32 	%p25, %r334, 1;
	not.pred 	%p26, %p25;
	@%p26 bra 	$L__BB9_57;
	shl.b32 	%r335, %r671, 7;
	add.s32 	%r39, %r335, %r4;
	setp.ge.s32 	%p27, %r39, %r2;
	@%p27 bra 	$L__BB9_57;
	mul.wide.s32 	%rd48, %r39, 80;
	add.s64 	%rd49, %rd7, %rd48;
	add.s64 	%rd50, %rd8, %rd48;
	ld.global.v2.u32 	{%r336, %r337}, [%rd49];
	ld.global.v2.u32 	{%r338, %r339}, [%rd49+8];
	ld.global.v2.u32 	{%r340, %r341}, [%rd49+16];
	ld.global.v2.u32 	{%r342, %r343}, [%rd49+24];
	ld.global.v2.u32 	{%r344, %r345}, [%rd49+32];
	ld.global.v2.u32 	{%r346, %r347}, [%rd49+40];
	ld.global.v2.u32 	{%r348, %r349}, [%rd49+48];
	.pragma "used_bytes_mask 31";
	ld.global.v2.u32 	{%r350, %r351}, [%rd49+56];
	.pragma "used_bytes_mask 15";
	ld.global.v2.u32 	{%r352, %r353}, [%rd49+64];
	ld.global.v2.u32 	{%r354, %r355}, [%rd49+72];
	st.global.v2.u32 	[%rd50], {%r336, %r337};
	st.global.v2.u32 	[%rd50+8], {%r338, %r339};
	st.global.v2.u32 	[%rd50+16], {%r340, %r341};
	st.global.v2.u32 	[%rd50+24], {%r342, %r343};
	st.global.v2.u32 	[%rd50+32], {%r344, %r345};
	st.global.v2.u32 	[%rd50+40], {%r346, %r347};
	st.global.v2.u32 	[%rd50+48], {%r348, %r349};
	st.global.v2.u32 	[%rd50+56], {%r350, %r351};
	st.global.v2.u32 	[%rd50+64], {%r352, %r353};
	st.global.v2.u32 	[%rd50+72], {%r354, %r355};
	bra.uni 	$L__BB9_57;
$L__BB9_45:
	setp.lt.s32 	%p28, %r40, 1;
	@%p28 bra 	$L__BB9_57;
	and.b32  	%r10, %r40, 7;
	setp.lt.u32 	%p29, %r40, 8;
	mov.b32 	%r669, 0;
	@%p29 bra 	$L__BB9_49;
	and.b32  	%r669, %r40, 2147483640;
	neg.s32 	%r666, %r669;
	mul.wide.u32 	%rd51, %r4, 80;
	add.s64 	%rd68, %rd25, %rd51;
	add.s32 	%r665, %r4, 128;
$L__BB9_48:
	.pragma "nounroll";
	mul.wide.s32 	%rd52, %r665, 80;
	add.s64 	%rd53, %rd25, %rd52;
	add.s64 	%rd54, %rd2, %rd68;
	add.s64 	%rd55, %rd1, %rd68;
	ld.global.v2.u32 	{%r357, %r358}, [%rd54];
	ld.global.v2.u32 	{%r359, %r360}, [%rd54+8];
	ld.global.v2.u32 	{%r361, %r362}, [%rd54+16];
	ld.global.v2.u32 	{%r363, %r364}, [%rd54+24];
	ld.global.v2.u32 	{%r365, %r366}, [%rd54+32];
	ld.global.v2.u32 	{%r367, %r368}, [%rd54+40];
	ld.global.v2.u32 	{%r369, %r370}, [%rd54+48];
	.pragma "used_bytes_mask 31";
	ld.global.v2.u32 	{%r371, %r372}, [%rd54+56];
	.pragma "used_bytes_mask 15";
	ld.global.v2.u32 	{%r373, %r374}, [%rd54+64];
	ld.global.v2.u32 	{%r375, %r376}, [%rd54+72];
	st.global.v2.u32 	[%rd55], {%r357, %r358};
	st.global.v2.u32 	[%rd55+8], {%r359, %r360};
	st.global.v2.u32 	[%rd55+16], {%r361, %r362};
	st.global.v2.u32 	[%rd55+24], {%r363, %r364};
	st.global.v2.u32 	[%rd55+32], {%r365, %r366};
	st.global.v2.u32 	[%rd55+40], {%r367, %r368};
	st.global.v2.u32 	[%rd55+48], {%r369, %r370};
	st.global.v2.u32 	[%rd55+56], {%r371, %r372};
	st.global.v2.u32 	[%rd55+64], {%r373, %r374};
	st.global.v2.u32 	[%rd55+72], {%r375, %r376};
	add.s64 	%rd56, %rd2, %rd53;
	add.s64 	%rd57, %rd1, %rd53;
	ld.global.v2.u32 	{%r377, %r378}, [%rd56];
	ld.global.v2.u32 	{%r379, %r380}, [%rd56+8];
	ld.global.v2.u32 	{%r381, %r382}, [%rd56+16];
	ld.global.v2.u32 	{%r383, %r384}, [%rd56+24];
	ld.global.v2.u32 	{%r385, %r386}, [%rd56+32];
	ld.global.v2.u32 	{%r387, %r388}, [%rd56+40];
	ld.global.v2.u32 	{%r389, %r390}, [%rd56+48];
	.pragma "used_bytes_mask 31";
	ld.global.v2.u32 	{%r391, %r392}, [%rd56+56];
	.pragma "used_bytes_mask 15";
	ld.global.v2.u32 	{%r393, %r394}, [%rd56+64];
	ld.global.v2.u32 	{%r395, %r396}, [%rd56+72];
	st.global.v2.u32 	[%rd57], {%r377, %r378};
	st.global.v2.u32 	[%rd57+8], {%r379, %r380};
	st.global.v2.u32 	[%rd57+16], {%r381, %r382};
	st.global.v2.u32 	[%rd57+24], {%r383, %r384};
	st.global.v2.u32 	[%rd57+32], {%r385, %r386};
	st.global.v2.u32 	[%rd57+40], {%r387, %r388};
	st.global.v2.u32 	[%rd57+48], {%r389, %r390};
	st.global.v2.u32 	[%rd57+56], {%r391, %r392};
	st.global.v2.u32 	[%rd57+64], {%r393, %r394};
	st.global.v2.u32 	[%rd57+72], {%r395, %r396};
	ld.global.v2.u32 	{%r397, %r398}, [%rd56+10240];
	ld.global.v2.u32 	{%r399, %r400}, [%rd56+10248];
	ld.global.v2.u32 	{%r401, %r402}, [%rd56+10256];
	ld.global.v2.u32 	{%r403, %r404}, [%rd56+10264];
	ld.global.v2.u32 	{%r405, %r406}, [%rd56+10272];
	ld.global.v2.u32 	{%r407, %r408}, [%rd56+10280];
	ld.global.v2.u32 	{%r409, %r410}, [%rd56+10288];
	.pragma "used_bytes_mask 31";
	ld.global.v2.u32 	{%r411, %r412}, [%rd56+10296];
	.pragma "used_bytes_mask 15";
	ld.global.v2.u32 	{%r413, %r414}, [%rd56+10304];
	ld.global.v2.u32 	{%r415, %r416}, [%rd56+10312];
	st.global.v2.u32 	[%rd57+10240], {%r397, %r398};
	st.global.v2.u32 	[%rd57+10248], {%r399, %r400};
	st.global.v2.u32 	[%rd57+10256], {%r401, %r402};
	st.global.v2.u32 	[%rd57+10264], {%r403, %r404};
	st.global.v2.u32 	[%rd57+10272], {%r405, %r406};
	st.global.v2.u32 	[%rd57+10280], {%r407, %r408};
	st.global.v2.u32 	[%rd57+10288], {%r409, %r410};
	st.global.v2.u32 	[%rd57+10296], {%r411, %r412};
	st.global.v2.u32 	[%rd57+10304], {%r413, %r414};
	st.global.v2.u32 	[%rd57+10312], {%r415, %r416};
	ld.global.v2.u32 	{%r417, %r418}, [%rd56+20480];
	ld.global.v2.u32 	{%r419, %r420}, [%rd56+20488];
	ld.global.v2.u32 	{%r421, %r422}, [%rd56+20496];
	ld.global.v2.u32 	{%r423, %r424}, [%rd56+20504];
	ld.global.v2.u32 	{%r425, %r426}, [%rd56+20512];
	ld.global.v2.u32 	{%r427, %r428}, [%rd56+20520];
	ld.global.v2.u32 	{%r429, %r430}, [%rd56+20528];
	.pragma "used_bytes_mask 31";
	ld.global.v2.u32 	{%r431, %r432}, [%rd56+20536];
	.pragma "used_bytes_mask 15";
	ld.global.v2.u32 	{%r433, %r434}, [%rd56+20544];
	ld.global.v2.u32 	{%r435, %r436}, [%rd56+20552];
	st.global.v2.u32 	[%rd57+20480], {%r417, %r418};
	st.global.v2.u32 	[%rd57+20488], {%r419, %r420};
	st.global.v2.u32 	[%rd57+20496], {%r421, %r422};
	st.global.v2.u32 	[%rd57+20504], {%r423, %r424};
	st.global.v2.u32 	[%rd57+20512], {%r425, %r426};
	st.global.v2.u32 	[%rd57+20520], {%r427, %r428};
	st.global.v2.u32 	[%rd57+20528], {%r429, %r430};
	st.global.v2.u32 	[%rd57+20536], {%r431, %r432};
	st.global.v2.u32 	[%rd57+20544], {%r433, %r434};
	st.global.v2.u32 	[%rd57+20552], {%r435, %r436};
	ld.global.v2.u32 	{%r437, %r438}, [%rd56+30720];
	ld.global.v2.u32 	{%r439, %r440}, [%rd56+30728];
	ld.global.v2.u32 	{%r441, %r442}, [%rd56+30736];
	ld.global.v2.u32 	{%r443, %r444}, [%rd56+30744];
	ld.global.v2.u32 	{%r445, %r446}, [%rd56+30752];
	ld.global.v2.u32 	{%r447, %r448}, [%rd56+30760];
	ld.global.v2.u32 	{%r449, %r450}, [%rd56+30768];
	.pragma "used_bytes_mask 31";
	ld.global.v2.u32 	{%r451, %r452}, [%rd56+30776];
	.pragma "used_bytes_mask 15";
	ld.global.v2.u32 	{%r453, %r454}, [%rd56+30784];
	ld.global.v2.u32 	{%r455, %r456}, [%rd56+30792];
	st.global.v2.u32 	[%rd57+30720], {%r437, %r438};
	st.global.v2.u32 	[%rd57+30728], {%r439, %r440};
	st.global.v2.u32 	[%rd57+30736], {%r441, %r442};
	st.global.v2.u32 	[%rd57+30744], {%r443, %r444};
	st.global.v2.u32 	[%rd57+30752], {%r445, %r446};
	st.global.v2.u32 	[%rd57+30760], {%r447, %r448};
	st.global.v2.u32 	[%rd57+30768], {%r449, %r450};
	st.global.v2.u32 	[%rd57+30776], {%r451, %r452};
	st.global.v2.u32 	[%rd57+30784], {%r453, %r454};
	st.global.v2.u32 	[%rd57+30792], {%r455, %r456};
	ld.global.v2.u32 	{%r457, %r458}, [%rd56+40960];
	ld.global.v2.u32 	{%r459, %r460}, [%rd56+40968];
	ld.global.v2.u32 	{%r461, %r462}, [%rd56+40976];
	ld.global.v2.u32 	{%r463, %r464}, [%rd56+40984];
	ld.global.v2.u32 	{%r465, %r466}, [%rd56+40992];
	ld.global.v2.u32 	{%r467, %r468}, [%rd56+41000];
	ld.global.v2.u32 	{%r469, %r470}, [%rd56+41008];
	.pragma "used_bytes_mask 31";
	ld.global.v2.u32 	{%r471, %r472}, [%rd56+41016];
	.pragma "used_bytes_mask 15";
	ld.global.v2.u32 	{%r473, %r474}, [%rd56+41024];
	ld.global.v2.u32 	{%r475, %r476}, [%rd56+41032];
	st.global.v2.u32 	[%rd57+40960], {%r457, %r458};
	st.global.v2.u32 	[%rd57+40968], {%r459, %r460};
	st.global.v2.u32 	[%rd57+40976], {%r461, %r462};
	st.global.v2.u32 	[%rd57+40984], {%r463, %r464};
	st.global.v2.u32 	[%rd57+40992], {%r465, %r466};
	st.global.v2.u32 	[%rd57+41000], {%r467, %r468};
	st.global.v2.u32 	[%rd57+41008], {%r469, %r470};
	st.global.v2.u32 	[%rd57+41016], {%r471, %r472};
	st.global.v2.u32 	[%rd57+41024], {%r473, %r474};
	st.global.v2.u32 	[%rd57+41032], {%r475, %r476};
	ld.global.v2.u32 	{%r477, %r478}, [%rd56+51200];
	ld.global.v2.u32 	{%r479, %r480}, [%rd56+51208];
	ld.global.v2.u32 	{%r481, %r482}, [%rd56+51216];
	ld.global.v2.u32 	{%r483, %r484}, [%rd56+51224];
	ld.global.v2.u32 	{%r485, %r486}, [%rd56+51232];
	ld.global.v2.u32 	{%r487, %r488}, [%rd56+51240];
	ld.global.v2.u32 	{%r489, %r490}, [%rd56+51248];
	.pragma "used_bytes_mask 31";
	ld.global.v2.u32 	{%r491, %r492}, [%rd56+51256];
	.pragma "used_bytes_mask 15";
	ld.global.v2.u32 	{%r493, %r494}, [%rd56+51264];
	ld.global.v2.u32 	{%r495, %r496}, [%rd56+51272];
	st.global.v2.u32 	[%rd57+51200], {%r477, %r478};
	st.global.v2.u32 	[%rd57+51208], {%r479, %r480};
	st.global.v2.u32 	[%rd57+51216], {%r481, %r482};
	st.global.v2.u32 	[%rd57+51224], {%r483, %r484};
	st.global.v2.u32 	[%rd57+51232], {%r485, %r486};
	st.global.v2.u32 	[%rd57+51240], {%r487, %r488};
	st.global.v2.u32 	[%rd57+51248], {%r489, %r490};
	st.global.v2.u32 	[%rd57+51256], {%r491, %r492};
	st.global.v2.u32 	[%rd57+51264], {%r493, %r494};
	st.global.v2.u32 	[%rd57+51272], {%r495, %r496};
	ld.global.v2.u32 	{%r497, %r498}, [%rd56+61440];
	ld.global.v2.u32 	{%r499, %r500}, [%rd56+61448];
	ld.global.v2.u32 	{%r501, %r502}, [%rd56+61456];
	ld.global.v2.u32 	{%r503, %r504}, [%rd56+61464];
	ld.global.v2.u32 	{%r505, %r506}, [%rd56+61472];
	ld.global.v2.u32 	{%r507, %r508}, [%rd56+61480];
	ld.global.v2.u32 	{%r509, %r510}, [%rd56+61488];
	.pragma "used_bytes_mask 31";
	ld.global.v2.u32 	{%r511, %r512}, [%rd56+61496];
	.pragma "used_bytes_mask 15";
	ld.global.v2.u32 	{%r513, %r514}, [%rd56+61504];
	ld.global.v2.u32 	{%r515, %r516}, [%rd56+61512];
	st.global.v2.u32 	[%rd57+61440], {%r497, %r498};
	st.global.v2.u32 	[%rd57+61448], {%r499, %r500};
	st.global.v2.u32 	[%rd57+61456], {%r501, %r502};
	st.global.v2.u32 	[%rd57+61464], {%r503, %r504};
	st.global.v2.u32 	[%rd57+61472], {%r505, %r506};
	st.global.v2.u32 	[%rd57+61480], {%r507, %r508};
	st.global.v2.u32 	[%rd57+61488], {%r509, %r510};
	st.global.v2.u32 	[%rd57+61496], {%r511, %r512};
	st.global.v2.u32 	[%rd57+61504], {%r513, %r514};
	st.global.v2.u32 	[%rd57+61512], {%r515, %r516};
	add.s32 	%r666, %r666, 8;
	add.s64 	%rd68, %rd68, 81920;
	add.s32 	%r665, %r665, 1024;
	setp.eq.s32 	%p30, %r666, 0;
	@%p30 bra 	$L__BB9_49;
	bra.uni 	$L__BB9_48;
$L__BB9_49:
	setp.eq.s32 	%p31, %r10, 0;
	@%p31 bra 	$L__BB9_57;
	and.b32  	%r22, %r40, 3;
	setp.lt.u32 	%p32, %r10, 4;
	@%p32 bra 	$L__BB9_52;
	shl.b32 	%r517, %r669, 7;
	add.s32 	%r518, %r517, %r4;
	mul.wide.s32 	%rd58, %r518, 80;
	add.s64 	%rd59, %rd7, %rd58;
	add.s64 	%rd60, %rd8, %rd58;
	ld.global.v2.u32 	{%r519, %r520}, [%rd59];
	ld.global.v2.u32 	{%r521, %r522}, [%rd59+8];
	ld.global.v2.u32 	{%r523, %r524}, [%rd59+16];
	ld.global.v2.u32 	{%r525, %r526}, [%rd59+24];
	ld.global.v2.u32 	{%r527, %r528}, [%rd59+32];
	ld.global.v2.u32 	{%r529, %r530}, [%rd59+40];
	ld.global.v2.u32 	{%r531, %r532}, [%rd59+48];
	.pragma "used_bytes_mask 31";
	ld.global.v2.u32 	{%r533, %r534}, [%rd59+56];
	.pragma "used_bytes_mask 15";
	ld.global.v2.u32 	{%r535, %r536}, [%rd59+64];
	ld.global.v2.u32 	{%r537, %r538}, [%rd59+72];
	st.global.v2.u32 	[%rd60], {%r519, %r520};
	st.global.v2.u32 	[%rd60+8], {%r521, %r522};
	st.global.v2.u32 	[%rd60+16], {%r523, %r524};
	st.global.v2.u32 	[%rd60+24], {%r525, %r526};
	st.global.v2.u32 	[%rd60+32], {%r527, %r528};
	st.global.v2.u32 	[%rd60+40], {%r529, %r530};
	st.global.v2.u32 	[%rd60+48], {%r531, %r532};
	st.global.v2.u32 	[%rd60+56], {%r533, %r534};
	st.global.v2.u32 	[%rd60+64], {%r535, %r536};
	st.global.v2.u32 	[%rd60+72], {%r537, %r538};
	ld.global.v2.u32 	{%r539, %r540}, [%rd59+10240];
	ld.global.v2.u32 	{%r541, %r542}, [%rd59+10248];
	ld.global.v2.u32 	{%r543, %r544}, [%rd59+10256];
	ld.global.v2.u32 	{%r545, %r546}, [%rd59+10264];
	ld.global.v2.u32 	{%r547, %r548}, [%rd59+10272];
	ld.global.v2.u32 	{%r549, %r550}, [%rd59+10280];
	ld.global.v2.u32 	{%r551, %r552}, [%rd59+10288];
	.pragma "used_bytes_mask 31";
	ld.global.v2.u32 	{%r553, %r554}, [%rd59+10296];
	.pragma "used_bytes_mask 15";
	ld.global.v2.u32 	{%r555, %r556}, [%rd59+10304];
	ld.global.v2.u32 	{%r557, %r558}, [%rd59+10312];
	st.global.v2.u32 	[%rd60+10240], {%r539, %r540};
	st.global.v2.u32 	[%rd60+10248], {%r541, %r542};
	st.global.v2.u32 	[%rd60+10256], {%r543, %r544};
	st.global.v2.u32 	[%rd60+10264], {%r545, %r546};
	st.global.v2.u32 	[%rd60+10272], {%r547, %r548};
	st.global.v2.u32 	[%rd60+10280], {%r549, %r550};
	st.global.v2.u32 	[%rd60+10288], {%r551, %r552};
	st.global.v2.u32 	[%rd60+10296], {%r553, %r554};
	st.global.v2.u32 	[%rd60+10304], {%r555, %r556};
	st.global.v2.u32 	[%rd60+10312], {%r557, %r558};
	ld.global.v2.u32 	{%r559, %r560}, [%rd59+20480];
	ld.global.v2.u32 	{%r561, %r562}, [%rd59+20488];
	ld.global.v2.u32 	{%r563, %r564}, [%rd59+20496];
	ld.global.v2.u32 	{%r565, %r566}, [%rd59+20504];
	ld.global.v2.u32 	{%r567, %r568}, [%rd59+20512];
	ld.global.v2.u32 	{%r569, %r570}, [%rd59+20520];
	ld.global.v2.u32 	{%r571, %r572}, [%rd59+20528];
	.pragma "used_bytes_mask 31";
	ld.global.v2.u32 	{%r573, %r574}, [%rd59+20536];
	.pragma "used_bytes_mask 15";
	ld.global.v2.u32 	{%r575, %r576}, [%rd59+20544];
	ld.global.v2.u32 	{%r577, %r578}, [%rd59+20552];
	st.global.v2.u32 	[%rd60+20480], {%r559, %r560};
	st.global.v2.u32 	[%rd60+20488], {%r561, %r562};
	st.global.v2.u32 	[%rd60+20496], {%r563, %r564};
	st.global.v2.u32 	[%rd60+20504], {%r565, %r566};
	st.global.v2.u32 	[%rd60+20512], {%r567, %r568};
	st.global.v2.u32 	[%rd60+20520], {%r569, %r570};
	st.global.v2.u32 	[%rd60+20528], {%r571, %r572};
	st.global.v2.u32 	[%rd60+20536], {%r573, %r574};
	st.global.v2.u32 	[%rd60+20544], {%r575, %r576};
	st.global.v2.u32 	[%rd60+20552], {%r577, %r578};
	ld.global.v2.u32 	{%r579, %r580}, [%rd59+30720];
	ld.global.v2.u32 	{%r581, %r582}, [%rd59+30728];
	ld.global.v2.u32 	{%r583, %r584}, [%rd59+30736];
	ld.global.v2.u32 	{%r585, %r586}, [%rd59+30744];
	ld.global.v2.u32 	{%r587, %r588}, [%rd59+30752];
	ld.global.v2.u32 	{%r589, %r590}, [%rd59+30760];
	ld.global.v2.u32 	{%r591, %r592}, [%rd59+30768];
	.pragma "used_bytes_mask 31";
	ld.global.v2.u32 	{%r593, %r594}, [%rd59+30776];
	.pragma "used_bytes_mask 15";
	ld.global.v2.u32 	{%r595, %r596}, [%rd59+30784];
	ld.global.v2.u32 	{%r597, %r598}, [%rd59+30792];
	st.global.v2.u32 	[%rd60+30720], {%r579, %r580};
	st.global.v2.u32 	[%rd60+30728], {%r581, %r582};
	st.global.v2.u32 	[%rd60+30736], {%r583, %r584};
	st.global.v2.u32 	[%rd60+30744], {%r585, %r586};
	st.global.v2.u32 	[%rd60+30752], {%r587, %r588};
	st.global.v2.u32 	[%rd60+30760], {%r589, %r590};
	st.global.v2.u32 	[%rd60+30768], {%r591, %r592};
	st.global.v2.u32 	[%rd60+30776], {%r593, %r594};
	st.global.v2.u32 	[%rd60+30784], {%r595, %r596};
	st.global.v2.u32 	[%rd60+30792], {%r597, %r598};
	add.s32 	%r669, %r669, 4;
$L__BB9_52:
	setp.eq.s32 	%p33, %r22, 0;
	@%p33 bra 	$L__BB9_57;
	setp.eq.s32 	%p34, %r22, 1;
	@%p34 bra 	$L__BB9_55;
	shl.b32 	%r599, %r669, 7;
	add.s32 	%r600, %r599, %r4;
	mul.wide.s32 	%rd61, %r600, 80;
	add.s64 	%rd62, %rd7, %rd61;
	add.s64 	%rd63, %rd8, %rd61;
	ld.global.v2.u32 	{%r601, %r602}, [%rd62];
	ld.global.v2.u32 	{%r603, %r604}, [%rd62+8];
	ld.global.v2.u32 	{%r605, %r606}, [%rd62+16];
	ld.global.v2.u32 	{%r607, %r608}, [%rd62+24];
	ld.global.v2.u32 	{%r609, %r610}, [%rd62+32];
	ld.global.v2.u32 	{%r611, %r612}, [%rd62+40];
	ld.global.v2.u32 	{%r613, %r614}, [%rd62+48];
	.pragma "used_bytes_mask 31";
	ld.global.v2.u32 	{%r615, %r616}, [%rd62+56];
	.pragma "used_bytes_mask 15";
	ld.global.v2.u32 	{%r617, %r618}, [%rd62+64];
	ld.global.v2.u32 	{%r619, %r620}, [%rd62+72];
	st.global.v2.u32 	[%rd63], {%r601, %r602};
	st.global.v2.u32 	[%rd63+8], {%r603, %r604};
	st.global.v2.u32 	[%rd63+16], {%r605, %r606};
	st.global.v2.u32 	[%rd63+24], {%r607, %r608};
	st.global.v2.u32 	[%rd63+32], {%r609, %r610};
	st.global.v2.u32 	[%rd63+40], {%r611, %r612};
	st.global.v2.u32 	[%rd63+48], {%r613, %r614};
	st.global.v2.u32 	[%rd63+56], {%r615, %r616};
	st.global.v2.u32 	[%rd63+64], {%r617, %r618};
	st.global.v2.u32 	[%rd63+72], {%r619, %r620};
	ld.global.v2.u32 	{%r621, %r622}, [%rd62+10240];
	ld.global.v2.u32 	{%r623, %r624}, [%rd62+10248];
	ld.global.v2.u32 	{%r625, %r626}, [%rd62+10256];
	ld.global.v2.u32 	{%r627, %r628}, [%rd62+10264];
	ld.global.v2.u32 	{%r629, %r630}, [%rd62+10272];
	ld.global.v2.u32 	{%r631, %r632}, [%rd62+10280];
	ld.global.v2.u32 	{%r633, %r634}, [%rd62+10288];
	.pragma "used_bytes_mask 31";
	ld.global.v2.u32 	{%r635, %r636}, [%rd62+10296];
	.pragma "used_bytes_mask 15";
	ld.global.v2.u32 	{%r637, %r638}, [%rd62+10304];
	ld.global.v2.u32 	{%r639, %r640}, [%rd62+10312];
	st.global.v2.u32 	[%rd63+10240], {%r621, %r622};
	st.global.v2.u32 	[%rd63+10248], {%r623, %r624};
	st.global.v2.u32 	[%rd63+10256], {%r625, %r626};
	st.global.v2.u32 	[%rd63+10264], {%r627, %r628};
	st.global.v2.u32 	[%rd63+10272], {%r629, %r630};
	st.global.v2.u32 	[%rd63+10280], {%r631, %r632};
	st.global.v2.u32 	[%rd63+10288], {%r633, %r634};
	st.global.v2.u32 	[%rd63+10296], {%r635, %r636};
	st.global.v2.u32 	[%rd63+10304], {%r637, %r638};
	st.global.v2.u32 	[%rd63+10312], {%r639, %r640};
	add.s32 	%r669, %r669, 2;
$L__BB9_55:
	and.b32  	%r641, %r40, 1;
	setp.eq.b32 	%p35, %r641, 1;
	not.pred 	%p36, %p35;
	@%p36 bra 	$L__BB9_57;
	shl.b32 	%r642, %r669, 7;
	add.s32 	%r643, %r642, %r4;
	mul.wide.s32 	%rd64, %r643, 80;
	add.s64 	%rd65, %rd7, %rd64;
	add.s64 	%rd66, %rd8, %rd64;
	ld.global.v2.u32 	{%r644, %r645}, [%rd65];
	ld.global.v2.u32 	{%r646, %r647}, [%rd65+8];
	ld.global.v2.u32 	{%r648, %r649}, [%rd65+16];
	ld.global.v2.u32 	{%r650, %r651}, [%rd65+24];
	ld.global.v2.u32 	{%r652, %r653}, [%rd65+32];
	ld.global.v2.u32 	{%r654, %r655}, [%rd65+40];
	ld.global.v2.u32 	{%r656, %r657}, [%rd65+48];
	.pragma "used_bytes_mask 31";
	ld.global.v2.u32 	{%r658, %r659}, [%rd65+56];
	.pragma "used_bytes_mask 15";
	ld.global.v2.u32 	{%r660, %r661}, [%rd65+64];
	ld.global.v2.u32 	{%r662, %r663}, [%rd65+72];
	st.global.v2.u32 	[%rd66], {%r644, %r645};
	st.global.v2.u32 	[%rd66+8], {%r646, %r647};
	st.global.v2.u32 	[%rd66+16], {%r648, %r649};
	st.global.v2.u32 	[%rd66+24], {%r650, %r651};
	st.global.v2.u32 	[%rd66+32], {%r652, %r653};
	st.global.v2.u32 	[%rd66+40], {%r654, %r655};
	st.global.v2.u32 	[%rd66+48], {%r656, %r657};
	st.global.v2.u32 	[%rd66+56], {%r658, %r659};
	st.global.v2.u32 	[%rd66+64], {%r660, %r661};
	st.global.v2.u32 	[%rd66+72], {%r662, %r663};
$L__BB9_57:
	ret;

}
	// .globl	_ZN3cub18CUB_300001_SM_10006detail9transform16transform_kernelINS2_10policy_hubILb1EN4cuda3std3__45tupleIJN6thrust24THRUST_300001_SM_1000_NS7pointerI11AutomobilisNSA_8cuda_cub3tagENSA_11use_defaultESF_EEEEEE10policy1000EiNS7_10__identityENSA_10device_ptrISC_EEJPSC_EEEvT0_iT1_T2_DpNS2_10kernel_argIT3_EE
.visible .entry _ZN3cub18CUB_300001_SM_10006detail9transform16transform_kernelINS2_10policy_hubILb1EN4cuda3std3__45tupleIJN6thrust24THRUST_300001_SM_1000_NS7pointerI11AutomobilisNSA_8cuda_cub3tagENSA_11use_defaultESF_EEEEEE10policy1000EiNS7_10__identityENSA_10device_ptrISC_EEJPSC_EEEvT0_iT1_T2_DpNS2_10kernel_argIT3_EE(
	.param .u32 _ZN3cub18CUB_300001_SM_10006detail9transform16transform_kernelINS2_10policy_hubILb1EN4cuda3std3__45tupleIJN6thrust24THRUST_300001_SM_1000_NS7pointerI11AutomobilisNSA_8cuda_cub3tagENSA_11use_defaultESF_EEEEEE10policy1000EiNS7_10__identityENSA_10device_ptrISC_EEJPSC_EEEvT0_iT1_T2_DpNS2_10kernel_argIT3_EE_param_0,
	.param .u32 _ZN3cub18CUB_300001_SM_10006detail9transform16transform_kernelINS2_10policy_hubILb1EN4cuda3std3__45tupleIJN6thrust24THRUST_300001_SM_1000_NS7pointerI11AutomobilisNSA_8cuda_cub3tagENSA_11use_defaultESF_EEEEEE10policy1000EiNS7_10__identityENSA_10device_ptrISC_EEJPSC_EEEvT0_iT1_T2_DpNS2_10kernel_argIT3_EE_param_1,
	.param .align 1 .b8 _ZN3cub18CUB_300001_SM_10006detail9transform16transform_kernelINS2_10policy_hubILb1EN4cuda3std3__45tupleIJN6thrust24THRUST_300001_SM_1000_NS7pointerI11AutomobilisNSA_8cuda_cub3tagENSA_11use_defaultESF_EEEEEE10policy1000EiNS7_10__identityENSA_10device_ptrISC_EEJPSC_EEEvT0_iT1_T2_DpNS2_10kernel_argIT3_EE_param_2[1],
	.param .align 8 .b8 _ZN3cub18CUB_300001_SM_10006detail9transform16transform_kernelINS2_10policy_hubILb1EN4cuda3std3__45tupleIJN6thrust24THRUST_300001_SM_1000_NS7pointerI11AutomobilisNSA_8cuda_cub3tagENSA_11use_defaultESF_EEEEEE10policy1000EiNS7_10__identityENSA_10device_ptrISC_EEJPSC_EEEvT0_iT1_T2_DpNS2_10kernel_argIT3_EE_param_3[8],
	.param .align 8 .b8 _ZN3cub18CUB_300001_SM_10006detail9transform16transform_kernelINS2_10policy_hubILb1EN4cuda3std3__45tupleIJN6thrust24THRUST_300001_SM_1000_NS7pointerI11AutomobilisNSA_8cuda_cub3tagENSA_11use_defaultESF_EEEEEE10policy1000EiNS7_10__identityENSA_10device_ptrISC_EEJPSC_EEEvT0_iT1_T2_DpNS2_10kernel_argIT3_EE_param_4[16]
)
.maxntid 128
{
	.reg .pred 	%p<37>;
	.reg .b32 	%r<677>;
	.reg .b64 	%rd<64>;

	ld.param.u32 	%r43, [_ZN3cub18CUB_300001_SM_10006detail9transform16transform_kernelINS2_10policy_hubILb1EN4cuda3std3__45tupleIJN6thrust24THRUST_300001_SM_1000_NS7pointerI11AutomobilisNSA_8cuda_cub3tagENSA_11use_defaultESF_EEEEEE10policy1000EiNS7_10__identityENSA_10device_ptrISC_EEJPSC_EEEvT0_iT1_T2_DpNS2_10kernel_argIT3_EE_param_0];
	ld.param.u64 	%rd14, [_ZN3cub18CUB_300001_SM_10006detail9transform16transform_kernelINS2_10policy_hubILb1EN4cuda3std3__45tupleIJN6thrust24THRUST_300001_SM_1000_NS7pointerI11AutomobilisNSA_8cuda_cub3tagENSA_11use_defaultESF_EEEEEE10policy1000EiNS7_10__identityENSA_10device_ptrISC_EEJPSC_EEEvT0_iT1_T2_DpNS2_10kernel_argIT3_EE_param_4];
	ld.param.u64 	%rd15, [_ZN3cub18CUB_300001_SM_10006detail9transform16transform_kernelINS2_10policy_hubILb1EN4cuda3std3__45tupleIJN6thrust24THRUST_300001_SM_1000_NS7pointerI11AutomobilisNSA_8cuda_cub3tagENSA_11use_defaultESF_EEEEEE10policy1000EiNS7_10__identityENSA_10device_ptrISC_EEJPSC_EEEvT0_iT1_T2_DpNS2_10kernel_argIT3_EE_param_3];
	ld.param.u32 	%r42, [_ZN3cub18CUB_300001_SM_10006detail9transform16transform_kernelINS2_10policy_hubILb1EN4cuda3std3__45tupleIJN6thrust24THRUST_300001_SM_1000_NS7pointerI11AutomobilisNSA_8cuda_cub3tagENSA_11use_defaultESF_EEEEEE10policy1000EiNS7_10__identityENSA_10device_ptrISC_EEJPSC_EEEvT0_iT1_T2_DpNS2_10kernel_argIT3_EE_param_1];
	cvta.to.global.u64 	%rd1, %rd15;
	cvta.to.global.u64 	%rd2, %rd14;
	shl.b32 	%r1, %r42, 7;
	mov.u32 	%r44, %ctaid.x;
	mul.lo.s32 	%r2, %r1, %r44;
	sub.s32 	%r3, %r43, %r2;
	min.s32 	%r4, %r1, %r3;
	mul.lo.s32 	%r5, %r4, 80;
	mov.u32 	%r6, %tid.x;
	shl.b32 	%r667, %r6, 7;
	setp.ge.s32 	%p1, %r667, %r5;
	@%p1 bra 	$L__BB10_3;
	mul.wide.u32 	%rd16, %r6, 128;
	add.s64 	%rd17, %rd2, %rd16;
	mul.wide.s32 	%rd18, %r2, 80;
	add.s64 	%rd62, %rd17, %rd18;
$L__BB10_2:
	.pragma "nounroll";
	// begin inline asm
	prefetch.global.L2 [%rd62];
	// end inline asm
	add.s32 	%r667, %r667, 16384;
	add.s64 	%rd62, %rd62, 16384;
	setp.lt.s32 	%p2, %r667, %r5;
	@%p2 bra 	$L__BB10_2;
$L__BB10_3:
	mul.wide.s32 	%rd20, %r2, 80;
	add.s64 	%rd6, %rd2, %rd20;
	add.s64 	%rd7, %rd1, %rd20;
	setp.gt.s32 	%p3, %r1, %r3;
	@%p3 bra 	$L__BB10_16;
	setp.lt.s32 	%p4, %r42, 1;
	@%p4 bra 	$L__BB10_57;
	and.b32  	%r10, %r42, 7;
	setp.lt.u32 	%p5, %r42, 8;
	mov.b32 	%r674, 0;
	@%p5 bra 	$L__BB10_8;
	and.b32  	%r674, %r42, 2147483640;
	neg.s32 	%r669, %r674;
	mul.wide.u32 	%rd21, %r6, 80;
	add.s64 	%rd63, %rd20, %rd21;
	add.s32 	%r668, %r6, 128;
$L__BB10_7:
	.pragma "nounroll";
	mul.wide.s32 	%rd22, %r668, 80;
	add.s64 	%rd23, %rd20, %rd22;
	add.s64 	%rd24, %rd2, %rd63;
	add.s64 	%rd25, %rd1, %rd63;
	ld.global.v2.u32 	{%r46, %r47}, [%rd24];
	ld.global.v2.u32 	{%r48, %r49}, [%rd24+8];
	ld.global.v2.u32 	{%r50, %r51}, [%rd24+16];
	ld.global.v2.u32 	{%r52, %r53}, [%rd24+24];
	ld.global.v2.u32 	{%r54, %r55}, [%rd24+32];
	ld.global.v2.u32 	{%r56, %r57}, [%rd24+40];
	ld.global.v2.u32 	{%r58, %r59}, [%rd24+48];
	.pragma "used_bytes_mask 31";
	ld.global.v2.u32 	{%r60, %r61}, [%rd24+56];
	.pragma "used_bytes_mask 15";
	ld.global.v2.u32 	{%r62, %r63}, [%rd24+64];
	ld.global.v2.u32 	{%r64, %r65}, [%rd24+72];
	st.global.v2.u32 	[%rd25], {%r46, %r47};
	st.global.v2.u32 	[%rd25+8], {%r48, %r49};
	st.global.v2.u32 	[%rd25+16], {%r50, %r51};
	st.global.v2.u32 	[%rd25+24], {%r52, %r53};
	st.global.v2.u32 	[%rd25+32], {%r54, %r55};
	st.global.v2.u32 	[%rd25+40], {%r56, %r57};
	st.global.v2.u32 	[%rd25+48], {%r58, %r59};
	st.global.v2.u32 	[%rd25+56], {%r60, %r61};
	st.global.v2.u32 	[%rd25+64], {%r62, %r63};
	st.global.v2.u32 	[%rd25+72], {%r64, %r65};
	add.s64 	%rd26, %rd2, %rd23;
	add.s64 	%rd27, %rd1, %rd23;
	ld.global.v2.u32 	{%r66, %r67}, [%rd26];
	ld.global.v2.u32 	{%r68, %r69}, [%rd26+8];
	ld.global.v2.u32 	{%r70, %r71}, [%rd26+16];
	ld.global.v2.u32 	{%r72, %r73}, [%rd26+24];
	ld.global.v2.u32 	{%r74, %r75}, [%rd26+32];
	ld.global.v2.u32 	{%r76, %r77}, [%rd26+40];
	ld.global.v2.u32 	{%r78, %r79}, [%rd26+48];
	.pragma "used_bytes_mask 31";
	ld.global.v2.u32 	{%r80, %r81}, [%rd26+56];
	.pragma "used_bytes_mask 15";
	ld.global.v2.u32 	{%r82, %r83}, [%rd26+64];
	ld.global.v2.u32 	{%r84, %r85}, [%rd26+72];
	st.global.v2.u32 	[%rd27], {%r66, %r67};
	st.global.v2.u32 	[%rd27+8], {%r68, %r69};
	st.global.v2.u32 	[%rd27+16], {%r70, %r71};
	st.global.v2.u32 	[%rd27+24], {%r72, %r73};
	st.global.v2.u32 	[%rd27+32], {%r74, %r75};
	st.global.v2.u32 	[%rd27+40], {%r76, %r77};
	st.global.v2.u32 	[%rd27+48], {%r78, %r79};
	st.global.v2.u32 	[%rd27+56], {%r80, %r81};
	st.global.v2.u32 	[%rd27+64], {%r82, %r83};
	st.global.v2.u32 	[%rd27+72], {%r84, %r85};
	ld.global.v2.u32 	{%r86, %r87}, [%rd26+10240];
	ld.global.v2.u32 	{%r88, %r89}, [%rd26+10248];
	ld.global.v2.u32 	{%r90, %r91}, [%rd26+10256];
	ld.global.v2.u32 	{%r92, %r93}, [%rd26+10264];
	ld.global.v2.u32 	{%r94, %r95}, [%rd26+10272];
	ld.global.v2.u32 	{%r96, %r97}, [%rd26+10280];
	ld.global.v2.u32 	{%r98, %r99}, [%rd26+10288];
	.pragma "used_bytes_mask 31";
	ld.global.v2.u32 	{%r100, %r101}, [%rd26+10296];
	.pragma "used_bytes_mask 15";
	ld.global.v2.u32 	{%r102, %r103}, [%rd26+10304];
	ld.global.v2.u32 	{%r104, %r105}, [%rd26+10312];
	st.global.v2.u32 	[%rd27+10240], {%r86, %r87};
	st.global.v2.u32 	[%rd27+10248], {%r88, %r89};
	st.global.v2.u32 	[%rd27+10256], {%r90, %r91};
	st.global.v2.u32 	[%rd27+10264], {%r92, %r93};
	st.global.v2.u32 	[%rd27+10272], {%r94, %r95};
	st.global.v2.u32 	[%rd27+10280], {%r96, %r97};
	st.global.v2.u32 	[%rd27+10288], {%r98, %r99};
	st.global.v2.u32 	[%rd27+10296], {%r100, %r101};
	st.global.v2.u32 	[%rd27+10304], {%r102, %r103};
	st.global.v2.u32 	[%rd27+10312], {%r104, %r105};
	ld.global.v2.u32 	{%r106, %r107}, [%rd26+20480];
	ld.global.v2.u32 	{%r108, %r109}, [%rd26+20488];
	ld.global.v2.u32 	{%r110, %r111}, [%rd26+20496];
	ld.global.v2.u32 	{%r112, %r113}, [%rd26+20504];
	ld.global.v2.u32 	{%r114, %r115}, [%rd26+20512];
	ld.global.v2.u32 	{%r116, %r117}, [%rd26+20520];
	ld.global.v2.u32 	{%r118, %r119}, [%rd26+20528];
	.pragma "used_bytes_mask 31";
	ld.global.v2.u32 	{%r120, %r121}, [%rd26+20536];
	.pragma "used_bytes_mask 15";
	ld.global.v2.u32 	{%r122, %r123}, [%rd26+20544];
	ld.global.v2.u32 	{%r124, %r125}, [%rd26+20552];
	st.global.v2.u32 	[%rd27+20480], {%r106, %r107};
	st.global.v2.u32 	[%rd27+20488], {%r108, %r109};
	st.global.v2.u32 	[%rd27+20496], {%r110, %r111};
	st.global.v2.u32 	[%rd27+20504], {%r112, %r113};
	st.global.v2.u32 	[%rd27+20512], {%r114, %r115};
	st.global.v2.u32 	[%rd27+20520], {%r116, %r117};
	st.global.v2.u32 	[%rd27+20528], {%r118, %r119};
	st.global.v2.u32 	[%rd27+20536], {%r120, %r121};
	st.global.v2.u32 	[%rd27+20544], {%r122, %r123};
	st.global.v2.u32 	[%rd27+20552], {%r124, %r125};
	ld.global.v2.u32 	{%r126, %r127}, [%rd26+30720];
	ld.global.v2.u32 	{%r128, %r129}, [%rd26+30728];
	ld.global.v2.u32 	{%r130, %r131}, [%rd26+30736];
	ld.global.v2.u32 	{%r132, %r133}, [%rd26+30744];
	ld.global.v2.u32 	{%r134, %r135}, [%rd26+30752];
	ld.global.v2.u32 	{%r136, %r137}, [%rd26+30760];
	ld.global.v2.u32 	{%r138, %r139}, [%rd26+30768];
	.pragma "used_bytes_mask 31";
	ld.global.v2.u32 	{%r140, %r141}, [%rd26+30776];
	.pragma "used_bytes_mask 15";
	ld.global.v2.u32 	{%r142, %r143}, [%rd26+30784];
	ld.global.v2.u32 	{%r144, %r145}, [%rd26+30792];
	st.global.v2.u32 	[%rd27+30720], {%r126, %r127};
	st.global.v2.u32 	[%rd27+30728], {%r128, %r129};
	st.global.v2.u32 	[%rd27+30736], {%r130, %r131};
	st.global.v2.u32 	[%rd27+30744], {%r132, %r133};
	st.global.v2.u32 	[%rd27+30752], {%r134, %r135};
	st.global.v2.u32 	[%rd27+30760], {%r136, %r137};
	st.global.v2.u32 	[%rd27+30768], {%r138, %r139};
	st.global.v2.u32 	[%rd27+30776], {%r140, %r141};
	st.global.v2.u32 	[%rd27+30784], {%r142, %r143};
	st.global.v2.u32 	[%rd27+30792], {%r144, %r145};
	ld.global.v2.u32 	{%r146, %r147}, [%rd26+40960];
	ld.global.v2.u32 	{%r148, %r149}, [%rd26+40968];
	ld.global.v2.u32 	{%r150, %r151}, [%rd26+40976];
	ld.global.v2.u32 	{%r152, %r153}, [%rd26+40984];
	ld.global.v2.u32 	{%r154, %r155}, [%rd26+40992];
	ld.global.v2.u32 	{%r156, %r157}, [%rd26+41000];
	ld.global.v2.u32 	{%r158, %r159}, [%rd26+41008];
	.pragma "used_bytes_mask 31";
	ld.global.v2.u32 	{%r160, %r161}, [%rd26+41016];
	.pragma "used_bytes_mask 15";
	ld.global.v2.u32 	{%r162, %r163}, [%rd26+41024];
	ld.global.v2.u32 	{%r164, %r165}, [%rd26+41032];
	st.global.v2.u32 	[%rd27+40960], {%r146, %r147};
	st.global.v2.u32 	[%rd27+40968], {%r148, %r149};
	st.global.v2.u32 	[%rd27+40976], {%r150, %r151};
	st.global.v2.u32 	[%rd27+40984], {%r152, %r153};
	st.global.v2.u32 	[%rd27+40992], {%r154, %r155};
	st.global.v2.u32 	[%rd27+41000], {%r156, %r157};
	st.global.v2.u32 	[%rd27+41008], {%r158, %r159};
	st.global.v2.u32 	[%rd27+41016], {%r160, %r161};
	st.global.v2.u32 	[%rd27+41024], {%r162, %r163};
	st.global.v2.u32 	[%rd27+41032], {%r164, %r165};
	ld.global.v2.u32 	{%r166, %r167}, [%rd26+51200];
	ld.global.v2.u32 	{%r168, %r169}, [%rd26+51208];
	ld.global.v2.u32 	{%r170, %r171}, [%rd26+51216];
	ld.global.v2.u32 	{%r172, %r173}, [%rd26+51224];
	ld.global.v2.u32 	{%r174, %r175}, [%rd26+51232];
	ld.global.v2.u32 	{%r176, %r177}, [%rd26+51240];
	ld.global.v2.u32 	{%r178, %r179}, [%rd26+51248];
	.pragma "used_bytes_mask 31";
	ld.global.v2.u32 	{%r180, %r181}, [%rd26+51256];
	.pragma "used_bytes_mask 15";
	ld.global.v2.u32 	{%r182, %r183}, [%rd26+51264];
	ld.global.v2.u32 	{%r184, %r185}, [%rd26+51272];
	st.global.v2.u32 	[%rd27+51200], {%r166, %r167};
	st.global.v2.u32 	[%rd27+51208], {%r168, %r169};
	st.global.v2.u32 	[%rd27+51216], {%r170, %r171};
	st.global.v2.u32 	[%rd27+51224], {%r172, %r173};
	st.global.v2.u32 	[%rd27+51232], {%r174, %r175};
	st.global.v2.u32 	[%rd27+51240], {%r176, %r177};
	st.global.v2.u32 	[%rd27+51248], {%r178, %r179};
	st.global.v2.u32 	[%rd27+51256], {%r180, %r181};
	st.global.v2.u32 	[%rd27+51264], {%r182, %r183};
	st.global.v2.u32 	[%rd27+51272], {%r184, %r185};
	ld.global.v2.u32 	{%r186, %r187}, [%rd26+61440];
	ld.global.v2.u32 	{%r188, %r189}, [%rd26+61448];
	ld.global.v2.u32 	{%r190, %r191}, [%rd26+61456];
	ld.global.v2.u32 	{%r192, %r193}, [%rd26+61464];
	ld.global.v2.u32 	{%r194, %r195}, [%rd26+61472];
	ld.global.v2.u32 	{%r196, %r197}, [%rd26+61480];
	ld.global.v2.u32 	{%r198, %r199}, [%rd26+61488];
	.pragma "used_bytes_mask 31";
	ld.global.v2.u32 	{%r200, %r201}, [%rd26+61496];
	.pragma "used_bytes_mask 15";
	ld.global.v2.u32 	{%r202, %r203}, [%rd26+61504];
	ld.global.v2.u32 	{%r204, %r205}, [%rd26+61512];
	st.global.v2.u32 	[%rd27+61440], {%r186, %r187};
	st.global.v2.u32 	[%rd27+61448], {%r188, %r189};
	st.global.v2.u32 	[%rd27+61456], {%r190, %r191};
	st.global.v2.u32 	[%rd27+61464], {%r192, %r193};
	st.global.v2.u32 	[%rd27+61472], {%r194, %r195};
	st.global.v2.u32 	[%rd27+61480], {%r196, %r197};
	st.global.v2.u32 	[%rd27+61488], {%r198, %r199};
	st.global.v2.u32 	[%rd27+61496], {%r200, %r201};
	st.global.v2.u32 	[%rd27+61504], {%r202, %r203};
	st.global.v2.u32 	[%rd27+61512], {%r204, %r205};
	add.s32 	%r669, %r669, 8;
	add.s64 	%rd63, %rd63, 81920;
	add.s32 	%r668, %r668, 1024;
	setp.eq.s32 	%p6, %r669, 0;
	@%p6 bra 	$L__BB10_8;
	bra.uni 	$L__BB10_7;
$L__BB10_8:
	setp.eq.s32 	%p7, %r10, 0;
	@%p7 bra 	$L__BB10_57;
	and.b32  	%r37, %r42, 3;
	setp.lt.u32 	%p8, %r10, 4;
	@%p8 bra 	$L__BB10_11;
	shl.b32 	%r206, %r674, 7;
	add.s32 	%r207, %r206, %r6;
	mul.wide.s32 	%rd28, %r207, 80;
	add.s64 	%rd29, %rd6, %rd28;
	add.s64 	%rd30, %rd7, %rd28;
	ld.global.v2.u32 	{%r208, %r209}, [%rd29];
	ld.global.v2.u32 	{%r210, %r211}, [%rd29+8];
	ld.global.v2.u32 	{%r212, %r213}, [%rd29+16];
	ld.global.v2.u32 	{%r214, %r215}, [%rd29+24];
	ld.global.v2.u32 	{%r216, %r217}, [%rd29+32];
	ld.global.v2.u32 	{%r218, %r219}, [%rd29+40];
	ld.global.v2.u32 	{%r220, %r221}, [%rd29+48];
	.pragma "used_bytes_mask 31";
	ld.global.v2.u32 	{%r222, %r223}, [%rd29+56];
	.pragma "used_bytes_mask 15";
	ld.global.v2.u32 	{%r224, %r225}, [%rd29+64];
	ld.global.v2.u32 	{%r226, %r227}, [%rd29+72];
	st.global.v2.u32 	[%rd30], {%r208, %r209};
	st.global.v2.u32 	[%rd30+8], {%r210, %r211};
	st.global.v2.u32 	[%rd30+16], {%r212, %r213};
	st.global.v2.u32 	[%rd30+24], {%r214, %r215};
	st.global.v2.u32 	[%rd30+32], {%r216, %r217};
	st.global.v2.u32 	[%rd30+40], {%r218, %r219};
	st.global.v2.u32 	[%rd30+48], {%r220, %r221};
	st.global.v2.u32 	[%rd30+56], {%r222, %r223};
	st.global.v2.u32 	[%rd30+64], {%r224, %r225};
	st.global.v2.u32 	[%rd30+72], {%r226, %r227};
	ld.global.v2.u32 	{%r228, %r229}, [%rd29+10240];
	ld.global.v2.u32 	{%r230, %r231}, [%rd29+10248];
	ld.global.v2.u32 	{%r232, %r233}, [%rd29+10256];
	ld.global.v2.u32 	{%r234, %r235}, [%rd29+10264];
	ld.global.v2.u32 	{%r236, %r237}, [%rd29+10272];
	ld.global.v2.u32 	{%r238, %r239}, [%rd29+10280];
	ld.global.v2.u32 	{%r240, %r241}, [%rd29+10288];
	.pragma "used_bytes_mask 31";
	ld.global.v2.u32 	{%r242, %r243}, [%rd29+10296];
	.pragma "used_bytes_mask 15";
	ld.global.v2.u32 	{%r244, %r245}, [%rd29+10304];
	ld.global.v2.u32 	{%r246, %r247}, [%rd29+10312];
	st.global.v2.u32 	[%rd30+10240], {%r228, %r229};
	st.global.v2.u32 	[%rd30+10248], {%r230, %r231};
	st.global.v2.u32 	[%rd30+10256], {%r232, %r233};
	st.global.v2.u32 	[%rd30+10264], {%r234, %r235};
	st.global.v2.u32 	[%rd30+10272], {%r236, %r237};
	st.global.v2.u32 	[%rd30+10280], {%r238, %r239};
	st.global.v2.u32 	[%rd30+10288], {%r240, %r241};
	st.global.v2.u32 	[%rd30+10296], {%r242, %r243};
	st.global.v2.u32 	[%rd30+10304], {%r244, %r245};
	st.global.v2.u32 	[%rd30+10312], {%r246, %r247};
	ld.global.v2.u32 	{%r248, %r249}, [%rd29+20480];
	ld.global.v2.u32 	{%r250, %r251}, [%rd29+20488];
	ld.global.v2.u32 	{%r252, %r253}, [%rd29+20496];
	ld.global.v2.u32 	{%r254, %r255}, [%rd29+20504];
	ld.global.v2.u32 	{%r256, %r257}, [%rd29+20512];
	ld.global.v2.u32 	{%r258, %r259}, [%rd29+20520];
	ld.global.v2.u32 	{%r260, %r261}, [%rd29+20528];
	.pragma "used_bytes_mask 31";
	ld.global.v2.u32 	{%r262, %r263}, [%rd29+20536];
	.pragma "used_bytes_mask 15";
	ld.global.v2.u32 	{%r264, %r265}, [%rd29+20544];
	ld.global.v2.u32 	{%r266, %r267}, [%rd29+20552];
	st.global.v2.u32 	[%rd30+20480], {%r248, %r249};
	st.global.v2.u32 	[%rd30+20488], {%r250, %r251};
	st.global.v2.u32 	[%rd30+20496], {%r252, %r253};
	st.global.v2.u32 	[%rd30+20504], {%r254, %r255};
	st.global.v2.u32 	[%rd30+20512], {%r256, %r257};
	st.global.v2.u32 	[%rd30+20520], {%r258, %r259};
	st.global.v2.u32 	[%rd30+20528], {%r260, %r261};
	st.global.v2.u32 	[%rd30+20536], {%r262, %r263};
	st.global.v2.u32 	[%rd30+20544], {%r264, %r265};
	st.global.v2.u32 	[%rd30+20552], {%r266, %r267};
	ld.global.v2.u32 	{%r268, %r269}, [%rd29+30720];
	ld.global.v2.u32 	{%r270, %r271}, [%rd29+30728];
	ld.global.v2.u32 	{%r272, %r273}, [%rd29+30736];
	ld.global.v2.u32 	{%r274, %r275}, [%rd29+30744];
	ld.global.v2.u32 	{%r276, %r277}, [%rd29+30752];
	ld.global.v2.u32 	{%r278, %r279}, [%rd29+30760];
	ld.global.v2.u32 	{%r280, %r281}, [%rd29+30768];
	.pragma "used_bytes_mask 31";
	ld.global.v2.u32 	{%r282, %r283}, [%rd29+30776];
	.pragma "used_bytes_mask 15";
	ld.global.v2.u32 	{%r284, %r285}, [%rd29+30784];
	ld.global.v2.u32 	{%r286, %r287}, [%rd29+30792];
	st.global.v2.u32 	[%rd30+30720], {%r268, %r269};
	st.global.v2.u32 	[%rd30+30728], {%r270, %r271};
	st.global.v2.u32 	[%rd30+30736], {%r272, %r273};
	st.global.v2.u32 	[%rd30+30744], {%r274, %r275};
	st.global.v2.u32 	[%rd30+30752], {%r276, %r277};
	st.global.v2.u32 	[%rd30+30760], {%r278, %r279};
	st.global.v2.u32 	[%rd30+30768], {%r280, %r281};
	st.global.v2.u32 	[%rd30+30776], {%r282, %r283};
	st.global.v2.u32 	[%rd30+30784], {%r284, %r285};
	st.global.v2.u32 	[%rd30+30792], {%r286, %r287};
	add.s32 	%r674, %r674, 4;
$L__BB10_11:
	setp.eq.s32 	%p9, %r37, 0;
	@%p9 bra 	$L__BB10_57;
	setp.eq.s32 	%p10, %r37, 1;
	@%p10 bra 	$L__BB10_14;
	shl.b32 	%r288, %r674, 7;
	add.s32 	%r289, %r288, %r6;
	mul.wide.s32 	%rd31, %r289, 80;
	add.s64 	%rd32, %rd6, %rd31;
	add.s64 	%rd33, %rd7, %rd31;
	ld.global.v2.u32 	{%r290, %r291}, [%rd32];
	ld.global.v2.u32 	{%r292, %r293}, [%rd32+8];
	ld.global.v2.u32 	{%r294, %r295}, [%rd32+16];
	ld.global.v2.u32 	{%r296, %r297}, [%rd32+24];
	ld.global.v2.u32 	{%r298, %r299}, [%rd32+32];
	ld.global.v2.u32 	{%r300, %r301}, [%rd32+40];
	ld.global.v2.u32 	{%r302, %r303}, [%rd32+48];
	.pragma "used_bytes_mask 31";
	ld.global.v2.u32 	{%r304, %r305}, [%rd32+56];
	.pragma "used_bytes_mask 15";
	ld.global.v2.u32 	{%r306, %r307}, [%rd32+64];
	ld.global.v2.u32 	{%r308, %r309}, [%rd32+72];
	st.global.v2.u32 	[%rd33], {%r290, %r291};
	st.global.v2.u32 	[%rd33+8], {%r292, %r293};
	st.global.v2.u32 	[%rd33+16], {%r294, %r295};
	st.global.v2.u32 	[%rd33+24], {%r296, %r297};
	st.global.v2.u32 	[%rd33+32], {%r298, %r299};
	st.global.v2.u32 	[%rd33+40], {%r300, %r301};
	st.global.v2.u32 	[%rd33+48], {%r302, %r303};
	st.global.v2.u32 	[%rd33+56], {%r304, %r305};
	st.global.v2.u32 	[%rd33+64], {%r306, %r307};
	st.global.v2.u32 	[%rd33+72], {%r308, %r309};
	ld.global.v2.u32 	{%r310, %r311}, [%rd32+10240];
	ld.global.v2.u32 	{%r312, %r313}, [%rd32+10248];
	ld.global.v2.u32 	{%r314, %r315}, [%rd32+10256];
	ld.global.v2.u32 	{%r316, %r317}, [%rd32+10264];
	ld.global.v2.u32 	{%r318, %r319}, [%rd32+10272];
	ld.global.v2.u32 	{%r320, %r321}, [%rd32+10280];
	ld.global.v2.u32 	{%r322, %r323}, [%rd32+10288];
	.pragma "used_bytes_mask 31";
	ld.global.v2.u32 	{%r324, %r325}, [%rd32+10296];
	.pragma "used_bytes_mask 15";
	ld.global.v2.u32 	{%r326, %r327}, [%rd32+10304];
	ld.global.v2.u32 	{%r328, %r329}, [%rd32+10312];
	st.global.v2.u32 	[%rd33+10240], {%r310, %r311};
	st.global.v2.u32 	[%rd33+10248], {%r312, %r313};
	st.global.v2.u32 	[%rd33+10256], {%r314, %r315};
	st.global.v2.u32 	[%rd33+10264], {%r316, %r317};
	st.global.v2.u32 	[%rd33+10272], {%r318, %r319};
	st.global.v2.u32 	[%rd33+10280], {%r320, %r321};
	st.global.v2.u32 	[%rd33+10288], {%r322, %r323};
	st.global.v2.u32 	[%rd33+10296], {%r324, %r325};
	st.global.v2.u32 	[%rd33+10304], {%r326, %r327};
	st.global.v2.u32 	[%rd33+10312], {%r328, %r329};
	add.s32 	%r674, %r674, 2;
$L__BB10_14:
	and.b32  	%r330, %r42, 1;
	setp.eq.b32 	%p11, %r330, 1;
	not.pred 	%p12, %p11;
	@%p12 bra 	$L__BB10_57;
	shl.b32 	%r331, %r674, 7;
	add.s32 	%r332, %r331, %r6;
	mul.wide.s32 	%rd34, %r332, 80;
	add.s64 	%rd35, %rd6, %rd34;
	add.s64 	%rd36, %rd7, %rd34;
	ld.global.v2.u32 	{%r333, %r334}, [%rd35];
	ld.global.v2.u32 	{%r335, %r336}, [%rd35+8];
	ld.global.v2.u32 	{%r337, %r338}, [%rd35+16];
	ld.global.v2.u32 	{%r339, %r340}, [%rd35+24];
	ld.global.v2.u32 	{%r341, %r342}, [%rd35+32];
	ld.global.v2.u32 	{%r343, %r344}, [%rd35+40];
	ld.global.v2.u32 	{%r345, %r346}, [%rd35+48];
	.pragma "used_bytes_mask 31";
	ld.global.v2.u32 	{%r347, %r348}, [%rd35+56];
	.pragma "used_bytes_mask 15";
	ld.global.v2.u32 	{%r349, %r350}, [%rd35+64];
	ld.global.v2.u32 	{%r351, %r352}, [%rd35+72];
	st.global.v2.u32 	[%rd36], {%r333, %r334};
	st.global.v2.u32 	[%rd36+8], {%r335, %r336};
	st.global.v2.u32 	[%rd36+16], {%r337, %r338};
	st.global.v2.u32 	[%rd36+24], {%r339, %r340};
	st.global.v2.u32 	[%rd36+32], {%r341, %r342};
	st.global.v2.u32 	[%rd36+40], {%r343, %r344};
	st.global.v2.u32 	[%rd36+48], {%r345, %r346};
	st.global.v2.u32 	[%rd36+56], {%r347, %r348};
	st.global.v2.u32 	[%rd36+64], {%r349, %r350};
	st.global.v2.u32 	[%rd36+72], {%r351, %r352};
	bra.uni 	$L__BB10_57;
$L__BB10_16:
	setp.lt.s32 	%p13, %r42, 1;
	@%p13 bra 	$L__BB10_57;
	and.b32  	%r14, %r42, 7;
	setp.lt.u32 	%p14, %r42, 8;
	mov.b32 	%r671, 0;
	@%p14 bra 	$L__BB10_36;
	and.b32  	%r671, %r42, 2147483640;
	mov.b32 	%r670, 0;
$L__BB10_19:
	.pragma "nounroll";
	shl.b32 	%r355, %r670, 7;
	add.s32 	%r21, %r355, %r6;
	setp.ge.s32 	%p15, %r21, %r4;
	@%p15 bra 	$L__BB10_21;
	mul.wide.u32 	%rd37, %r21, 80;
	add.s64 	%rd38, %rd6, %rd37;
	add.s64 	%rd39, %rd7, %rd37;
	ld.global.v2.u32 	{%r356, %r357}, [%rd38];
	ld.global.v2.u32 	{%r358, %r359}, [%rd38+8];
	ld.global.v2.u32 	{%r360, %r361}, [%rd38+16];
	ld.global.v2.u32 	{%r362, %r363}, [%rd38+24];
	ld.global.v2.u32 	{%r364, %r365}, [%rd38+32];
	ld.global.v2.u32 	{%r366, %r367}, [%rd38+40];
	ld.global.v2.u32 	{%r368, %r369}, [%rd38+48];
	.pragma "used_bytes_mask 31";
	ld.global.v2.u32 	{%r370, %r371}, [%rd38+56];
	.pragma "used_bytes_mask 15";
	ld.global.v2.u32 	{%r372, %r373}, [%rd38+64];
	ld.global.v2.u32 	{%r374, %r375}, [%rd38+72];
	st.global.v2.u32 	[%rd39], {%r356, %r357};
	st.global.v2.u32 	[%rd39+8], {%r358, %r359};
	st.global.v2.u32 	[%rd39+16], {%r360, %r361};
	st.global.v2.u32 	[%rd39+24], {%r362, %r363};
	st.global.v2.u32 	[%rd39+32], {%r364, %r365};
	st.global.v2.u32 	[%rd39+40], {%r366, %r367};
	st.global.v2.u32 	[%rd39+48], {%r368, %r369};
	st.global.v2.u32 	[%rd39+56], {%r370, %r371};
	st.global.v2.u32 	[%rd39+64], {%r372, %r373};
	st.global.v2.u32 	[%rd39+72], {%r374, %r375};
$L__BB10_21:
	add.s32 	%r376, %r21, 128;
	setp.ge.s32 	%p16, %r376, %r4;
	mul.wide.s32 	%rd40, %r376, 80;
	add.s64 	%rd12, %rd6, %rd40;
	add.s64 	%rd13, %rd7, %rd40;
	@%p16 bra 	$L__BB10_23;
	ld.global.v2.u32 	{%r377, %r378}, [%rd12];
	ld.global.v2.u32 	{%r379, %r380}, [%rd12+8];
	ld.global.v2.u32 	{%r381, %r382}, [%rd12+16];
	ld.global.v2.u32 	{%r383, %r384}, [%rd12+24];
	ld.global.v2.u32 	{%r385, %r386}, [%rd12+32];
	ld.global.v2.u32 	{%r387, %r388}, [%rd12+40];
	ld.global.v2.u32 	{%r389, %r390}, [%rd12+48];
	.pragma "used_bytes_mask 31";
	ld.global.v2.u32 	{%r391, %r392}, [%rd12+56];
	.pragma "used_bytes_mask 15";
	ld.global.v2.u32 	{%r393, %r394}, [%rd12+64];
	ld.global.v2.u32 	{%r395, %r396}, [%rd12+72];
	st.global.v2.u32 	[%rd13], {%r377, %r378};
	st.global.v2.u32 	[%rd13+8], {%r379, %r380};
	st.global.v2.u32 	[%rd13+16], {%r381, %r382};
	st.global.v2.u32 	[%rd13+24], {%r383, %r384};
	st.global.v2.u32 	[%rd13+32], {%r385, %r386};
	st.global.v2.u32 	[%rd13+40], {%r387, %r388};
	st.global.v2.u32 	[%rd13+48], {%r389, %r390};
	st.global.v2.u32 	[%rd13+56], {%r391, %r392};
	st.global.v2.u32 	[%rd13+64], {%r393, %r394};
	st.global.v2.u32 	[%rd13+72], {%r395, %r396};
$L__BB10_23:
	add.s32 	%r397, %r21, 256;
	setp.ge.s32 	%p17, %r397, %r4;
	@%p17 bra 	$L__BB10_25;
	ld.global.v2.u32 	{%r398, %r399}, [%rd12+10240];
	ld.global.v2.u32 	{%r400, %r401}, [%rd12+10248];
	ld.global.v2.u32 	{%r402, %r403}, [%rd12+10256];
	ld.global.v2.u32 	{%r404, %r405}, [%rd12+10264];
	ld.global.v2.u32 	{%r406, %r407}, [%rd12+10272];
	ld.global.v2.u32 	{%r408, %r409}, [%rd12+10280];
	ld.global.v2.u32 	{%r410, %r411}, [%rd12+10288];
	.pragma "used_bytes_mask 31";
	ld.global.v2.u32 	{%r412, %r413}, [%rd12+10296];
	.pragma "used_bytes_mask 15";
	ld.global.v2.u32 	{%r414, %r415}, [%rd12+10304];
	ld.global.v2.u32 	{%r416, %r417}, [%rd12+10312];
	st.global.v2.u32 	[%rd13+10240], {%r398, %r399};
	st.global.v2.u32 	[%rd13+10248], {%r400, %r401};
	st.global.v2.u32 	[%rd13+10256], {%r402, %r403};
	st.global.v2.u32 	[%rd13+10264], {%r404, %r405};
	st.global.v2.u32 	[%rd13+10272], {%r406, %r407};
	st.global.v2.u32 	[%rd13+10280], {%r408, %r409};
	st.global.v2.u32 	[%rd13+10288], {%r410, %r411};
	st.global.v2.u32 	[%rd13+10296], {%r412, %r413};
	st.global.v2.u32 	[%rd13+10304], {%r414, %r415};
	st.global.v2.u32 	[%rd13+10312], {%r416, %r417};
$L__BB10_25:
	add.s32 	%r418, %r21, 384;
	setp.ge.s32 	%p18, %r418, %r4;
	@%p18 bra 	$L__BB10_27;
	ld.global.v2.u32 	{%r419, %r420}, [%rd12+20480];
	ld.global.v2.u32 	{%r421, %r422}, [%rd12+20488];
	ld.global.v2.u32 	{%r423, %r424}, [%rd12+20496];
	ld.global.v2.u32 	{%r425, %r426}, [%rd12+20504];
	ld.global.v2.u32 	{%r427, %r428}, [%rd12+20512];
	ld.global.v2.u32 	{%r429, %r430}, [%rd12+20520];
	ld.global.v2.u32 	{%r431, %r432}, [%rd12+20528];
	.pragma "used_bytes_mask 31";
	ld.global.v2.u32 	{%r433, %r434}, [%rd12+20536];
	.pragma "used_bytes_mask 15";
	ld.global.v2.u32 	{%r435, %r436}, [%rd12+20544];
	ld.global.v2.u32 	{%r437, %r438}, [%rd12+20552];
	st.global.v2.u32 	[%rd13+20480], {%r419, %r420};
	st.global.v2.u32 	[%rd13+20488], {%r421, %r422};
	st.global.v2.u32 	[%rd13+20496], {%r423, %r424};
	st.global.v2.u32 	[%rd13+20504], {%r425, %r426};
	st.global.v2.u32 	[%rd13+20512], {%r427, %r428};
	st.global.v2.u32 	[%rd13+20520], {%r429, %r430};
	st.global.v2.u32 	[%rd13+20528], {%r431, %r432};
	st.global.v2.u32 	[%rd13+20536], {%r433, %r434};
	st.global.v2.u32 	[%rd13+20544], {%r435, %r436};
	st.global.v2.u32 	[%rd13+20552], {%r437, %r438};
$L__BB10_27:
	add.s32 	%r439, %r21, 512;
	setp.ge.s32 	%p19, %r439, %r4;
	@%p19 bra 	$L__BB10_29;
	ld.global.v2.u32 	{%r440, %r441}, [%rd12+30720];
	ld.global.v2.u32 	{%r442, %r443}, [%rd12+30728];
	ld.global.v2.u32 	{%r444, %r445}, [%rd12+30736];
	ld.global.v2.u32 	{%r446, %r447}, [%rd12+30744];
	ld.global.v2.u32 	{%r448, %r449}, [%rd12+30752];
	ld.global.v2.u32 	{%r450, %r451}, [%rd12+30760];
	ld.global.v2.u32 	{%r452, %r453}, [%rd12+30768];
	.pragma "used_bytes_mask 31";
	ld.global.v2.u32 	{%r454, %r455}, [%rd12+30776];
	.pragma "used_bytes_mask 15";
	ld.global.v2.u32 	{%r456, %r457}, [%rd12+30784];
	ld.global.v2.u32 	{%r458, %r459}, [%rd12+30792];
	st.global.v2.u32 	[%rd13+30720], {%r440, %r441};
	st.global.v2.u32 	[%rd13+30728], {%r442, %r443};
	st.global.v2.u32 	[%rd13+30736], {%r444, %r445};
	st.global.v2.u32 	[%rd13+30744], {%r446, %r447};
	st.global.v2.u32 	[%rd13+30752], {%r448, %r449};
	st.global.v2.u32 	[%rd13+30760], {%r450, %r451};
	st.global.v2.u32 	[%rd13+30768], {%r452, %r453};
	st.global.v2.u32 	[%rd13+30776], {%r454, %r455};
	st.global.v2.u32 	[%rd13+30784], {%r456, %r457};
	st.global.v2.u32 	[%rd13+30792], {%r458, %r459};
$L__BB10_29:
	add.s32 	%r460, %r21, 640;
	setp.ge.s32 	%p20, %r460, %r4;
	@%p20 bra 	$L__BB10_31;
	ld.global.v2.u32 	{%r461, %r462}, [%rd12+40960];
	ld.global.v2.u32 	{%r463, %r464}, [%rd12+40968];
	ld.global.v2.u32 	{%r465, %r466}, [%rd12+40976];
	ld.global.v2.u32 	{%r467, %r468}, [%rd12+40984];
	ld.global.v2.u32 	{%r469, %r470}, [%rd12+40992];
	ld.global.v2.u32 	{%r471, %r472}, [%rd12+41000];
	ld.global.v2.u32 	{%r473, %r474}, [%rd12+41008];
	.pragma "used_bytes_mask 31";
	ld.global.v2.u32 	{%r475, %r476}, [%rd12+41016];
	.pragma "used_bytes_mask 15";
	ld.global.v2.u32 	{%r477, %r478}, [%rd12+41024];
	ld.global.v2.u32 	{%r479, %r480}, [%rd12+41032];
	st.global.v2.u32 	[%rd13+40960], {%r461, %r462};
	st.global.v2.u32 	[%rd13+40968], {%r463, %r464};
	st.global.v2.u32 	[%rd13+40976], {%r465, %r466};
	st.global.v2.u32 	[%rd13+40984], {%r467, %r468};
	st.global.v2.u32 	[%rd13+40992], {%r469, %r470};
	st.global.v2.u32 	[%rd13+41000], {%r471, %r472};
	st.global.v2.u32 	[%rd13+41008], {%r473, %r474};
	st.global.v2.u32 	[%rd13+41016], {%r475, %r476};
	st.global.v2.u32 	[%rd13+41024], {%r477, %r478};
	st.global.v2.u32 	[%rd13+41032], {%r479, %r480};
$L__BB10_31:
	add.s32 	%r481, %r21, 768;
	setp.ge.s32 	%p21, %r481, %r4;
	@%p21 bra 	$L__BB10_33;
	ld.global.v2.u32 	{%r482, %r483}, [%rd12+51200];
	ld.global.v2.u32 	{%r484, %r485}, [%rd12+51208];
	ld.global.v2.u32 	{%r486, %r487}, [%rd12+51216];
	ld.global.v2.u32 	{%r488, %r489}, [%rd12+51224];
	ld.global.v2.u32 	{%r490, %r491}, [%rd12+51232];
	ld.global.v2.u32 	{%r492, %r493}, [%rd12+51240];
	ld.global.v2.u32 	{%r494, %r495}, [%rd12+51248];
	.pragma "used_bytes_mask 31";
	ld.global.v2.u32 	{%r496, %r497}, [%rd12+51256];
	.pragma "used_bytes_mask 15";
	ld.global.v2.u32 	{%r498, %r499}, [%rd12+51264];
	ld.global.v2.u32 	{%r500, %r501}, [%rd12+51272];
	st.global.v2.u32 	[%rd13+51200], {%r482, %r483};
	st.global.v2.u32 	[%rd13+51208], {%r484, %r485};
	st.global.v2.u32 	[%rd13+51216], {%r486, %r487};
	st.global.v2.u32 	[%rd13+51224], {%r488, %r489};
	st.global.v2.u32 	[%rd13+51232], {%r490, %r491};
	st.global.v2.u32 	[%rd13+51240], {%r492, %r493};
	st.global.v2.u32 	[%rd13+51248], {%r494, %r495};
	st.global.v2.u32 	[%rd13+51256], {%r496, %r497};
	st.global.v2.u32 	[%rd13+51264], {%r498, %r499};
	st.global.v2.u32 	[%rd13+51272], {%r500, %r501};
$L__BB10_33:
	add.s32 	%r502, %r21, 896;
	setp.ge.s32 	%p22, %r502, %r4;
	@%p22 bra 	$L__BB10_35;
	ld.global.v2.u32 	{%r503, %r504}, [%rd12+61440];
	ld.global.v2.u32 	{%r505, %r506}, [%rd12+61448];
	ld.global.v2.u32 	{%r507, %r508}, [%rd12+61456];
	ld.global.v2.u32 	{%r509, %r510}, [%rd12+61464];
	ld.global.v2.u32 	{%r511, %r512}, [%rd12+61472];
	ld.global.v2.u32 	{%r513, %r514}, [%rd12+61480];
	ld.global.v2.u32 	{%r515, %r516}, [%rd12+61488];
	.pragma "used_bytes_mask 31";
	ld.global.v2.u32 	{%r517, %r518}, [%rd12+61496];
	.pragma "used_bytes_mask 15";
	ld.global.v2.u32 	{%r519, %r520}, [%rd12+61504];
	ld.global.v2.u32 	{%r521, %r522}, [%rd12+61512];
	st.global.v2.u32 	[%rd13+61440], {%r503, %r504};
	st.global.v2.u32 	[%rd13+61448], {%r505, %r506};
	st.global.v2.u32 	[%rd13+61456], {%r507, %r508};
	st.global.v2.u32 	[%rd13+61464], {%r509, %r510};
	st.global.v2.u32 	[%rd13+61472], {%r511, %r512};
	st.global.v2.u32 	[%rd13+61480], {%r513, %r514};
	st.global.v2.u32 	[%rd13+61488], {%r515, %r516};
	st.global.v2.u32 	[%rd13+61496], {%r517, %r518};
	st.global.v2.u32 	[%rd13+61504], {%r519, %r520};
	st.global.v2.u32 	[%rd13+61512], {%r521, %r522};
$L__BB10_35:
	add.s32 	%r670, %r670, 8;
	setp.ne.s32 	%p23, %r670, %r671;
	@%p23 bra 	$L__BB10_19;
$L__BB10_36:
	setp.eq.s32 	%p24, %r14, 0;
	@%p24 bra 	$L__BB10_57;
	and.b32  	%r24, %r42, 3;
	setp.lt.u32 	%p25, %r14, 4;
	@%p25 bra 	$L__BB10_47;
	shl.b32 	%r523, %r671, 7;
	add.s32 	%r25, %r523, %r6;
	setp.ge.s32 	%p26, %r25, %r4;
	@%p26 bra 	$L__BB10_40;
	mul.wide.s32 	%rd41, %r25, 80;
	add.s64 	%rd42, %rd6, %rd41;
	add.s64 	%rd43, %rd7, %rd41;
	ld.global.v2.u32 	{%r524, %r525}, [%rd42];
	ld.global.v2.u32 	{%r526, %r527}, [%rd42+8];
	ld.global.v2.u32 	{%r528, %r529}, [%rd42+16];
	ld.global.v2.u32 	{%r530, %r531}, [%rd42+24];
	ld.global.v2.u32 	{%r532, %r533}, [%rd42+32];
	ld.global.v2.u32 	{%r534, %r535}, [%rd42+40];
	ld.global.v2.u32 	{%r536, %r537}, [%rd42+48];
	.pragma "used_bytes_mask 31";
	ld.global.v2.u32 	{%r538, %r539}, [%rd42+56];
	.pragma "used_bytes_mask 15";
	ld.global.v2.u32 	{%r540, %r541}, [%rd42+64];
	ld.global.v2.u32 	{%r542, %r543}, [%rd42+72];
	st.global.v2.u32 	[%rd43], {%r524, %r525};
	st.global.v2.u32 	[%rd43+8], {%r526, %r527};
	st.global.v2.u32 	[%rd43+16], {%r528, %r529};
	st.global.v2.u32 	[%rd43+24], {%r530, %r531};
	st.global.v2.u32 	[%rd43+32], {%r532, %r533};
	st.global.v2.u32 	[%rd43+40], {%r534, %r535};
	st.global.v2.u32 	[%rd43+48], {%r536, %r537};
	st.global.v2.u32 	[%rd43+56], {%r538, %r539};
	st.global.v2.u32 	[%rd43+64], {%r540, %r541};
	st.global.v2.u32 	[%rd43+72], {%r542, %r543};
$L__BB10_40:
	add.s32 	%r26, %r25, 128;
	setp.ge.s32 	%p27, %r26, %r4;
	@%p27 bra 	$L__BB10_42;
	mul.wide.s32 	%rd44, %r26, 80;
	add.s64 	%rd45, %rd6, %rd44;
	add.s64 	%rd46, %rd7, %rd44;
	ld.global.v2.u32 	{%r544, %r545}, [%rd45];
	ld.global.v2.u32 	{%r546, %r547}, [%rd45+8];
	ld.global.v2.u32 	{%r548, %r549}, [%rd45+16];
	ld.global.v2.u32 	{%r550, %r551}, [%rd45+24];
	ld.global.v2.u32 	{%r552, %r553}, [%rd45+32];
	ld.global.v2.u32 	{%r554, %r555}, [%rd45+40];
	ld.global.v2.u32 	{%r556, %r557}, [%rd45+48];
	.pragma "used_bytes_mask 31";
	ld.global.v2.u32 	{%r558, %r559}, [%rd45+56];
	.pragma "used_bytes_mask 15";
	ld.global.v2.u32 	{%r560, %r561}, [%rd45+64];
	ld.global.v2.u32 	{%r562, %r563}, [%rd45+72];
	st.global.v2.u32 	[%rd46], {%r544, %r545};
	st.global.v2.u32 	[%rd46+8], {%r546, %r547};
	st.global.v2.u32 	[%rd46+16], {%r548, %r549};
	st.global.v2.u32 	[%rd46+24], {%r550, %r551};
	st.global.v2.u32 	[%rd46+32], {%r552, %r553};
	st.global.v2.u32 	[%rd46+40], {%r554, %r555};
	st.global.v2.u32 	[%rd46+48], {%r556, %r557};
	st.global.v2.u32 	[%rd46+56], {%r558, %r559};
	st.global.v2.u32 	[%rd46+64], {%r560, %r561};
	st.global.v2.u32 	[%rd46+72], {%r562, %r563};
$L__BB10_42:
	add.s32 	%r27, %r25, 256;
	setp.ge.s32 	%p28, %r27, %r4;
	@%p28 bra 	$L__BB10_44;
	mul.wide.s32 	%rd47, %r27, 80;
	add.s64 	%rd48, %rd6, %rd47;
	add.s64 	%rd49, %rd7, %rd47;
	ld.global.v2.u32 	{%r564, %r565}, [%rd48];
	ld.global.v2.u32 	{%r566, %r567}, [%rd48+8];
	ld.global.v2.u32 	{%r568, %r569}, [%rd48+16];
	ld.global.v2.u32 	{%r570, %r571}, [%rd48+24];
	ld.global.v2.u32 	{%r572, %r573}, [%rd48+32];
	ld.global.v2.u32 	{%r574, %r575}, [%rd48+40];
	ld.global.v2.u32 	{%r576, %r577}, [%rd48+48];
	.pragma "used_bytes_mask 31";
	ld.global.v2.u32 	{%r578, %r579}, [%rd48+56];
	.pragma "used_bytes_mask 15";
	ld.global.v2.u32 	{%r580, %r581}, [%rd48+64];
	ld.global.v2.u32 	{%r582, %r583}, [%rd48+72];
	st.global.v2.u32 	[%rd49], {%r564, %r565};
	st.global.v2.u32 	[%rd49+8], {%r566, %r567};
	st.global.v2.u32 	[%rd49+16], {%r568, %r569};
	st.global.v2.u32 	[%rd49+24], {%r570, %r571};
	st.global.v2.u32 	[%rd49+32], {%r572, %r573};
	st.global.v2.u32 	[%rd49+40], {%r574, %r575};
	st.global.v2.u32 	[%rd49+48], {%r576, %r577};
	st.global.v2.u32 	[%rd49+56], {%r578, %r579};
	st.global.v2.u32 	[%rd49+64], {%r580, %r581};
	st.global.v2.u32 	[%rd49+72], {%r582, %r583};
$L__BB10_44:
	add.s32 	%r28, %r25, 384;
	setp.ge.s32 	%p29, %r28, %r4;
	@%p29 bra 	$L__BB10_46;
	mul.wide.s32 	%rd50, %r28, 80;
	add.s64 	%rd51, %rd6, %rd50;
	add.s64 	%rd52, %rd7, %rd50;
	ld.global.v2.u32 	{%r584, %r585}, [%rd51];
	ld.global.v2.u32 	{%r586, %r587}, [%rd51+8];
	ld.global.v2.u32 	{%r588, %r589}, [%rd51+16];
	ld.global.v2.u32 	{%r590, %r591}, [%rd51+24];
	ld.global.v2.u32 	{%r592, %r593}, [%rd51+32];
	ld.global.v2.u32 	{%r594, %r595}, [%rd51+40];
	ld.global.v2.u32 	{%r596, %r597}, [%rd51+48];
	.pragma "used_bytes_mask 31";
	ld.global.v2.u32 	{%r598, %r599}, [%rd51+56];
	.pragma "used_bytes_mask 15";
	ld.global.v2.u32 	{%r600, %r601}, [%rd51+64];
	ld.global.v2.u32 	{%r602, %r603}, [%rd51+72];
	st.global.v2.u32 	[%rd52], {%r584, %r585};
	st.global.v2.u32 	[%rd52+8], {%r586, %r587};
	st.global.v2.u32 	[%rd52+16], {%r588, %r589};
	st.global.v2.u32 	[%rd52+24], {%r590, %r591};
	st.global.v2.u32 	[%rd52+32], {%r592, %r593};
	st.global.v2.u32 	[%rd52+40], {%r594, %r595};
	st.global.v2.u32 	[%rd52+48], {%r596, %r597};
	st.global.v2.u32 	[%rd52+56], {%r598, %r599};
	st.global.v2.u32 	[%rd52+64], {%r600, %r601};
	st.global.v2.u32 	[%rd52+72], {%r602, %r603};
$L__BB10_46:
	add.s32 	%r671, %r671, 4;
$L__BB10_47:
	setp.eq.s32 	%p30, %r24, 0;
	@%p30 bra 	$L__BB10_57;
	setp.eq.s32 	%p31, %r24, 1;
	@%p31 bra 	$L__BB10_54;
	shl.b32 	%r604, %r671, 7;
	add.s32 	%r31, %r604, %r6;
	setp.ge.s32 	%p32, %r31, %r4;
	@%p32 bra 	$L__BB10_51;
	mul.wide.s32 	%rd53, %r31, 80;
	add.s64 	%rd54, %rd6, %rd53;
	add.s64 	%rd55, %rd7, %rd53;
	ld.global.v2.u32 	{%r605, %r606}, [%rd54];
	ld.global.v2.u32 	{%r607, %r608}, [%rd54+8];
	ld.global.v2.u32 	{%r609, %r610}, [%rd54+16];
	ld.global.v2.u32 	{%r611, %r612}, [%rd54+24];
	ld.global.v2.u32 	{%r613, %r614}, [%rd54+32];
	ld.global.v2.u32 	{%r615, %r616}, [%rd54+40];
	ld.global.v2.u32 	{%r617, %r618}, [%rd54+48];
	.pragma "used_bytes_mask 31";
	ld.global.v2.u32 	{%r619, %r620}, [%rd54+56];
	.pragma "used_bytes_mask 15";
	ld.global.v2.u32 	{%r621, %r622}, [%rd54+64];
	ld.global.v2.u32 	{%r623, %r624}, [%rd54+72];
	st.global.v2.u32 	[%rd55], {%r605, %r606};
	st.global.v2.u32 	[%rd55+8], {%r607, %r608};
	st.global.v2.u32 	[%rd55+16], {%r609, %r610};
	st.global.v2.u32 	[%rd55+24], {%r611, %r612};
	st.global.v2.u32 	[%rd55+32], {%r613, %r614};
	st.global.v2.u32 	[%rd55+40], {%r615, %r616};
	st.global.v2.u32 	[%rd55+48], {%r617, %r618};
	st.global.v2.u32 	[%rd55+56], {%r619, %r620};
	st.global.v2.u32 	[%rd55+64], {%r621, %r622};
	st.global.v2.u32 	[%rd55+72], {%r623, %r624};
$L__BB10_51:
	add.s32 	%r32, %r31, 128;
	setp.ge.s32 	%p33, %r32, %r4;
	@%p33 bra 	$L__BB10_53;
	mul.wide.s32 	%rd56, %r32, 80;
	add.s64 	%rd57, %rd6, %rd56;
	add.s64 	%rd58, %rd7, %rd56;
	ld.global.v2.u32 	{%r625, %r626}, [%rd57];
	ld.global.v2.u32 	{%r627, %r628}, [%rd57+8];
	ld.global.v2.u32 	{%r629, %r630}, [%rd57+16];
	ld.global.v2.u32 	{%r631, %r632}, [%rd57+24];
	ld.global.v2.u32 	{%r633, %r634}, [%rd57+32];
	ld.global.v2.u32 	{%r635, %r636}, [%rd57+40];
	ld.global.v2.u32 	{%r637, %r638}, [%rd57+48];
	.pragma "used_bytes_mask 31";
	ld.global.v2.u32 	{%r639, %r640}, [%rd57+56];
	.pragma "used_bytes_mask 15";
	ld.global.v2.u32 	{%r641, %r642}, [%rd57+64];
	ld.global.v2.u32 	{%r643, %r644}, [%rd57+72];
	st.global.v2.u32 	[%rd58], {%r625, %r626};
	st.global.v2.u32 	[%rd58+8], {%r627, %r628};
	st.global.v2.u32 	[%rd58+16], {%r629, %r630};
	st.global.v2.u32 	[%rd58+24], {%r631, %r632};
	st.global.v2.u32 	[%rd58+32], {%r633, %r634};
	st.global.v2.u32 	[%rd58+40], {%r635, %r636};
	st.global.v2.u32 	[%rd58+48], {%r637, %r638};
	st.global.v2.u32 	[%rd58+56], {%r639, %r640};
	st.global.v2.u32 	[%rd58+64], {%r641, %r642};
	st.global.v2.u32 	[%rd58+72], {%r643, %r644};
$L__BB10_53:
	add.s32 	%r671, %r671, 2;
$L__BB10_54:
	and.b32  	%r645, %r42, 1;
	setp.eq.b32 	%p34, %r645, 1;
	not.pred 	%p35, %p34;
	@%p35 bra 	$L__BB10_57;
	shl.b32 	%r646, %r671, 7;
	add.s32 	%r35, %r646, %r6;
	setp.ge.s32 	%p36, %r35, %r4;
	@%p36 bra 	$L__BB10_57;
	mul.wide.s32 	%rd59, %r35, 80;
	add.s64 	%rd60, %rd6, %rd59;
	add.s64 	%rd61, %rd7, %rd59;
	ld.global.v2.u32 	{%r647, %r648}, [%rd60];
	ld.global.v2.u32 	{%r649, %r650}, [%rd60+8];
	ld.global.v2.u32 	{%r651, %r652}, [%rd60+16];
	ld.global.v2.u32 	{%r653, %r654}, [%rd60+24];
	ld.global.v2.u32 	{%r655, %r656}, [%rd60+32];
	ld.global.v2.u32 	{%r657, %r658}, [%rd60+40];
	ld.global.v2.u32 	{%r659, %r660}, [%rd60+48];
	.pragma "used_bytes_mask 31";
	ld.global.v2.u32 	{%r661, %r662}, [%rd60+56];
	.pragma "used_bytes_mask 15";
	ld.global.v2.u32 	{%r663, %r664}, [%rd60+64];
	ld.global.v2.u32 	{%r665, %r666}, [%rd60+72];
	st.global.v2.u32 	[%rd61], {%r647, %r648};
	st.global.v2.u32 	[%rd61+8], {%r649, %r650};
	st.global.v2.u32 	[%rd61+16], {%r651, %r652};
	st.global.v2.u32 	[%rd61+24], {%r653, %r654};
	st.global.v2.u32 	[%rd61+32], {%r655, %r656};
	st.global.v2.u32 	[%rd61+40], {%r657, %r658};
	st.global.v2.u32 	[%rd61+48], {%r659, %r660};
	st.global.v2.u32 	[%rd61+56], {%r661, %r662};
	st.global.v2.u32 	[%rd61+64], {%r663, %r664};
	st.global.v2.u32 	[%rd61+72], {%r665, %r666};
$L__BB10_57:
	ret;

}
	// .globl	_ZN3cub18CUB_300001_SM_10006detail9transform16transform_kernelINS2_10policy_hubILb1EN4cuda3std3__45tupleIJN6thrust24THRUST_300001_SM_1000_NS7pointerI11AutomobilisNSA_8cuda_cub3tagENSA_11use_defaultESF_EEEEEE10policy1000ElNS7_10__identityENSA_10device_ptrISC_EEJPSC_EEEvT0_iT1_T2_DpNS2_10kernel_argIT3_EE
.visible .entry _ZN3cub18CUB_300001_SM_10006detail9transform16transform_kernelINS2_10policy_hubILb1EN4cuda3std3__45tupleIJN6thrust24THRUST_300001_SM_1000_NS7pointerI11AutomobilisNSA_8cuda_cub3tagENSA_11use_defaultESF_EEEEEE10policy1000ElNS7_10__identityENSA_10device_ptrISC_EEJPSC_EEEvT0_iT1_T2_DpNS2_10kernel_argIT3_EE(
	.param .u64 _ZN3cub18CUB_300001_SM_10006detail9transform16transform_kernelINS2_10policy_hubILb1EN4cuda3std3__45tupleIJN6thrust24THRUST_300001_SM_1000_NS7pointerI11AutomobilisNSA_8cuda_cub3tagENSA_11use_defaultESF_EEEEEE10policy1000ElNS7_10__identityENSA_10device_ptrISC_EEJPSC_EEEvT0_iT1_T2_DpNS2_10kernel_argIT3_EE_param_0,
	.param .u32 _ZN3cub18CUB_300001_SM_10006detail9transform16transform_kernelINS2_10policy_hubILb1EN4cuda3std3__45tupleIJN6thrust24THRUST_300001_SM_1000_NS7pointerI11AutomobilisNSA_8cuda_cub3tagENSA_11use_defaultESF_EEEEEE10policy1000ElNS7_10__identityENSA_10device_ptrISC_EEJPSC_EEEvT0_iT1_T2_DpNS2_10kernel_argIT3_EE_param_1,
	.param .align 1 .b8 _ZN3cub18CUB_300001_SM_10006detail9transform16transform_kernelINS2_10policy_hubILb1EN4cuda3std3__45tupleIJN6thrust24THRUST_300001_SM_1000_NS7pointerI11AutomobilisNSA_8cuda_cub3tagENSA_11use_defaultESF_EEEEEE10policy1000ElNS7_10__identityENSA_10device_ptrISC_EEJPSC_EEEvT0_iT1_T2_DpNS2_10kernel_argIT3_EE_param_2[1],
	.param .align 8 .b8 _ZN3cub18CUB_300001_SM_10006detail9transform16transform_kernelINS2_10policy_hubILb1EN4cuda3std3__45tupleIJN6thrust24THRUST_300001_SM_1000_NS7pointerI11AutomobilisNSA_8cuda_cub3tagENSA_11use_defaultESF_EEEEEE10policy1000ElNS7_10__identityENSA_10device_ptrISC_EEJPSC_EEEvT0_iT1_T2_DpNS2_10kernel_argIT3_EE_param_3[8],
	.param .align 8 .b8 _ZN3cub18CUB_300001_SM_10006detail9transform16transform_kernelINS2_10policy_hubILb1EN4cuda3std3__45tupleIJN6thrust24THRUST_300001_SM_1000_NS7pointerI11AutomobilisNSA_8cuda_cub3tagENSA_11use_defaultESF_EEEEEE10policy1000ElNS7_10__identityENSA_10device_ptrISC_EEJPSC_EEEvT0_iT1_T2_DpNS2_10kernel_argIT3_EE_param_4[16]
)
.maxntid 128
{
	.reg .pred 	%p<37>;
	.reg .b32 	%r<674>;
	.reg .b64 	%rd<69>;

	ld.param.u64 	%rd15, [_ZN3cub18CUB_300001_SM_10006detail9transform16transform_kernelINS2_10policy_hubILb1EN4cuda3std3__45tupleIJN6thrust24THRUST_300001_SM_1000_NS7pointerI11AutomobilisNSA_8cuda_cub3tagENSA_11use_defaultESF_EEEEEE10policy1000ElNS7_10__identityENSA_10device_ptrISC_EEJPSC_EEEvT0_iT1_T2_DpNS2_10kernel_argIT3_EE_param_0];
	ld.param.u64 	%rd16, [_ZN3cub18CUB_300001_SM_10006detail9transform16transform_kernelINS2_10policy_hubILb1EN4cuda3std3__45tupleIJN6thrust24THRUST_300001_SM_1000_NS7pointerI11AutomobilisNSA_8cuda_cub3tagENSA_11use_defaultESF_EEEEEE10policy1000ElNS7_10__identityENSA_10device_ptrISC_EEJPSC_EEEvT0_iT1_T2_DpNS2_10kernel_argIT3_EE_param_4];
	ld.param.u64 	%rd17, [_ZN3cub18CUB_300001_SM_10006detail9transform16transform_kernelINS2_10policy_hubILb1EN4cuda3std3__45tupleIJN6thrust24THRUST_300001_SM_1000_NS7pointerI11AutomobilisNSA_8cuda_cub3tagENSA_11use_defaultESF_EEEEEE10policy1000ElNS7_10__identityENSA_10device_ptrISC_EEJPSC_EEEvT0_iT1_T2_DpNS2_10kernel_argIT3_EE_param_3];
	ld.param.u32 	%r40, [_ZN3cub18CUB_300001_SM_10006detail9transform16transform_kernelINS2_10policy_hubILb1EN4cuda3std3__45tupleIJN6thrust24THRUST_300001_SM_1000_NS7pointerI11AutomobilisNSA_8cuda_cub3tagENSA_11use_defaultESF_EEEEEE10policy1000ElNS7_10__identityENSA_10device_ptrISC_EEJPSC_EEEvT0_iT1_T2_DpNS2_10kernel_argIT3_EE_param_1];
	cvta.to.global.u64 	%rd1, %rd17;
	cvta.to.global.u64 	%rd2, %rd16;
	shl.b32 	%r1, %r40, 7;
	mov.u32 	%r41, %ctaid.x;
	cvt.u64.u32 	%rd18, %r41;
	cvt.s64.s32 	%rd19, %r1;
	mul.lo.s64 	%rd3, %rd19, %rd18;
	sub.s64 	%rd20, %rd15, %rd3;
	min.s64 	%rd21, %rd20, %rd19;
	cvt.u32.u64 	%r2, %rd21;
	mul.lo.s32 	%r3, %r2, 80;
	mov.u32 	%r4, %tid.x;
	shl.b32 	%r664, %r4, 7;
	setp.ge.s32 	%p1, %r664, %r3;
	@%p1 bra 	$L__BB11_3;
	mad.lo.s64 	%rd22, %rd3, 80, %rd2;
	mul.wide.u32 	%rd23, %r4, 128;
	add.s64 	%rd67, %rd22, %rd23;
$L__BB11_2:
	.pragma "nounroll";
	// begin inline asm
	prefetch.global.L2 [%rd67];
	// end inline asm
	add.s32 	%r664, %r664, 16384;
	add.s64 	%rd67, %rd67, 16384;
	setp.lt.s32 	%p2, %r664, %r3;
	@%p2 bra 	$L__BB11_2;
$L__BB11_3:
	mul.lo.s64 	%rd25, %rd3, 80;
	add.s64 	%rd7, %rd2, %rd25;
	add.s64 	%rd8, %rd1, %rd25;
	setp.eq.s32 	%p3, %r1, %r2;
	@%p3 bra 	$L__BB11_45;
	setp.lt.s32 	%p4, %r40, 1;
	@%p4 bra 	$L__BB11_57;
	and.b32  	%r8, %r40, 7;
	setp.lt.u32 	%p5, %r40, 8;
	mov.b32 	%r671, 0;
	@%p5 bra 	$L__BB11_24;
	and.b32  	%r671, %r40, 2147483640;
	mov.b32 	%r667, 0;
$L__BB11_7:
	.pragma "nounroll";
	shl.b32 	%r44, %r667, 7;
	add.s32 	%r19, %r44, %r4;
	setp.ge.s32 	%p6, %r19, %r2;
	@%p6 bra 	$L__BB11_9;
	mul.wide.u32 	%rd26, %r19, 80;
	add.s64 	%rd27, %rd7, %rd26;
	add.s64 	%rd28, %rd8, %rd26;
	ld.global.v2.u32 	{%r45, %r46}, [%rd27];
	ld.global.v2.u32 	{%r47, %r48}, [%rd27+8];
	ld.global.v2.u32 	{%r49, %r50}, [%rd27+16];
	ld.global.v2.u32 	{%r51, %r52}, [%rd27+24];
	ld.global.v2.u32 	{%r53, %r54}, [%rd27+32];
	ld.global.v2.u32 	{%r55, %r56}, [%rd27+40];
	ld.global.v2.u32 	{%r57, %r58}, [%rd27+48];
	.pragma "used_bytes_mask 31";
	ld.global.v2.u32 	{%r59, %r60}, [%rd27+56];
	.pragma "used_bytes_mask 15";
	ld.global.v2.u32 	{%r61, %r62}, [%rd27+64];
	ld.global.v2.u32 	{%r63, %r64}, [%rd27+72];
	st.global.v2.u32 	[%rd28], {%r45, %r46};
	st.global.v2.u32 	[%rd28+8], {%r47, %r48};
	st.global.v2.u32 	[%rd28+16], {%r49, %r50};
	st.global.v2.u32 	[%rd28+24], {%r51, %r52};
	st.global.v2.u32 	[%rd28+32], {%r53, %r54};
	st.global.v2.u32 	[%rd28+40], {%r55, %r56};
	st.global.v2.u32 	[%rd28+48], {%r57, %r58};
	st.global.v2.u32 	[%rd28+56], {%r59, %r60};
	st.global.v2.u32 	[%rd28+64], {%r61, %r62};
	st.global.v2.u32 	[%rd28+72], {%r63, %r64};
$L__BB11_9:
	add.s32 	%r65, %r19, 128;
	setp.ge.s32 	%p7, %r65, %r2;
	mul.wide.s32 	%rd29, %r65, 80;
	add.s64 	%rd13, %rd7, %rd29;
	add.s64 	%rd14, %rd8, %rd29;
	@%p7 bra 	$L__BB11_11;
	ld.global.v2.u32 	{%r66, %r67}, [%rd13];
	ld.global.v2.u32 	{%r68, %r69}, [%rd13+8];
	ld.global.v2.u32 	{%r70, %r71}, [%rd13+16];
	ld.global.v2.u32 	{%r72, %r73}, [%rd13+24];
	ld.global.v2.u32 	{%r74, %r75}, [%rd13+32];
	ld.global.v2.u32 	{%r76, %r77}, [%rd13+40];
	ld.global.v2.u32 	{%r78, %r79}, [%rd13+48];
	.pragma "used_bytes_mask 31";
	ld.global.v2.u32 	{%r80, %r81}, [%rd13+56];
	.pragma "used_bytes_mask 15";
	ld.global.v2.u32 	{%r82, %r83}, [%rd13+64];
	ld.global.v2.u32 	{%r84, %r85}, [%rd13+72];
	st.global.v2.u32 	[%rd14], {%r66, %r67};
	st.global.v2.u32 	[%rd14+8], {%r68, %r69};
	st.global.v2.u32 	[%rd14+16], {%r70, %r71};
	st.global.v2.u32 	[%rd14+24], {%r72, %r73};
	st.global.v2.u32 	[%rd14+32], {%r74, %r75};
	st.global.v2.u32 	[%rd14+40], {%r76, %r77};
	st.global.v2.u32 	[%rd14+48], {%r78, %r79};
	st.global.v2.u32 	[%rd14+56], {%r80, %r81};
	st.global.v2.u32 	[%rd14+64], {%r82, %r83};
	st.global.v2.u32 	[%rd14+72], {%r84, %r85};
$L__BB11_11:
	add.s32 	%r86, %r19, 256;
	setp.ge.s32 	%p8, %r86, %r2;
	@%p8 bra 	$L__BB11_13;
	ld.global.v2.u32 	{%r87, %r88}, [%rd13+10240];
	ld.global.v2.u32 	{%r89, %r90}, [%rd13+10248];
	ld.global.v2.u32 	{%r91, %r92}, [%rd13+10256];
	ld.global.v2.u32 	{%r93, %r94}, [%rd13+10264];
	ld.global.v2.u32 	{%r95, %r96}, [%rd13+10272];
	ld.global.v2.u32 	{%r97, %r98}, [%rd13+10280];
	ld.global.v2.u32 	{%r99, %r100}, [%rd13+10288];
	.pragma "used_bytes_mask 31";
	ld.global.v2.u32 	{%r101, %r102}, [%rd13+10296];
	.pragma "used_bytes_mask 15";
	ld.global.v2.u32 	{%r103, %r104}, [%rd13+10304];
	ld.global.v2.u32 	{%r105, %r106}, [%rd13+10312];
	st.global.v2.u32 	[%rd14+10240], {%r87, %r88};
	st.global.v2.u32 	[%rd14+10248], {%r89, %r90};
	st.global.v2.u32 	[%rd14+10256], {%r91, %r92};
	st.global.v2.u32 	[%rd14+10264], {%r93, %r94};
	st.global.v2.u32 	[%rd14+10272], {%r95, %r96};
	st.global.v2.u32 	[%rd14+10280], {%r97, %r98};
	st.global.v2.u32 	[%rd14+10288], {%r99, %r100};
	st.global.v2.u32 	[%rd14+10296], {%r101, %r102};
	st.global.v2.u32 	[%rd14+10304], {%r103, %r104};
	st.global.v2.u32 	[%rd14+10312], {%r105, %r106};
$L__BB11_13:
	add.s32 	%r107, %r19, 384;
	setp.ge.s32 	%p9, %r107, %r2;
	@%p9 bra 	$L__BB11_15;
	ld.global.v2.u32 	{%r108, %r109}, [%rd13+20480];
	ld.global.v2.u32 	{%r110, %r111}, [%rd13+20488];
	ld.global.v2.u32 	{%r112, %r113}, [%rd13+20496];
	ld.global.v2.u32 	{%r114, %r115}, [%rd13+20504];
	ld.global.v2.u32 	{%r116, %r117}, [%rd13+20512];
	ld.global.v2.u32 	{%r118, %r119}, [%rd13+20520];
	ld.global.v2.u32 	{%r120, %r121}, [%rd13+20528];
	.pragma "used_bytes_mask 31";
	ld.global.v2.u32 	{%r122, %r123}, [%rd13+20536];
	.pragma "used_bytes_mask 15";
	ld.global.v2.u32 	{%r124, %r125}, [%rd13+20544];
	ld.global.v2.u32 	{%r126, %r127}, [%rd13+20552];
	st.global.v2.u32 	[%rd14+20480], {%r108, %r109};
	st.global.v2.u32 	[%rd14+20488], {%r110, %r111};
	st.global.v2.u32 	[%rd14+20496], {%r112, %r113};
	st.global.v2.u32 	[%rd14+20504], {%r114, %r115};
	st.global.v2.u32 	[%rd14+20512], {%r116, %r117};
	st.global.v2.u32 	[%rd14+20520], {%r118, %r119};
	st.global.v2.u32 	[%rd14+20528], {%r120, %r121};
	st.global.v2.u32 	[%rd14+20536], {%r122, %r123};
	st.global.v2.u32 	[%rd14+20544], {%r124, %r125};
	st.global.v2.u32 	[%rd14+20552], {%r126, %r127};
$L__BB11_15:
	add.s32 	%r128, %r19, 512;
	setp.ge.s32 	%p10, %r128, %r2;
	@%p10 bra 	$L__BB11_17;
	ld.global.v2.u32 	{%r129, %r130}, [%rd13+30720];
	ld.global.v2.u32 	{%r131, %r132}, [%rd13+30728];
	ld.global.v2.u32 	{%r133, %r134}, [%rd13+30736];
	ld.global.v2.u32 	{%r135, %r136}, [%rd13+30744];
	ld.global.v2.u32 	{%r137, %r138}, [%rd13+30752];
	ld.global.v2.u32 	{%r139, %r140}, [%rd13+30760];
	ld.global.v2.u32 	{%r141, %r142}, [%rd13+30768];
	.pragma "used_bytes_mask 31";
	ld.global.v2.u32 	{%r143, %r144}, [%rd13+30776];
	.pragma "used_bytes_mask 15";
	ld.global.v2.u32 	{%r145, %r146}, [%rd13+30784];
	ld.global.v2.u32 	{%r147, %r148}, [%rd13+30792];
	st.global.v2.u32 	[%rd14+30720], {%r129, %r130};
	st.global.v2.u32 	[%rd14+30728], {%r131, %r132};
	st.global.v2.u32 	[%rd14+30736], {%r133, %r134};
	st.global.v2.u32 	[%rd14+30744], {%r135, %r136};
	st.global.v2.u32 	[%rd14+30752], {%r137, %r138};
	st.global.v2.u32 	[%rd14+30760], {%r139, %r140};
	st.global.v2.u32 	[%rd14+30768], {%r141, %r142};
	st.global.v2.u32 	[%rd14+30776], {%r143, %r144};
	st.global.v2.u32 	[%rd14+30784], {%r145, %r146};
	st.global.v2.u32 	[%rd14+30792], {%r147, %r148};
$L__BB11_17:
	add.s32 	%r149, %r19, 640;
	setp.ge.s32 	%p11, %r149, %r2;
	@%p11 bra 	$L__BB11_19;
	ld.global.v2.u32 	{%r150, %r151}, [%rd13+40960];
	ld.global.v2.u32 	{%r152, %r153}, [%rd13+40968];
	ld.global.v2.u32 	{%r154, %r155}, [%rd13+40976];
	ld.global.v2.u32 	{%r156, %r157}, [%rd13+40984];
	ld.global.v2.u32 	{%r158, %r159}, [%rd13+40992];
	ld.global.v2.u32 	{%r160, %r161}, [%rd13+41000];
	ld.global.v2.u32 	{%r162, %r163}, [%rd13+41008];
	.pragma "used_bytes_mask 31";
	ld.global.v2.u32 	{%r164, %r165}, [%rd13+41016];
	.pragma "used_bytes_mask 15";
	ld.global.v2.u32 	{%r166, %r167}, [%rd13+41024];
	ld.global.v2.u32 	{%r168, %r169}, [%rd13+41032];
	st.global.v2.u32 	[%rd14+40960], {%r150, %r151};
	st.global.v2.u32 	[%rd14+40968], {%r152, %r153};
	st.global.v2.u32 	[%rd14+40976], {%r154, %r155};
	st.global.v2.u32 	[%rd14+40984], {%r156, %r157};
	st.global.v2.u32 	[%rd14+40992], {%r158, %r159};
	st.global.v2.u32 	[%rd14+41000], {%r160, %r161};
	st.global.v2.u32 	[%rd14+41008], {%r162, %r163};
	st.global.v2.u32 	[%rd14+41016], {%r164, %r165};
	st.global.v2.u32 	[%rd14+41024], {%r166, %r167};
	st.global.v2.u32 	[%rd14+41032], {%r168, %r169};
$L__BB11_19:
	add.s32 	%r170, %r19, 768;
	setp.ge.s32 	%p12, %r170, %r2;
	@%p12 bra 	$L__BB11_21;
	ld.global.v2.u32 	{%r171, %r172}, [%rd13+51200];
	ld.global.v2.u32 	{%r173, %r174}, [%rd13+51208];
	ld.global.v2.u32 	{%r175, %r176}, [%rd13+51216];
	ld.global.v2.u32 	{%r177, %r178}, [%rd13+51224];
	ld.global.v2.u32 	{%r179, %r180}, [%rd13+51232];
	ld.global.v2.u32 	{%r181, %r182}, [%rd13+51240];
	ld.global.v2.u32 	{%r183, %r184}, [%rd13+51248];
	.pragma "used_bytes_mask 31";
	ld.global.v2.u32 	{%r185, %r186}, [%rd13+51256];
	.pragma "used_bytes_mask 15";
	ld.global.v2.u32 	{%r187, %r188}, [%rd13+51264];
	ld.global.v2.u32 	{%r189, %r190}, [%rd13+51272];
	st.global.v2.u32 	[%rd14+51200], {%r171, %r172};
	st.global.v2.u32 	[%rd14+51208], {%r173, %r174};
	st.global.v2.u32 	[%rd14+51216], {%r175, %r176};
	st.global.v2.u32 	[%rd14+51224], {%r177, %r178};
	st.global.v2.u32 	[%rd14+51232], {%r179, %r180};
	st.global.v2.u32 	[%rd14+51240], {%r181, %r182};
	st.global.v2.u32 	[%rd14+51248], {%r183, %r184};
	st.global.v2.u32 	[%rd14+51256], {%r185, %r186};
	st.global.v2.u32 	[%rd14+51264], {%r187, %r188};
	st.global.v2.u32 	[%rd14+51272], {%r189, %r190};
$L__BB11_21:
	add.s32 	%r191, %r19, 896;
	setp.ge.s32 	%p13, %r191, %r2;
	@%p13 bra 	$L__BB11_23;
	ld.global.v2.u32 	{%r192, %r193}, [%rd13+61440];
	ld.global.v2.u32 	{%r194, %r195}, [%rd13+61448];
	ld.global.v2.u32 	{%r196, %r197}, [%rd13+61456];
	ld.global.v2.u32 	{%r198, %r199}, [%rd13+61464];
	ld.global.v2.u32 	{%r200, %r201}, [%rd13+61472];
	ld.global.v2.u32 	{%r202, %r203}, [%rd13+61480];
	ld.global.v2.u32 	{%r204, %r205}, [%rd13+61488];
	.pragma "used_bytes_mask 31";
	ld.global.v2.u32 	{%r206, %r207}, [%rd13+61496];
	.pragma "used_bytes_mask 15";
	ld.global.v2.u32 	{%r208, %r209}, [%rd13+61504];
	ld.global.v2.u32 	{%r210, %r211}, [%rd13+61512];
	st.global.v2.u32 	[%rd14+61440], {%r192, %r193};
	st.global.v2.u32 	[%rd14+61448], {%r194, %r195};
	st.global.v2.u32 	[%rd14+61456], {%r196, %r197};
	st.global.v2.u32 	[%rd14+61464], {%r198, %r199};
	st.global.v2.u32 	[%rd14+61472], {%r200, %r201};
	st.global.v2.u32 	[%rd14+61480], {%r202, %r203};
	st.global.v2.u32 	[%rd14+61488], {%r204, %r205};
	st.global.v2.u32 	[%rd14+61496], {%r206, %r207};
	st.global.v2.u32 	[%rd14+61504], {%r208, %r209};
	st.global.v2.u32 	[%rd14+61512], {%r210, %r211};
$L__BB11_23:
	add.s32 	%r667, %r667, 8;
	setp.eq.s32 	%p14, %r667, %r671;
	@%p14 bra 	$L__BB11_24;
	bra.uni 	$L__BB11_7;
$L__BB11_24:
	setp.eq.s32 	%p15, %r8, 0;
	@%p15 bra 	$L__BB11_57;
	and.b32  	%r28, %r40, 3;
	setp.lt.u32 	%p16, %r8, 4;
	@%p16 bra 	$L__BB11_35;
	shl.b32 	%r212, %r671, 7;
	add.s32 	%r29, %r212, %r4;
	setp.ge.s32 	%p17, %r29, %r2;
	@%p17 bra 	$L__BB11_28;
	mul.wide.s32 	%rd30, %r29, 80;
	add.s64 	%rd31, %rd7, %rd30;
	add.s64 	%rd32, %rd8, %rd30;
	ld.global.v2.u32 	{%r213, %r214}, [%rd31];
	ld.global.v2.u32 	{%r215, %r216}, [%rd31+8];
	ld.global.v2.u32 	{%r217, %r218}, [%rd31+16];
	ld.global.v2.u32 	{%r219, %r220}, [%rd31+24];
	ld.global.v2.u32 	{%r221, %r222}, [%rd31+32];
	ld.global.v2.u32 	{%r223, %r224}, [%rd31+40];
	ld.global.v2.u32 	{%r225, %r226}, [%rd31+48];
	.pragma "used_bytes_mask 31";
	ld.global.v2.u32 	{%r227, %r228}, [%rd31+56];
	.pragma "used_bytes_mask 15";
	ld.global.v2.u32 	{%r229, %r230}, [%rd31+64];
	ld.global.v2.u32 	{%r231, %r232}, [%rd31+72];
	st.global.v2.u32 	[%rd32], {%r213, %r214};
	st.global.v2.u32 	[%rd32+8], {%r215, %r216};
	st.global.v2.u32 	[%rd32+16], {%r217, %r218};
	st.global.v2.u32 	[%rd32+24], {%r219, %r220};
	st.global.v2.u32 	[%rd32+32], {%r221, %r222};
	st.global.v2.u32 	[%rd32+40], {%r223, %r224};
	st.global.v2.u32 	[%rd32+48], {%r225, %r226};
	st.global.v2.u32 	[%rd32+56], {%r227, %r228};
	st.global.v2.u32 	[%rd32+64], {%r229, %r230};
	st.global.v2.u32 	[%rd32+72], {%r231, %r232};
$L__BB11_28:
	add.s32 	%r30, %r29, 128;
	setp.ge.s32 	%p18, %r30, %r2;
	@%p18 bra 	$L__BB11_30;
	mul.wide.s32 	%rd33, %r30, 80;
	add.s64 	%rd34, %rd7, %rd33;
	add.s64 	%rd35, %rd8, %rd33;
	ld.global.v2.u32 	{%r233, %r234}, [%rd34];
	ld.global.v2.u32 	{%r235, %r236}, [%rd34+8];
	ld.global.v2.u32 	{%r237, %r238}, [%rd34+16];
	ld.global.v2.u32 	{%r239, %r240}, [%rd34+24];
	ld.global.v2.u32 	{%r241, %r242}, [%rd34+32];
	ld.global.v2.u32 	{%r243, %r244}, [%rd34+40];
	ld.global.v2.u32 	{%r245, %r246}, [%rd34+48];
	.pragma "used_bytes_mask 31";
	ld.global.v2.u32 	{%r247, %r248}, [%rd34+56];
	.pragma "used_bytes_mask 15";
	ld.global.v2.u32 	{%r249, %r250}, [%rd34+64];
	ld.global.v2.u32 	{%r251, %r252}, [%rd34+72];
	st.global.v2.u32 	[%rd35], {%r233, %r234};
	st.global.v2.u32 	[%rd35+8], {%r235, %r236};
	st.global.v2.u32 	[%rd35+16], {%r237, %r238};
	st.global.v2.u32 	[%rd35+24], {%r239, %r240};
	st.global.v2.u32 	[%rd35+32], {%r241, %r242};
	st.global.v2.u32 	[%rd35+40], {%r243, %r244};
	st.global.v2.u32 	[%rd35+48], {%r245, %r246};
	st.global.v2.u32 	[%rd35+56], {%r247, %r248};
	st.global.v2.u32 	[%rd35+64], {%r249, %r250};
	st.global.v2.u32 	[%rd35+72], {%r251, %r252};
$L__BB11_30:
	add.s32 	%r31, %r29, 256;
	setp.ge.s32 	%p19, %r31, %r2;
	@%p19 bra 	$L__BB11_32;
	mul.wide.s32 	%rd36, %r31, 80;
	add.s64 	%rd37, %rd7, %rd36;
	add.s64 	%rd38, %rd8, %rd36;
	ld.global.v2.u32 	{%r253, %r254}, [%rd37];
	ld.global.v2.u32 	{%r255, %r256}, [%rd37+8];
	ld.global.v2.u32 	{%r257, %r258}, [%rd37+16];
	ld.global.v2.u32 	{%r259, %r260}, [%rd37+24];
	ld.global.v2.u32 	{%r261, %r262}, [%rd37+32];
	ld.global.v2.u32 	{%r263, %r264}, [%rd37+40];
	ld.global.v2.u32 	{%r265, %r266}, [%rd37+48];
	.pragma "used_bytes_mask 31";
	ld.global.v2.u32 	{%r267, %r268}, [%rd37+56];
	.pragma "used_bytes_mask 15";
	ld.global.v2.u32 	{%r269, %r270}, [%rd37+64];
	ld.global.v2.u32 	{%r271, %r272}, [%rd37+72];
	st.global.v2.u32 	[%rd38], {%r253, %r254};
	st.global.v2.u32 	[%rd38+8], {%r255, %r256};
	st.global.v2.u32 	[%rd38+16], {%r257, %r258};
	st.global.v2.u32 	[%rd38+24], {%r259, %r260};
	st.global.v2.u32 	[%rd38+32], {%r261, %r262};
	st.global.v2.u32 	[%rd38+40], {%r263, %r264};
	st.global.v2.u32 	[%rd38+48], {%r265, %r266};
	st.global.v2.u32 	[%rd38+56], {%r267, %r268};
	st.global.v2.u32 	[%rd38+64], {%r269, %r270};
	st.global.v2.u32 	[%rd38+72], {%r271, %r272};
$L__BB11_32:
	add.s32 	%r32, %r29, 384;
	setp.ge.s32 	%p20, %r32, %r2;
	@%p20 bra 	$L__BB11_34;
	mul.wide.s32 	%rd39, %r32, 80;
	add.s64 	%rd40, %rd7, %rd39;
	add.s64 	%rd41, %rd8, %rd39;
	ld.global.v2.u32 	{%r273, %r274}, [%rd40];
	ld.global.v2.u32 	{%r275, %r276}, [%rd40+8];
	ld.global.v2.u32 	{%r277, %r278}, [%rd40+16];
	ld.global.v2.u32 	{%r279, %r280}, [%rd40+24];
	ld.global.v2.u32 	{%r281, %r282}, [%rd40+32];
	ld.global.v2.u32 	{%r283, %r284}, [%rd40+40];
	ld.global.v2.u32 	{%r285, %r286}, [%rd40+48];
	.pragma "used_bytes_mask 31";
	ld.global.v2.u32 	{%r287, %r288}, [%rd40+56];
	.pragma "used_bytes_mask 15";
	ld.global.v2.u32 	{%r289, %r290}, [%rd40+64];
	ld.global.v2.u32 	{%r291, %r292}, [%rd40+72];
	st.global.v2.u32 	[%rd41], {%r273, %r274};
	st.global.v2.u32 	[%rd41+8], {%r275, %r276};
	st.global.v2.u32 	[%rd41+16], {%r277, %r278};
	st.global.v2.u32 	[%rd41+24], {%r279, %r280};
	st.global.v2.u32 	[%rd41+32], {%r281, %r282};
	st.global.v2.u32 	[%rd41+40], {%r283, %r284};
	st.global.v2.u32 	[%rd41+48], {%r285, %r286};
	st.global.v2.u32 	[%rd41+56], {%r287, %r288};
	st.global.v2.u32 	[%rd41+64], {%r289, %r290};
	st.global.v2.u32 	[%rd41+72], {%r291, %r292};
$L__BB11_34:
	add.s32 	%r671, %r671, 4;
$L__BB11_35:
	setp.eq.s32 	%p21, %r28, 0;
	@%p21 bra 	$L__BB11_57;
	setp.eq.s32 	%p22, %r28, 1;
	@%p22 bra 	$L__BB11_42;
	shl.b32 	%r293, %r671, 7;
	add.s32 	%r35, %r293, %r4;
	setp.ge.s32 	%p23, %r35, %r2;
	@%p23 bra 	$L__BB11_39;
	mul.wide.s32 	%rd42, %r35, 80;
	add.s64 	%rd43, %rd7, %rd42;
	add.s64 	%rd44, %rd8, %rd42;
	ld.global.v2.u32 	{%r294, %r295}, [%rd43];
	ld.global.v2.u32 	{%r296, %r297}, [%rd43+8];
	ld.global.v2.u32 	{%r298, %r299}, [%rd43+16];
	ld.global.v2.u32 	{%r300, %r301}, [%rd43+24];
	ld.global.v2.u32 	{%r302, %r303}, [%rd43+32];
	ld.global.v2.u32 	{%r304, %r305}, [%rd43+40];
	ld.global.v2.u32 	{%r306, %r307}, [%rd43+48];
	.pragma "used_bytes_mask 31";
	ld.global.v2.u32 	{%r308, %r309}, [%rd43+56];
	.pragma "used_bytes_mask 15";
	ld.global.v2.u32 	{%r310, %r311}, [%rd43+64];
	ld.global.v2.u32 	{%r312, %r313}, [%rd43+72];
	st.global.v2.u32 	[%rd44], {%r294, %r295};
	st.global.v2.u32 	[%rd44+8], {%r296, %r297};
	st.global.v2.u32 	[%rd44+16], {%r298, %r299};
	st.global.v2.u32 	[%rd44+24], {%r300, %r301};
	st.global.v2.u32 	[%rd44+32], {%r302, %r303};
	st.global.v2.u32 	[%rd44+40], {%r304, %r305};
	st.global.v2.u32 	[%rd44+48], {%r306, %r307};
	st.global.v2.u32 	[%rd44+56], {%r308, %r309};
	st.global.v2.u32 	[%rd44+64], {%r310, %r311};
	st.global.v2.u32 	[%rd44+72], {%r312, %r313};
$L__BB11_39:
	add.s32 	%r36, %r35, 128;
	setp.ge.s32 	%p24, %r36, %r2;
	@%p24 bra 	$L__BB11_41;
	mul.wide.s32 	%rd45, %r36, 80;
	add.s64 	%rd46, %rd7, %rd45;
	add.s64 	%rd47, %rd8, %rd45;
	ld.global.v2.u32 	{%r314, %r315}, [%rd46];
	ld.global.v2.u32 	{%r316, %r317}, [%rd46+8];
	ld.global.v2.u32 	{%r318, %r319}, [%rd46+16];
	ld.global.v2.u32 	{%r320, %r321}, [%rd46+24];
	ld.global.v2.u32 	{%r322, %r323}, [%rd46+32];
	ld.global.v2.u32 	{%r324, %r325}, [%rd46+40];
	ld.global.v2.u32 	{%r326, %r327}, [%rd46+48];
	.pragma "used_bytes_mask 31";
	ld.global.v2.u32 	{%r328, %r329}, [%rd46+56];
	.pragma "used_bytes_mask 15";
	ld.global.v2.u32 	{%r330, %r331}, [%rd46+64];
	ld.global.v2.u32 	{%r332, %r333}, [%rd46+72];
	st.global.v2.u32 	[%rd47], {%r314, %r315};
	st.global.v2.u32 	[%rd47+8], {%r316, %r317};
	st.global.v2.u32 	[%rd47+16], {%r318, %r319};
	st.global.v2.u32 	[%rd47+24], {%r320, %r321};
	st.global.v2.u32 	[%rd47+32], {%r322, %r323};
	st.global.v2.u32 	[%rd47+40], {%r324, %r325};
	st.global.v2.u32 	[%rd47+48], {%r326, %r327};
	st.global.v2.u32 	[%rd47+56], {%r328, %r329};
	st.global.v2.u32 	[%rd47+64], {%r330, %r331};
	st.global.v2.u32 	[%rd47+72], {%r332, %r333};
$L__BB11_41:
	add.s32 	%r671, %r671, 2;
$L__BB11_42:
	and.b32  	%r334, %r40, 1;
	setp.eq.b32 	%p25, %r334, 1;
	not.pred 	%p26, %p25;
	@%p26 bra 	$L__BB11_57;
	shl.b32 	%r335, %r671, 7;
	add.s32 	%r39, %r335, %r4;
	setp.ge.s32 	%p27, %r39, %r2;
	@%p27 bra 	$L__BB11_57;
	mul.wide.s32 	%rd48, %r39, 80;
	add.s64 	%rd49, %rd7, %rd48;
	add.s64 	%rd50, %rd8, %rd48;
	ld.global.v2.u32 	{%r336, %r337}, [%rd49];
	ld.global.v2.u32 	{%r338, %r339}, [%rd49+8];
	ld.global.v2.u32 	{%r340, %r341}, [%rd49+16];
	ld.global.v2.u32 	{%r342, %r343}, [%rd49+24];
	ld.global.v2.u32 	{%r344, %r345}, [%rd49+32];
	ld.global.v2.u32 	{%r346, %r347}, [%rd49+40];
	ld.global.v2.u32 	{%r348, %r349}, [%rd49+48];
	.pragma "used_bytes_mask 31";
	ld.global.v2.u32 	{%r350, %r351}, [%rd49+56];
	.pragma "used_bytes_mask 15";
	ld.global.v2.u32 	{%r352, %r353}, [%rd49+64];
	ld.global.v2.u32 	{%r354, %r355}, [%rd49+72];
	st.global.v2.u32 	[%rd50], {%r336, %r337};
	st.global.v2.u32 	[%rd50+8], {%r338, %r339};
	st.global.v2.u32 	[%rd50+16], {%r340, %r341};
	st.global.v2.u32 	[%rd50+24], {%r342, %r343};
	st.global.v2.u32 	[%rd50+32], {%r344, %r345};
	st.global.v2.u32 	[%rd50+40], {%r346, %r347};
	st.global.v2.u32 	[%rd50+48], {%r348, %r349};
	st.global.v2.u32 	[%rd50+56], {%r350, %r351};
	st.global.v2.u32 	[%rd50+64], {%r352, %r353};
	st.global.v2.u32 	[%rd50+72], {%r354, %r355};
	bra.uni 	$L__BB11_57;
$L__BB11_45:
	setp.lt.s32 	%p28, %r40, 1;
	@%p28 bra 	$L__BB11_57;
	and.b32  	%r10, %r40, 7;
	setp.lt.u32 	%p29, %r40, 8;
	mov.b32 	%r669, 0;
	@%p29 bra 	$L__BB11_49;
	and.b32  	%r669, %r40, 2147483640;
	neg.s32 	%r666, %r669;
	mul.wide.u32 	%rd51, %r4, 80;
	add.s64 	%rd68, %rd25, %rd51;
	add.s32 	%r665, %r4, 128;
$L__BB11_48:
	.pragma "nounroll";
	mul.wide.s32 	%rd52, %r665, 80;
	add.s64 	%rd53, %rd25, %rd52;
	add.s64 	%rd54, %rd2, %rd68;
	add.s64 	%rd55, %rd1, %rd68;
	ld.global.v2.u32 	{%r357, %r358}, [%rd54];
	ld.global.v2.u32 	{%r359, %r360}, [%rd54+8];
	ld.global.v2.u32 	{%r361, %r362}, [%rd54+16];
	ld.global.v2.u32 	{%r363, %r364}, [%rd54+24];
	ld.global.v2.u32 	{%r365, %r366}, [%rd54+32];
	ld.global.v2.u32 	{%r367, %r368}, [%rd54+40];
	ld.global.v2.u32 	{%r369, %r370}, [%rd54+48];
	.pragma "used_bytes_mask 31";
	ld.global.v2.u32 	{%r371, %r372}, [%rd54+56];
	.pragma "used_bytes_mask 15";
	ld.global.v2.u32 	{%r373, %r374}, [%rd54+64];
	ld.global.v2.u32 	{%r375, %r376}, [%rd54+72];
	st.global.v2.u32 	[%rd55], {%r357, %r358};
	st.global.v2.u32 	[%rd55+8], {%r359, %r360};
	st.global.v2.u32 	[%rd55+16], {%r361, %r362};
	st.global.v2.u32 	[%rd55+24], {%r363, %r364};
	st.global.v2.u32 	[%rd55+32], {%r365, %r366};
	st.global.v2.u32 	[%rd55+40], {%r367, %r368};
	st.global.v2.u32 	[%rd55+48], {%r369, %r370};
	st.global.v2.u32 	[%rd55+56], {%r371, %r372};
	st.global.v2.u32 	[%rd55+64], {%r373, %r374};
	st.global.v2.u32 	[%rd55+72], {%r375, %r376};
	add.s64 	%rd56, %rd2, %rd53;
	add.s64 	%rd57, %rd1, %rd53;
	ld.global.v2.u32 	{%r377, %r378}, [%rd56];
	ld.global.v2.u32 	{%r379, %r380}, [%rd56+8];
	ld.global.v2.u32 	{%r381, %r382}, [%rd56+16];
	ld.global.v2.u32 	{%r383, %r384}, [%rd56+24];
	ld.global.v2.u32 	{%r385, %r386}, [%rd56+32];
	ld.global.v2.u32 	{%r387, %r388}, [%rd56+40];
	ld.global.v2.u32 	{%r389, %r390}, [%rd56+48];
	.pragma "used_bytes_mask 31";
	ld.global.v2.u32 	{%r391, %r392}, [%rd56+56];
	.pragma "used_bytes_mask 15";
	ld.global.v2.u32 	{%r393, %r394}, [%rd56+64];
	ld.global.v2.u32 	{%r395, %r396}, [%rd56+72];
	st.global.v2.u32 	[%rd57], {%r377, %r378};
	st.global.v2.u32 	[%rd57+8], {%r379, %r380};
	st.global.v2.u32 	[%rd57+16], {%r381, %r382};
	st.global.v2.u32 	[%rd57+24], {%r383, %r384};
	st.global.v2.u32 	[%rd57+32], {%r385, %r386};
	st.global.v2.u32 	[%rd57+40], {%r387, %r388};
	st.global.v2.u32 	[%rd57+48], {%r389, %r390};
	st.global.v2.u32 	[%rd57+56], {%r391, %r392};
	st.global.v2.u32 	[%rd57+64], {%r393, %r394};
	st.global.v2.u32 	[%rd57+72], {%r395, %r396};
	ld.global.v2.u32 	{%r397, %r398}, [%rd56+10240];
	ld.global.v2.u32 	{%r399, %r400}, [%rd56+10248];
	ld.global.v2.u32 	{%r401, %r402}, [%rd56+10256];
	ld.global.v2.u32 	{%r403, %r404}, [%rd56+10264];
	ld.global.v2.u32 	{%r405, %r406}, [%rd56+10272];
	ld.global.v2.u32 	{%r407, %r408}, [%rd56+10280];
	ld.global.v2.u32 	{%r409, %r410}, [%rd56+10288];
	.pragma "used_bytes_mask 31";
	ld.global.v2.u32 	{%r411, %r412}, [%rd56+10296];
	.pragma "used_bytes_mask 15";
	ld.global.v2.u32 	{%r413, %r414}, [%rd56+10304];
	ld.global.v2.u32 	{%r415, %r416}, [%rd56+10312];
	st.global.v2.u32 	[%rd57+10240], {%r397, %r398};
	st.global.v2.u32 	[%rd57+10248], {%r399, %r400};
	st.global.v2.u32 	[%rd57+10256], {%r401, %r402};
	st.global.v2.u32 	[%rd57+10264], {%r403, %r404};
	st.global.v2.u32 	[%rd57+10272], {%r405, %r406};
	st.global.v2.u32 	[%rd57+10280], {%r407, %r408};
	st.global.v2.u32 	[%rd57+10288], {%r409, %r410};
	st.global.v2.u32 	[%rd57+10296], {%r411, %r412};
	st.global.v2.u32 	[%rd57+10304], {%r413, %r414};
	st.global.v2.u32 	[%rd57+10312], {%r415, %r416};
	ld.global.v2.u32 	{%r417, %r418}, [%rd56+20480];
	ld.global.v2.u32 	{%r419, %r420}, [%rd56+20488];
	ld.global.v2.u32 	{%r421, %r422}, [%rd56+20496];
	ld.global.v2.u32 	{%r423, %r424}, [%rd56+20504];
	ld.global.v2.u32 	{%r425, %r426}, [%rd56+20512];
	ld.global.v2.u32 	{%r427, %r428}, [%rd56+20520];
	ld.global.v2.u32 	{%r429, %r430}, [%rd56+20528];
	.pragma "used_bytes_mask 31";
	ld.global.v2.u32 	{%r431, %r432}, [%rd56+20536];
	.pragma "used_bytes_mask 15";
	ld.global.v2.u32 	{%r433, %r434}, [%rd56+20544];
	ld.global.v2.u32 	{%r435, %r436}, [%rd56+20552];
	st.global.v2.u32 	[%rd57+20480], {%r417, %r418};
	st.global.v2.u32 	[%rd57+20488], {%r419, %r420};
	st.global.v2.u32 	[%rd57+20496], {%r421, %r422};
	st.global.v2.u32 	[%rd57+20504], {%r423, %r424};
	st.global.v2.u32 	[%rd57+20512], {%r425, %r426};
	st.global.v2.u32 	[%rd57+20520], {%r427, %r428};
	st.global.v2.u32 	[%rd57+20528], {%r429, %r430};
	st.global.v2.u32 	[%rd57+20536], {%r431, %r432};
	st.global.v2.u32 	[%rd57+20544], {%r433, %r434};
	st.global.v2.u32 	[%rd57+20552], {%r435, %r436};
	ld.global.v2.u32 	{%r437, %r438}, [%rd56+30720];
	ld.global.v2.u32 	{%r439, %r440}, [%rd56+30728];
	ld.global.v2.u32 	{%r441, %r442}, [%rd56+30736];
	ld.global.v2.u32 	{%r443, %r444}, [%rd56+30744];
	ld.global.v2.u32 	{%r445, %r446}, [%rd56+30752];
	ld.global.v2.u32 	{%r447, %r448}, [%rd56+30760];
	ld.global.v2.u32 	{%r449, %r450}, [%rd56+30768];
	.pragma "used_bytes_mask 31";
	ld.global.v2.u32 	{%r451, %r452}, [%rd56+30776];
	.pragma "used_bytes_mask 15";
	ld.global.v2.u32 	{%r453, %r454}, [%rd56+30784];
	ld.global.v2.u32 	{%r455, %r456}, [%rd56+30792];
	st.global.v2.u32 	[%rd57+30720], {%r437, %r438};
	st.global.v2.u32 	[%rd57+30728], {%r439, %r440};
	st.global.v2.u32 	[%rd57+30736], {%r441, %r442};
	st.global.v2.u32 	[%rd57+30744], {%r443, %r444};
	st.global.v2.u32 	[%rd57+30752], {%r445, %r446};
	st.global.v2.u32 	[%rd57+30760], {%r447, %r448};
	st.global.v2.u32 	[%rd57+30768], {%r449, %r450};
	st.global.v2.u32 	[%rd57+30776], {%r451, %r452};
	st.global.v2.u32 	[%rd57+30784], {%r453, %r454};
	st.global.v2.u32 	[%rd57+30792], {%r455, %r456};
	ld.global.v2.u32 	{%r457, %r458}, [%rd56+40960];
	ld.global.v2.u32 	{%r459, %r460}, [%rd56+40968];
	ld.global.v2.u32 	{%r461, %r462}, [%rd56+40976];
	ld.global.v2.u32 	{%r463, %r464}, [%rd56+40984];
	ld.global.v2.u32 	{%r465, %r466}, [%rd56+40992];
	ld.global.v2.u32 	{%r467, %r468}, [%rd56+41000];
	ld.global.v2.u32 	{%r469, %r470}, [%rd56+41008];
	.pragma "used_bytes_mask 31";
	ld.global.v2.u32 	{%r471, %r472}, [%rd56+41016];
	.pragma "used_bytes_mask 15";
	ld.global.v2.u32 	{%r473, %r474}, [%rd56+41024];
	ld.global.v2.u32 	{%r475, %r476}, [%rd56+41032];
	st.global.v2.u32 	[%rd57+40960], {%r457, %r458};
	st.global.v2.u32 	[%rd57+40968], {%r459, %r460};
	st.global.v2.u32 	[%rd57+40976], {%r461, %r462};
	st.global.v2.u32 	[%rd57+40984], {%r463, %r464};
	st.global.v2.u32 	[%rd57+40992], {%r465, %r466};
	st.global.v2.u32 	[%rd57+41000], {%r467, %r468};
	st.global.v2.u32 	[%rd57+41008], {%r469, %r470};
	st.global.v2.u32 	[%rd57+41016], {%r471, %r472};
	st.global.v2.u32 	[%rd57+41024], {%r473, %r474};
	st.global.v2.u32 	[%rd57+41032], {%r475, %r476};
	ld.global.v2.u32 	{%r477, %r478}, [%rd56+51200];
	ld.global.v2.u32 	{%r479, %r480}, [%rd56+51208];
	ld.global.v2.u32 	{%r481, %r482}, [%rd56+51216];
	ld.global.v2.u32 	{%r483, %r484}, [%rd56+51224];
	ld.global.v2.u32 	{%r485, %r486}, [%rd56+51232];
	ld.global.v2.u32 	{%r487, %r488}, [%rd56+51240];
	ld.global.v2.u32 	{%r489, %r490}, [%rd56+51248];
	.pragma "used_bytes_mask 31";
	ld.global.v2.u32 	{%r491, %r492}, [%rd56+51256];
	.pragma "used_bytes_mask 15";
	ld.global.v2.u32 	{%r493, %r494}, [%rd56+51264];
	ld.global.v2.u32 	{%r495, %r496}, [%rd56+51272];
	st.global.v2.u32 	[%rd57+51200], {%r477, %r478};
	st.global.v2.u32 	[%rd57+51208], {%r479, %r480};
	st.global.v2.u32 	[%rd57+51216], {%r481, %r482};
	st.global.v2.u32 	[%rd57+51224], {%r483, %r484};
	st.global.v2.u32 	[%rd57+51232], {%r485, %r486};
	st.global.v2.u32 	[%rd57+51240], {%r487, %r488};
	st.global.v2.u32 	[%rd57+51248], {%r489, %r490};
	st.global.v2.u32 	[%rd57+51256], {%r491, %r492};
	st.global.v2.u32 	[%rd57+51264], {%r493, %r494};
	st.global.v2.u32 	[%rd57+51272], {%r495, %r496};
	ld.global.v2.u32 	{%r497, %r498}, [%rd56+61440];
	ld.global.v2.u32 	{%r499, %r500}, [%rd56+61448];
	ld.global.v2.u32 	{%r501, %r502}, [%rd56+61456];
	ld.global.v2.u32 	{%r503, %r504}, [%rd56+61464];
	ld.global.v2.u32 	{%r505, %r506}, [%rd56+61472];
	ld.global.v2.u32 	{%r507, %r508}, [%rd56+61480];
	ld.global.v2.u32 	{%r509, %r510}, [%rd56+61488];
	.pragma "used_bytes_mask 31";
	ld.global.v2.u32 	{%r511, %r512}, [%rd56+61496];
	.pragma "used_bytes_mask 15";
	ld.global.v2.u32 	{%r513, %r514}, [%rd56+61504];
	ld.global.v2.u32 	{%r515, %r516}, [%rd56+61512];
	st.global.v2.u32 	[%rd57+61440], {%r497, %r498};
	st.global.v2.u32 	[%rd57+61448], {%r499, %r500};
	st.global.v2.u32 	[%rd57+61456], {%r501, %r502};
	st.global.v2.u32 	[%rd57+61464], {%r503, %r504};
	st.global.v2.u32 	[%rd57+61472], {%r505, %r506};
	st.global.v2.u32 	[%rd57+61480], {%r507, %r508};
	st.global.v2.u32 	[%rd57+61488], {%r509, %r510};
	st.global.v2.u32 	[%rd57+61496], {%r511, %r512};
	st.global.v2.u32 	[%rd57+61504], {%r513, %r514};
	st.global.v2.u32 	[%rd57+61512], {%r515, %r516};
	add.s32 	%r666, %r666, 8;
	add.s64 	%rd68, %rd68, 81920;
	add.s32 	%r665, %r665, 1024;
	setp.eq.s32 	%p30, %r666, 0;
	@%p30 bra 	$L__BB11_49;
	bra.uni 	$L__BB11_48;
$L__BB11_49:
	setp.eq.s32 	%p31, %r10, 0;
	@%p31 bra 	$L__BB11_57;
	and.b32  	%r22, %r40, 3;
	setp.lt.u32 	%p32, %r10, 4;
	@%p32 bra 	$L__BB11_52;
	shl.b32 	%r517, %r669, 7;
	add.s32 	%r518, %r517, %r4;
	mul.wide.s32 	%rd58, %r518, 80;
	add.s64 	%rd59, %rd7, %rd58;
	add.s64 	%rd60, %rd8, %rd58;
	ld.global.v2.u32 	{%r519, %r520}, [%rd59];
	ld.global.v2.u32 	{%r521, %r522}, [%rd59+8];
	ld.global.v2.u32 	{%r523, %r524}, [%rd59+16];
	ld.global.v2.u32 	{%r525, %r526}, [%rd59+24];
	ld.global.v2.u32 	{%r527, %r528}, [%rd59+32];
	ld.global.v2.u32 	{%r529, %r530}, [%rd59+40];
	ld.global.v2.u32 	{%r531, %r532}, [%rd59+48];
	.pragma "used_bytes_mask 31";
	ld.global.v2.u32 	{%r533, %r534}, [%rd59+56];
	.pragma "used_bytes_mask 15";
	ld.global.v2.u32 	{%r535, %r536}, [%rd59+64];
	ld.global.v2.u32 	{%r537, %r538}, [%rd59+72];
	st.global.v2.u32 	[%rd60], {%r519, %r520};
	st.global.v2.u32 	[%rd60+8], {%r521, %r522};
	st.global.v2.u32 	[%rd60+16], {%r523, %r524};
	st.global.v2.u32 	[%rd60+24], {%r525, %r526};
	st.global.v2.u32 	[%rd60+32], {%r527, %r528};
	st.global.v2.u32 	[%rd60+40], {%r529, %r530};
	st.global.v2.u32 	[%rd60+48], {%r531, %r532};
	st.global.v2.u32 	[%rd60+56], {%r533, %r534};
	st.global.v2.u32 	[%rd60+64], {%r535, %r536};
	st.global.v2.u32 	[%rd60+72], {%r537, %r538};
	ld.global.v2.u32 	{%r539, %r540}, [%rd59+10240];
	ld.global.v2.u32 	{%r541, %r542}, [%rd59+10248];
	ld.global.v2.u32 	{%r543, %r544}, [%rd59+10256];
	ld.global.v2.u32 	{%r545, %r546}, [%rd59+10264];
	ld.global.v2.u32 	{%r547, %r548}, [%rd59+10272];
	ld.global.v2.u32 	{%r549, %r550}, [%rd59+10280];
	ld.global.v2.u32 	{%r551, %r552}, [%rd59+10288];
	.pragma "used_bytes_mask 31";
	ld.global.v2.u32 	{%r553, %r554}, [%rd59+10296];
	.pragma "used_bytes_mask 15";
	ld.global.v2.u32 	{%r555, %r556}, [%rd59+10304];
	ld.global.v2.u32 	{%r557, %r558}, [%rd59+10312];
	st.global.v2.u32 	[%rd60+10240], {%r539, %r540};
	st.global.v2.u32 	[%rd60+10248], {%r541, %r542};
	st.global.v2.u32 	[%rd60+10256], {%r543, %r544};
	st.global.v2.u32 	[%rd60+10264], {%r545, %r546};
	st.global.v2.u32 	[%rd60+10272], {%r547, %r548};
	st.global.v2.u32 	[%rd60+10280], {%r549, %r550};
	st.global.v2.u32 	[%rd60+10288], {%r551, %r552};
	st.global.v2.u32 	[%rd60+10296], {%r553, %r554};
	st.global.v2.u32 	[%rd60+10304], {%r555, %r556};
	st.global.v2.u32 	[%rd60+10312], {%r557, %r558};
	ld.global.v2.u32 	{%r559, %r560}, [%rd59+20480];
	ld.global.v2.u32 	{%r561, %r562}, [%rd59+20488];
	ld.global.v2.u32 	{%r563, %r564}, [%rd59+20496];
	ld.global.v2.u32 	{%r565, %r566}, [%rd59+20504];
	ld.global.v2.u32 	{%r567, %r568}, [%rd59+20512];
	ld.global.v2.u32 	{%r569, %r570}, [%rd59+20520];
	ld.global.v2.u32 	{%r571, %r572}, [%rd59+20528];
	.pragma "used_bytes_mask 31";
	ld.global.v2.u32 	{%r573, %r574}, [%rd59+20536];
	.pragma "used_bytes_mask 15";
	ld.global.v2.u32 	{%r575, %r576}, [%rd59+20544];
	ld.global.v2.u32 	{%r577, %r578}, [%rd59+20552];
	st.global.v2.u32 	[%rd60+20480], {%r559, %r560};
	st.global.v2.u32 	[%rd60+20488], {%r561, %r562};
	st.global.v2.u32 	[%rd60+20496], {%r563, %r564};
	st.global.v2.u32 	[%rd60+20504], {%r565, %r566};
	st.global.v2.u32 	[%rd60+20512], {%r567, %r568};
	st.global.v2.u32 	[%rd60+20520], {%r569, %r570};
	st.global.v2.u32 	[%rd60+20528], {%r571, %r572};
	st.global.v2.u32 	[%rd60+20536], {%r573, %r574};
	st.global.v2.u32 	[%rd60+20544], {%r575, %r576};
	st.global.v2.u32 	[%rd60+20552], {%r577, %r578};
	ld.global.v2.u32 	{%r579, %r580}, [%rd59+30720];
	ld.global.v2.u32 	{%r581, %r582}, [%rd59+30728];
	ld.global.v2.u32 	{%r583, %r584}, [%rd59+30736];
	ld.global.v2.u32 	{%r585, %r586}, [%rd59+30744];
	ld.global.v2.u32 	{%r587, %r588}, [%rd59+30752];
	ld.global.v2.u32 	{%r589, %r590}, [%rd59+30760];
	ld.global.v2.u32 	{%r591, %r592}, [%rd59+30768];
	.pragma "used_bytes_mask 31";
	ld.global.v2.u32 	{%r593, %r594}, [%rd59+30776];
	.pragma "used_bytes_mask 15";
	ld.global.v2.u32 	{%r595, %r596}, [%rd59+30784];
	ld.global.v2.u32 	{%r597, %r598}, [%rd59+30792];
	st.global.v2.u32 	[%rd60+30720], {%r579, %r580};
	st.global.v2.u32 	[%rd60+30728], {%r581, %r582};
	st.global.v2.u32 	[%rd60+30736], {%r583, %r584};
	st.global.v2.u32 	[%rd60+30744], {%r585, %r586};
	st.global.v2.u32 	[%rd60+30752], {%r587, %r588};
	st.global.v2.u32 	[%rd60+30760], {%r589, %r590};
	st.global.v2.u32 	[%rd60+30768], {%r591, %r592};
	st.global.v2.u32 	[%rd60+30776], {%r593, %r594};
	st.global.v2.u32 	[%rd60+30784], {%r595, %r596};
	st.global.v2.u32 	[%rd60+30792], {%r597, %r598};
	add.s32 	%r669, %r669, 4;
$L__BB11_52:
	setp.eq.s32 	%p33, %r22, 0;
	@%p33 bra 	$L__BB11_57;
	setp.eq.s32 	%p34, %r22, 1;
	@%p34 bra 	$L__BB11_55;
	shl.b32 	%r599, %r669, 7;
	add.s32 	%r600, %r599, %r4;
	mul.wide.s32 	%rd61, %r600, 80;
	add.s64 	%rd62, %rd7, %rd61;
	add.s64 	%rd63, %rd8, %rd61;
	ld.global.v2.u32 	{%r601, %r602}, [%rd62];
	ld.global.v2.u32 	{%r603, %r604}, [%rd62+8];
	ld.global.v2.u32 	{%r605, %r606}, [%rd62+16];
	ld.global.v2.u32 	{%r607, %r608}, [%rd62+24];
	ld.global.v2.u32 	{%r609, %r610}, [%rd62+32];
	ld.global.v2.u32 	{%r611, %r612}, [%rd62+40];
	ld.global.v2.u32 	{%r613, %r614}, [%rd62+48];
	.pragma "used_bytes_mask 31";
	ld.global.v2.u32 	{%r615, %r616}, [%rd62+56];
	.pragma "used_bytes_mask 15";
	ld.global.v2.u32 	{%r617, %r618}, [%rd62+64];
	ld.global.v2.u32 	{%r619, %r620}, [%rd62+72];
	st.global.v2.u32 	[%rd63], {%r601, %r602};
	st.global.v2.u32 	[%rd63+8], {%r603, %r604};
	st.global.v2.u32 	[%rd63+16], {%r605, %r606};
	st.global.v2.u32 	[%rd63+24], {%r607, %r608};
	st.global.v2.u32 	[%rd63+32], {%r609, %r610};
	st.global.v2.u32 	[%rd63+40], {%r611, %r612};
	st.global.v2.u32 	[%rd63+48], {%r613, %r614};
	st.global.v2.u32 	[%rd63+56], {%r615, %r616};
	st.global.v2.u32 	[%rd63+64], {%r617, %r618};
	st.global.v2.u32 	[%rd63+72], {%r619, %r620};
	ld.global.v2.u32 	{%r621, %r622}, [%rd62+10240];
	ld.global.v2.u32 	{%r623, %r624}, [%rd62+10248];
	ld.global.v2.u32 	{%r625, %r626}, [%rd62+10256];
	ld.global.v2.u32 	{%r627, %r628}, [%rd62+10264];
	ld.global.v2.u32 	{%r629, %r630}, [%rd62+10272];
	ld.global.v2.u32 	{%r631, %r632}, [%rd62+10280];
	ld.global.v2.u32 	{%r633, %r634}, [%rd62+10288];
	.pragma "used_bytes_mask 31";
	ld.global.v2.u32 	{%r635, %r636}, [%rd62+10296];
	.pragma "used_bytes_mask 15";
	ld.global.v2.u32 	{%r637, %r638}, [%rd62+10304];
	ld.global.v2.u32 	{%r639, %r640}, [%rd62+10312];
	st.global.v2.u32 	[%rd63+10240], {%r621, %r622};
	st.global.v2.u32 	[%rd63+10248], {%r623, %r624};
	st.global.v2.u32 	[%rd63+10256], {%r625, %r626};
	st.global.v2.u32 	[%rd63+10264], {%r627, %r628};
	st.global.v2.u32 	[%rd63+10272], {%r629, %r630};
	st.global.v2.u32 	[%rd63+10280], {%r631, %r632};
	st.global.v2.u32 	[%rd63+10288], {%r633, %r634};
	st.global.v2.u32 	[%rd63+10296], {%r635, %r636};
	st.global.v2.u32 	[%rd63+10304], {%r637, %r638};
	st.global.v2.u32 	[%rd63+10312], {%r639, %r640};
	add.s32 	%r669, %r669, 2;
$L__BB11_55:
	and.b32  	%r641, %r40, 1;
	setp.eq.b32 	%p35, %r641, 1;
	not.pred 	%p36, %p35;
	@%p36 bra 	$L__BB11_57;
	shl.b32 	%r642, %r669, 7;
	add.s32 	%r643, %r642, %r4;
	mul.wide.s32 	%rd64, %r643, 80;
	add.s64 	%rd65, %rd7, %rd64;
	add.s64 	%rd66, %rd8, %rd64;
	ld.global.v2.u32 	{%r644, %r645}, [%rd65];
	ld.global.v2.u32 	{%r646, %r647}, [%rd65+8];
	ld.global.v2.u32 	{%r648, %r649}, [%rd65+16];
	ld.global.v2.u32 	{%r650, %r651}, [%rd65+24];
	ld.global.v2.u32 	{%r652, %r653}, [%rd65+32];
	ld.global.v2.u32 	{%r654, %r655}, [%rd65+40];
	ld.global.v2.u32 	{%r656, %r657}, [%rd65+48];
	.pragma "used_bytes_mask 31";
	ld.global.v2.u32 	{%r658, %r659}, [%rd65+56];
	.pragma "used_bytes_mask 15";
	ld.global.v2.u32 	{%r660, %r661}, [%rd65+64];
	ld.global.v2.u32 	{%r662, %r663}, [%rd65+72];
	st.global.v2.u32 	[%rd66], {%r644, %r645};
	st.global.v2.u32 	[%rd66+8], {%r646, %r647};
	st.global.v2.u32 	[%rd66+16], {%r648, %r649};
	st.global.v2.u32 	[%rd66+24], {%r650, %r651};
	st.global.v2.u32 	[%rd66+32], {%r652, %r653};
	st.global.v2.u32 	[%rd66+40], {%r654, %r655};
	st.global.v2.u32 	[%rd66+48], {%r656, %r657};
	st.global.v2.u32 	[%rd66+56], {%r658, %r659};
	st.global.v2.u32 	[%rd66+64], {%r660, %r661};
	st.global.v2.u32 	[%rd66+72], {%r662, %r663};
$L__BB11_57:
	ret;

}
	// .globl	_ZN3cub18CUB_300001_SM_10006detail9transform16transform_kernelINS2_10policy_hubILb1EN4cuda3std3__45tupleIJN6thrust24THRUST_300001_SM_1000_NS7pointerI11AutomobilisNSA_8cuda_cub3tagENSA_11use_defaultESF_EEEEEE10policy1000EiNS7_10__identityEPSC_JSL_EEEvT0_iT1_T2_DpNS2_10kernel_argIT3_EE
.visible .entry _ZN3cub18CUB_300001_SM_10006detail9transform16transform_kernelINS2_10policy_hubILb1EN4cuda3std3__45tupleIJN6thrust24THRUST_300001_SM_1000_NS7pointerI11AutomobilisNSA_8cuda_cub3tagENSA_11use_defaultESF_EEEEEE10policy1000EiNS7_10__identityEPSC_JSL_EEEvT0_iT1_T2_DpNS2_10kernel_argIT3_EE(
	.param .u32 _ZN3cub18CUB_300001_SM_10006detail9transform16transform_kernelINS2_10policy_hubILb1EN4cuda3std3__45tupleIJN6thrust24THRUST_300001_SM_1000_NS7pointerI11AutomobilisNSA_8cuda_cub3tagENSA_11use_defaultESF_EEEEEE10policy1000EiNS7_10__identityEPSC_JSL_EEEvT0_iT1_T2_DpNS2_10kernel_argIT3_EE_param_0,
	.param .u32 _ZN3cub18CUB_300001_SM_10006detail9transform16transform_kernelINS2_10policy_hubILb1EN4cuda3std3__45tupleIJN6thrust24THRUST_300001_SM_1000_NS7pointerI11AutomobilisNSA_8cuda_cub3tagENSA_11use_defaultESF_EEEEEE10policy1000EiNS7_10__identityEPSC_JSL_EEEvT0_iT1_T2_DpNS2_10kernel_argIT3_EE_param_1,
	.param .align 1 .b8 _ZN3cub18CUB_300001_SM_10006detail9transform16transform_kernelINS2_10policy_hubILb1EN4cuda3std3__45tupleIJN6thrust24THRUST_300001_SM_1000_NS7pointerI11AutomobilisNSA_8cuda_cub3tagENSA_11use_defaultESF_EEEEEE10policy1000EiNS7_10__identityEPSC_JSL_EEEvT0_iT1_T2_DpNS2_10kernel_argIT3_EE_param_2[1],
	.param .u64 .ptr .align 1 _ZN3cub18CUB_300001_SM_10006detail9transform16transform_kernelINS2_10policy_hubILb1EN4cuda3std3__45tupleIJN6thrust24THRUST_300001_SM_1000_NS7pointerI11AutomobilisNSA_8cuda_cub3tagENSA_11use_defaultESF_EEEEEE10policy1000EiNS7_10__identityEPSC_JSL_EEEvT0_iT1_T2_DpNS2_10kernel_argIT3_EE_param_3,
	.param .align 8 .b8 _ZN3cub18CUB_300001_SM_10006detail9transform16transform_kernelINS2_10policy_hubILb1EN4cuda3std3__45tupleIJN6thrust24THRUST_300001_SM_1000_NS7pointerI11AutomobilisNSA_8cuda_cub3tagENSA_11use_defaultESF_EEEEEE10policy1000EiNS7_10__identityEPSC_JSL_EEEvT0_iT1_T2_DpNS2_10kernel_argIT3_EE_param_4[16]
)
.maxntid 128
{
	.reg .pred 	%p<37>;
	.reg .b32 	%r<677>;
	.reg .b64 	%rd<64>;

	ld.param.u32 	%r43, [_ZN3cub18CUB_300001_SM_10006detail9transform16transform_kernelINS2_10policy_hubILb1EN4cuda3std3__45tupleIJN6thrust24THRUST_300001_SM_1000_NS7pointerI11AutomobilisNSA_8cuda_cub3tagENSA_11use_defaultESF_EEEEEE10policy1000EiNS7_10__identityEPSC_JSL_EEEvT0_iT1_T2_DpNS2_10kernel_argIT3_EE_param_0];
	ld.param.u64 	%rd14, [_ZN3cub18CUB_300001_SM_10006detail9transform16transform_kernelINS2_10policy_hubILb1EN4cuda3std3__45tupleIJN6thrust24THRUST_300001_SM_1000_NS7pointerI11AutomobilisNSA_8cuda_cub3tagENSA_11use_defaultESF_EEEEEE10policy1000EiNS7_10__identityEPSC_JSL_EEEvT0_iT1_T2_DpNS2_10kernel_argIT3_EE_param_4];
	ld.param.u32 	%r42, [_ZN3cub18CUB_300001_SM_10006detail9transform16transform_kernelINS2_10policy_hubILb1EN4cuda3std3__45tupleIJN6thrust24THRUST_300001_SM_1000_NS7pointerI11AutomobilisNSA_8cuda_cub3tagENSA_11use_defaultESF_EEEEEE10policy1000EiNS7_10__identityEPSC_JSL_EEEvT0_iT1_T2_DpNS2_10kernel_argIT3_EE_param_1];
	ld.param.u64 	%rd15, [_ZN3cub18CUB_300001_SM_10006detail9transform16transform_kernelINS2_10policy_hubILb1EN4cuda3std3__45tupleIJN6thrust24THRUST_300001_SM_1000_NS7pointerI11AutomobilisNSA_8cuda_cub3tagENSA_11use_defaultESF_EEEEEE10policy1000EiNS7_10__identityEPSC_JSL_EEEvT0_iT1_T2_DpNS2_10kernel_argIT3_EE_param_3];
	cvta.to.global.u64 	%rd1, %rd15;
	cvta.to.global.u64 	%rd2, %rd14;
	shl.b32 	%r1, %r42, 7;
	mov.u32 	%r44, %ctaid.x;
	mul.lo.s32 	%r2, %r1, %r44;
	sub.s32 	%r3, %r43, %r2;
	min.s32 	%r4, %r1, %r3;
	mul.lo.s32 	%r5, %r4, 80;
	mov.u32 	%r6, %tid.x;
	shl.b32 	%r667, %r6, 7;
	setp.ge.s32 	%p1, %r667, %r5;
	@%p1 bra 	$L__BB12_3;
	mul.wide.u32 	%rd16, %r6, 128;
	add.s64 	%rd17, %rd2, %rd16;
	mul.wide.s32 	%rd18, %r2, 80;
	add.s64 	%rd62, %rd17, %rd18;
$L__BB12_2:
	.pragma "nounroll";
	// begin inline asm
	prefetch.global.L2 [%rd62];
	// end inline asm
	add.s32 	%r667, %r667, 16384;
	add.s64 	%rd62, %rd62, 16384;
	setp.lt.s32 	%p2, %r667, %r5;
	@%p2 bra 	$L__BB12_2;
$L__BB12_3:
	mul.wide.s32 	%rd20, %r2, 80;
	add.s64 	%rd6, %rd2, %rd20;
	add.s64 	%rd7, %rd1, %rd20;
	setp.gt.s32 	%p3, %r1, %r3;
	@%p3 bra 	$L__BB12_16;
	setp.lt.s32 	%p4, %r42, 1;
	@%p4 bra 	$L__BB12_57;
	and.b32  	%r10, %r42, 7;
	setp.lt.u32 	%p5, %r42, 8;
	mov.b32 	%r674, 0;
	@%p5 bra 	$L__BB12_8;
	and.b32  	%r674, %r42, 2147483640;
	neg.s32 	%r669, %r674;
	mul.wide.u32 	%rd21, %r6, 80;
	add.s64 	%rd63, %rd20, %rd21;
	add.s32 	%r668, %r6, 128;
$L__BB12_7:
	.pragma "nounroll";
	mul.wide.s32 	%rd22, %r668, 80;
	add.s64 	%rd23, %rd20, %rd22;
	add.s64 	%rd24, %rd2, %rd63;
	add.s64 	%rd25, %rd1, %rd63;
	ld.global.v2.u32 	{%r46, %r47}, [%rd24];
	ld.global.v2.u32 	{%r48, %r49}, [%rd24+8];
	ld.global.v2.u32 	{%r50, %r51}, [%rd24+16];
	ld.global.v2.u32 	{%r52, %r53}, [%rd24+24];
	ld.global.v2.u32 	{%r54, %r55}, [%rd24+32];
	ld.global.v2.u32 	{%r56, %r57}, [%rd24+40];
	ld.global.v2.u32 	{%r58, %r59}, [%rd24+48];
	.pragma "used_bytes_mask 31";
	ld.global.v2.u32 	{%r60, %r61}, [%rd24+56];
	.pragma "used_bytes_mask 15";
	ld.global.v2.u32 	{%r62, %r63}, [%rd24+64];
	ld.global.v2.u32 	{%r64, %r65}, [%rd24+72];
	st.global.v2.u32 	[%rd25], {%r46, %r47};
	st.global.v2.u32 	[%rd25+8], {%r48, %r49};
	st.global.v2.u32 	[%rd25+16], {%r50, %r51};
	st.global.v2.u32 	[%rd25+24], {%r52, %r53};
	st.global.v2.u32 	[%rd25+32], {%r54, %r55};
	st.global.v2.u32 	[%rd25+40], {%r56, %r57};
	st.global.v2.u32 	[%rd25+48], {%r58, %r59};
	st.global.v2.u32 	[%rd25+56], {%r60, %r61};
	st.global.v2.u32 	[%rd25+64], {%r62, %r63};
	st.global.v2.u32 	[%rd25+72], {%r64, %r65};
	add.s64 	%rd26, %rd2, %rd23;
	add.s64 	%rd27, %rd1, %rd23;
	ld.global.v2.u32 	{%r66, %r67}, [%rd26];
	ld.global.v2.u32 	{%r68, %r69}, [%rd26+8];
	ld.global.v2.u32 	{%r70, %r71}, [%rd26+16];
	ld.global.v2.u32 	{%r72, %r73}, [%rd26+24];
	ld.global.v2.u32 	{%r74, %r75}, [%rd26+32];
	ld.global.v2.u32 	{%r76, %r77}, [%rd26+40];
	ld.global.v2.u32 	{%r78, %r79}, [%rd26+48];
	.pragma "used_bytes_mask 31";
	ld.global.v2.u32 	{%r80, %r81}, [%rd26+56];
	.pragma "used_bytes_mask 15";
	ld.global.v2.u32 	{%r82, %r83}, [%rd26+64];
	ld.global.v2.u32 	{%r84, %r85}, [%rd26+72];
	st.global.v2.u32 	[%rd27], {%r66, %r67};
	st.global.v2.u32 	[%rd27+8], {%r68, %r69};
	st.global.v2.u32 	[%rd27+16], {%r70, %r71};
	st.global.v2.u32 	[%rd27+24], {%r72, %r73};
	st.global.v2.u32 	[%rd27+32], {%r74, %r75};
	st.global.v2.u32 	[%rd27+40], {%r76, %r77};
	st.global.v2.u32 	[%rd27+48], {%r78, %r79};
	st.global.v2.u32 	[%rd27+56], {%r80, %r81};
	st.global.v2.u32 	[%rd27+64], {%r82, %r83};
	st.global.v2.u32 	[%rd27+72], {%r84, %r85};
	ld.global.v2.u32 	{%r86, %r87}, [%rd26+10240];
	ld.global.v2.u32 	{%r88, %r89}, [%rd26+10248];
	ld.global.v2.u32 	{%r90, %r91}, [%rd26+10256];
	ld.global.v2.u32 	{%r92, %r93}, [%rd26+10264];
	ld.global.v2.u32 	{%r94, %r95}, [%rd26+10272];
	ld.global.v2.u32 	{%r96, %r97}, [%rd26+10280];
	ld.global.v2.u32 	{%r98, %r99}, [%rd26+10288];
	.pragma "used_bytes_mask 31";
	ld.global.v2.u32 	{%r100, %r101}, [%rd26+10296];
	.pragma "used_bytes_mask 15";
	ld.global.v2.u32 	{%r102, %r103}, [%rd26+10304];
	ld.global.v2.u32 	{%r104, %r105}, [%rd26+10312];
	st.global.v2.u32 	[%rd27+10240], {%r86, %r87};
	st.global.v2.u32 	[%rd27+10248], {%r88, %r89};
	st.global.v2.u32 	[%rd27+10256], {%r90, %r91};
	st.global.v2.u32 	[%rd27+10264], {%r92, %r93};
	st.global.v2.u32 	[%rd27+10272], {%r94, %r95};
	st.global.v2.u32 	[%rd27+10280], {%r96, %r97};
	st.global.v2.u32 	[%rd27+10288], {%r98, %r99};
	st.global.v2.u32 	[%rd27+10296], {%r100, %r101};
	st.global.v2.u32 	[%rd27+10304], {%r102, %r103};
	st.global.v2.u32 	[%rd27+10312], {%r104, %r105};
	ld.global.v2.u32 	{%r106, %r107}, [%rd26+20480];
	ld.global.v2.u32 	{%r108, %r109}, [%rd26+20488];
	ld.global.v2.u32 	{%r110, %r111}, [%rd26+20496];
	ld.global.v2.u32 	{%r112, %r113}, [%rd26+20504];
	ld.global.v2.u32 	{%r114, %r115}, [%rd26+20512];
	ld.global.v2.u32 	{%r116, %r117}, [%rd26+20520];
	ld.global.v2.u32 	{%r118, %r119}, [%rd26+20528];
	.pragma "used_bytes_mask 31";
	ld.global.v2.u32 	{%r120, %r121}, [%rd26+20536];
	.pragma "used_bytes_mask 15";
	ld.global.v2.u32 	{%r122, %r123}, [%rd26+20544];
	ld.global.v2.u32 	{%r124, %r125}, [%rd26+20552];
	st.global.v2.u32 	[%rd27+20480], {%r106, %r107};
	st.global.v2.u32 	[%rd27+20488], {%r108, %r109};
	st.global.v2.u32 	[%rd27+20496], {%r110, %r111};
	st.global.v2.u32 	[%rd27+20504], {%r112, %r113};
	st.global.v2.u32 	[%rd27+20512], {%r114, %r115};
	st.global.v2.u32 	[%rd27+20520], {%r116, %r117};
	st.global.v2.u32 	[%rd27+20528], {%r118, %r119};
	st.global.v2.u32 	[%rd27+20536], {%r120, %r121};
	st.global.v2.u32 	[%rd27+20544], {%r122, %r123};
	st.global.v2.u32 	[%rd27+20552], {%r124, %r125};
	ld.global.v2.u32 	{%r126, %r127}, [%rd26+30720];
	ld.global.v2.u32 	{%r128, %r129}, [%rd26+30728];
	ld.global.v2.u32 	{%r130, %r131}, [%rd26+30736];
	ld.global.v2.u32 	{%r132, %r133}, [%rd26+30744];
	ld.global.v2.u32 	{%r134, %r135}, [%rd26+30752];
	ld.global.v2.u32 	{%r136, %r137}, [%rd26+30760];
	ld.global.v2.u32 	{%r138, %r139}, [%rd26+30768];
	.pragma "used_bytes_mask 31";
	ld.global.v2.u32 	{%r140, %r141}, [%rd26+30776];
	.pragma "used_bytes_mask 15";
	ld.global.v2.u32 	{%r142, %r143}, [%rd26+30784];
	ld.global.v2.u32 	{%r144, %r145}, [%rd26+30792];
	st.global.v2.u32 	[%rd27+30720], {%r126, %r127};
	st.global.v2.u32 	[%rd27+30728], {%r128, %r129};
	st.global.v2.u32 	[%rd27+30736], {%r130, %r131};
	st.global.v2.u32 	[%rd27+30744], {%r132, %r133};
	st.global.v2.u32 	[%rd27+30752], {%r134, %r135};
	st.global.v2.u32 	[%rd27+30760], {%r136, %r137};
	st.global.v2.u32 	[%rd27+30768], {%r138, %r139};
	st.global.v2.u32 	[%rd27+30776], {%r140, %r141};
	st.global.v2.u32 	[%rd27+30784], {%r142, %r143};
	st.global.v2.u32 	[%rd27+30792], {%r144, %r145};
	ld.global.v2.u32 	{%r146, %r147}, [%rd26+40960];
	ld.global.v2.u32 	{%r148, %r149}, [%rd26+40968];
	ld.global.v2.u32 	{%r150, %r151}, [%rd26+40976];
	ld.global.v2.u32 	{%r152, %r153}, [%rd26+40984];
	ld.global.v2.u32 	{%r154, %r155}, [%rd26+40992];
	ld.global.v2.u32 	{%r156, %r157}, [%rd26+41000];
	ld.global.v2.u32 	{%r158, %r159}, [%rd26+41008];
	.pragma "used_bytes_mask 31";
	ld.global.v2.u32 	{%r160, %r161}, [%rd26+41016];
	.pragma "used_bytes_mask 15";
	ld.global.v2.u32 	{%r162, %r163}, [%rd26+41024];
	ld.global.v2.u32 	{%r164, %r165}, [%rd26+41032];
	st.global.v2.u32 	[%rd27+40960], {%r146, %r147};
	st.global.v2.u32 	[%rd27+40968], {%r148, %r149};
	st.global.v2.u32 	[%rd27+40976], {%r150, %r151};
	st.global.v2.u32 	[%rd27+40984], {%r152, %r153};
	st.global.v2.u32 	[%rd27+40992], {%r154, %r155};
	st.global.v2.u32 	[%rd27+41000], {%r156, %r157};
	st.global.v2.u32 	[%rd27+41008], {%r158, %r159};
	st.global.v2.u32 	[%rd27+41016], {%r160, %r161};
	st.global.v2.u32 	[%rd27+41024], {%r162, %r163};
	st.global.v2.u32 	[%rd27+41032], {%r164, %r165};
	ld.global.v2.u32 	{%r166, %r167}, [%rd26+51200];
	ld.global.v2.u32 	{%r168, %r169}, [%rd26+51208];
	ld.global.v2.u32 	{%r170, %r171}, [%rd26+51216];
	ld.global.v2.u32 	{%r172, %r173}, [%rd26+51224];
	ld.global.v2.u32 	{%r174, %r175}, [%rd26+51232];
	ld.global.v2.u32 	{%r176, %r177}, [%rd26+51240];
	ld.global.v2.u32 	{%r178, %r179}, [%rd26+51248];
	.pragma "used_bytes_mask 31";
	ld.global.v2.u32 	{%r180, %r181}, [%rd26+51256];
	.pragma "used_bytes_mask 15";
	ld.global.v2.u32 	{%r182, %r183}, [%rd26+51264];
	ld.global.v2.u32 	{%r184, %r185}, [%rd26+51272];
	st.global.v2.u32 	[%rd27+51200], {%r166, %r167};
	st.global.v2.u32 	[%rd27+51208], {%r168, %r169};
	st.global.v2.u32 	[%rd27+51216], {%r170, %r171};
	st.global.v2.u32 	[%rd27+51224], {%r172, %r173};
	st.global.v2.u32 	[%rd27+51232], {%r174, %r175};
	st.global.v2.u32 	[%rd27+51240], {%r176, %r177};
	st.global.v2.u32 	[%rd27+51248], {%r178, %r179};
	st.global.v2.u32 	[%rd27+51256], {%r180, %r181};
	st.global.v2.u32 	[%rd27+51264], {%r182, %r183};
	st.global.v2.u32 	[%rd27+51272], {%r184, %r185};
	ld.global.v2.u32 	{%r186, %r187}, [%rd26+61440];
	ld.global.v2.u32 	{%r188, %r189}, [%rd26+61448];
	ld.global.v2.u32 	{%r190, %r191}, [%rd26+61456];
	ld.global.v2.u32 	{%r192, %r193}, [%rd26+61464];
	ld.global.v2.u32 	{%r194, %r195}, [%rd26+61472];
	ld.global.v2.u32 	{%r196, %r197}, [%rd26+61480];
	ld.global.v2.u32 	{%r198, %r199}, [%rd26+61488];
	.pragma "used_bytes_mask 31";
	ld.global.v2.u32 	{%r200, %r201}, [%rd26+61496];
	.pragma "used_bytes_mask 15";
	ld.global.v2.u32 	{%r202, %r203}, [%rd26+61504];
	ld.global.v2.u32 	{%r204, %r205}, [%rd26+61512];
	st.global.v2.u32 	[%rd27+61440], {%r186, %r187};
	st.global.v2.u32 	[%rd27+61448], {%r188, %r189};
	st.global.v2.u32 	[%rd27+61456], {%r190, %r191};
	st.global.v2.u32 	[%rd27+61464], {%r192, %r193};
	st.global.v2.u32 	[%rd27+61472], {%r194, %r195};
	st.global.v2.u32 	[%rd27+61480], {%r196, %r197};
	st.global.v2.u32 	[%rd27+61488], {%r198, %r199};
	st.global.v2.u32 	[%rd27+61496], {%r200, %r201};
	st.global.v2.u32 	[%rd27+61504], {%r202, %r203};
	st.global.v2.u32 	[%rd27+61512], {%r204, %r205};
	add.s32 	%r669, %r669, 8;
	add.s64 	%rd63, %rd63, 81920;
	add.s32 	%r668, %r668, 1024;
	setp.eq.s32 	%p6, %r669, 0;
	@%p6 bra 	$L__BB12_8;
	bra.uni 	$L__BB12_7;
$L__BB12_8:
	setp.eq.s32 	%p7, %r10, 0;
	@%p7 bra 	$L__BB12_57;
	and.b32  	%r37, %r42, 3;
	setp.lt.u32 	%p8, %r10, 4;
	@%p8 bra 	$L__BB12_11;
	shl.b32 	%r206, %r674, 7;
	add.s32 	%r207, %r206, %r6;
	mul.wide.s32 	%rd28, %r207, 80;
	add.s64 	%rd29, %rd6, %rd28;
	add.s64 	%rd30, %rd7, %rd28;
	ld.global.v2.u32 	{%r208, %r209}, [%rd29];
	ld.global.v2.u32 	{%r210, %r211}, [%rd29+8];
	ld.global.v2.u32 	{%r212, %r213}, [%rd29+16];
	ld.global.v2.u32 	{%r214, %r215}, [%rd29+24];
	ld.global.v2.u32 	{%r216, %r217}, [%rd29+32];
	ld.global.v2.u32 	{%r218, %r219}, [%rd29+40];
	ld.global.v2.u32 	{%r220, %r221}, [%rd29+48];
	.pragma "used_bytes_mask 31";
	ld.global.v2.u32 	{%r222, %r223}, [%rd29+56];
	.pragma "used_bytes_mask 15";
	ld.global.v2.u32 	{%r224, %r225}, [%rd29+64];
	ld.global.v2.u32 	{%r226, %r227}, [%rd29+72];
	st.global.v2.u32 	[%rd30], {%r208, %r209};
	st.global.v2.u32 	[%rd30+8], {%r210, %r211};
	st.global.v2.u32 	[%rd30+16], {%r212, %r213};
	st.global.v2.u32 	[%rd30+24], {%r214, %r215};
	st.global.v2.u32 	[%rd30+32], {%r216, %r217};
	st.global.v2.u32 	[%rd30+40], {%r218, %r219};
	st.global.v2.u32 	[%rd30+48], {%r220, %r221};
	st.global.v2.u32 	[%rd30+56], {%r222, %r223};
	st.global.v2.u32 	[%rd30+64], {%r224, %r225};
	st.global.v2.u32 	[%rd30+72], {%r226, %r227};
	ld.global.v2.u32 	{%r228, %r229}, [%rd29+10240];
	ld.global.v2.u32 	{%r230, %r231}, [%rd29+10248];
	ld.global.v2.u32 	{%r232, %r233}, [%rd29+10256];
	ld.global.v2.u32 	{%r234, %r235}, [%rd29+10264];
	ld.global.v2.u32 	{%r236, %r237}, [%rd29+10272];
	ld.global.v2.u32 	{%r238, %r239}, [%rd29+10280];
	ld.global.v2.u32 	{%r240, %r241}, [%rd29+10288];
	.pragma "used_bytes_mask 31";
	ld.global.v2.u32 	{%r242, %r243}, [%rd29+10296];
	.pragma "used_bytes_mask 15";
	ld.global.v2.u32 	{%r244, %r245}, [%rd29+10304];
	ld.global.v2.u32 	{%r246, %r247}, [%rd29+10312];
	st.global.v2.u32 	[%rd30+10240], {%r228, %r229};
	st.global.v2.u32 	[%rd30+10248], {%r230, %r231};
	st.global.v2.u32 	[%rd30+10256], {%r232, %r233};
	st.global.v2.u32 	[%rd30+10264], {%r234, %r235};
	st.global.v2.u32 	[%rd30+10272], {%r236, %r237};
	st.global.v2.u32 	[%rd30+10280], {%r238, %r239};
	st.global.v2.u32 	[%rd30+10288], {%r240, %r241};
	st.global.v2.u32 	[%rd30+10296], {%r242, %r243};
	st.global.v2.u32 	[%rd30+10304], {%r244, %r245};
	st.global.v2.u32 	[%rd30+10312], {%r246, %r247};
	ld.global.v2.u32 	{%r248, %r249}, [%rd29+20480];
	ld.global.v2.u32 	{%r250, %r251}, [%rd29+20488];
	ld.global.v2.u32 	{%r252, %r253}, [%rd29+20496];
	ld.global.v2.u32 	{%r254, %r255}, [%rd29+20504];
	ld.global.v2.u32 	{%r256, %r257}, [%rd29+20512];
	ld.global.v2.u32 	{%r258, %r259}, [%rd29+20520];
	ld.global.v2.u32 	{%r260, %r261}, [%rd29+20528];
	.pragma "used_bytes_mask 31";
	ld.global.v2.u32 	{%r262, %r263}, [%rd29+20536];
	.pragma "used_bytes_mask 15";
	ld.global.v2.u32 	{%r264, %r265}, [%rd29+20544];
	ld.global.v2.u32 	{%r266, %r267}, [%rd29+20552];
	st.global.v2.u32 	[%rd30+20480], {%r248, %r249};
	st.global.v2.u32 	[%rd30+20488], {%r250, %r251};
	st.global.v2.u32 	[%rd30+20496], {%r252, %r253};
	st.global.v2.u32 	[%rd30+20504], {%r254, %r255};
	st.global.v2.u32 	[%rd30+20512], {%r256, %r257};
	st.global.v2.u32 	[%rd30+20520], {%r258, %r259};
	st.global.v2.u32 	[%rd30+20528], {%r260, %r261};
	st.global.v2.u32 	[%rd30+20536], {%r262, %r263};
	st.global.v2.u32 	[%rd30+20544], {%r264, %r265};
	st.global.v2.u32 	[%rd30+20552], {%r266, %r267};
	ld.global.v2.u32 	{%r268, %r269}, [%rd29+30720];
	ld.global.v2.u32 	{%r270, %r271}, [%rd29+30728];
	ld.global.v2.u32 	{%r272, %r273}, [%rd29+30736];
	ld.global.v2.u32 	{%r274, %r275}, [%rd29+30744];
	ld.global.v2.u32 	{%r276, %r277}, [%rd29+30752];
	ld.global.v2.u32 	{%r278, %r279}, [%rd29+30760];
	ld.global.v2.u32 	{%r280, %r281}, [%rd29+30768];
	.pragma "used_bytes_mask 31";
	ld.global.v2.u32 	{%r282, %r283}, [%rd29+30776];
	.pragma "used_bytes_mask 15";
	ld.global.v2.u32 	{%r284, %r285}, [%rd29+30784];
	ld.global.v2.u32 	{%r286, %r287}, [%rd29+30792];
	st.global.v2.u32 	[%rd30+30720], {%r268, %r269};
	st.global.v2.u32 	[%rd30+30728], {%r270, %r271};
	st.global.v2.u32 	[%rd30+30736], {%r272, %r273};
	st.global.v2.u32 	[%rd30+30744], {%r274, %r275};
	st.global.v2.u32 	[%rd30+30752], {%r276, %r277};
	st.global.v2.u32 	[%rd30+30760], {%r278, %r279};
	st.global.v2.u32 	[%rd30+30768], {%r280, %r281};
	st.global.v2.u32 	[%rd30+30776], {%r282, %r283};
	st.global.v2.u32 	[%rd30+30784], {%r284, %r285};
	st.global.v2.u32 	[%rd30+30792], {%r286, %r287};
	add.s32 	%r674, %r674, 4;
$L__BB12_11:
	setp.eq.s32 	%p9, %r37, 0;
	@%p9 bra 	$L__BB12_57;
	setp.eq.s32 	%p10, %r37, 1;
	@%p10 bra 	$L__BB12_14;
	shl.b32 	%r288, %r674, 7;
	add.s32 	%r289, %r288, %r6;
	mul.wide.s32 	%rd31, %r289, 80;
	add.s64 	%rd32, %rd6, %rd31;
	add.s64 	%rd33, %rd7, %rd31;
	ld.global.v2.u32 	{%r290, %r291}, [%rd32];
	ld.global.v2.u32 	{%r292, %r293}, [%rd32+8];
	ld.global.v2.u32 	{%r294, %r295}, [%rd32+16];
	ld.global.v2.u32 	{%r296, %r297}, [%rd32+24];
	ld.global.v2.u32 	{%r298, %r299}, [%rd32+32];
	ld.global.v2.u32 	{%r300, %r301}, [%rd32+40];
	ld.global.v2.u32 	{%r302, %r303}, [%rd32+48];
	.pragma "used_bytes_mask 31";
	ld.global.v2.u32 	{%r304, %r305}, [%rd32+56];
	.pragma "used_bytes_mask 15";
	ld.global.v2.u32 	{%r306, %r307}, [%rd32+64];
	ld.global.v2.u32 	{%r308, %r309}, [%rd32+72];
	st.global.v2.u32 	[%rd33], {%r290, %r291};
	st.global.v2.u32 	[%rd33+8], {%r292, %r293};
	st.global.v2.u32 	[%rd33+16], {%r294, %r295};
	st.global.v2.u32 	[%rd33+24], {%r296, %r297};
	st.global.v2.u32 	[%rd33+32], {%r298, %r299};
	st.global.v2.u32 	[%rd33+40], {%r300, %r301};
	st.global.v2.u32 	[%rd33+48], {%r302, %r303};
	st.global.v2.u32 	[%rd33+56], {%r304, %r305};
	st.global.v2.u32 	[%rd33+64], {%r306, %r307};
	st.global.v2.u32 	[%rd33+72], {%r308, %r309};
	ld.global.v2.u32 	{%r310, %r311}, [%rd32+10240];
	ld.global.v2.u32 	{%r312, %r313}, [%rd32+10248];
	ld.global.v2.u32 	{%r314, %r315}, [%rd32+10256];
	ld.global.v2.u32 	{%r316, %r317}, [%rd32+10264];
	ld.global.v2.u32 	{%r318, %r319}, [%rd32+10272];
	ld.global.v2.u32 	{%r320, %r321}, [%rd32+10280];
	ld.global.v2.u32 	{%r322, %r323}, [%rd32+10288];
	.pragma "used_bytes_mask 31";
	ld.global.v2.u32 	{%r324, %r325}, [%rd32+10296];
	.pragma "used_bytes_mask 15";
	ld.global.v2.u32 	{%r326, %r327}, [%rd32+10304];
	ld.global.v2.u32 	{%r328, %r329}, [%rd32+10312];
	st.global.v2.u32 	[%rd33+10240], {%r310, %r311};
	st.global.v2.u32 	[%rd33+10248], {%r312, %r313};
	st.global.v2.u32 	[%rd33+10256], {%r314, %r315};
	st.global.v2.u32 	[%rd33+10264], {%r316, %r317};
	st.global.v2.u32 	[%rd33+10272], {%r318, %r319};
	st.global.v2.u32 	[%rd33+10280], {%r320, %r321};
	st.global.v2.u32 	[%rd33+10288], {%r322, %r323};
	st.global.v2.u32 	[%rd33+10296], {%r324, %r325};
	st.global.v2.u32 	[%rd33+10304], {%r326, %r327};
	st.global.v2.u32 	[%rd33+10312], {%r328, %r329};
	add.s32 	%r674, %r674, 2;
$L__BB12_14:
	and.b32  	%r330, %r42, 1;
	setp.eq.b32 	%p11, %r330, 1;
	not.pred 	%p12, %p11;
	@%p12 bra 	$L__BB12_57;
	shl.b32 	%r331, %r674, 7;
	add.s32 	%r332, %r331, %r6;
	mul.wide.s32 	%rd34, %r332, 80;
	add.s64 	%rd35, %rd6, %rd34;
	add.s64 	%rd36, %rd7, %rd34;
	ld.global.v2.u32 	{%r333, %r334}, [%rd35];
	ld.global.v2.u32 	{%r335, %r336}, [%rd35+8];
	ld.global.v2.u32 	{%r337, %r338}, [%rd35+16];
	ld.global.v2.u32 	{%r339, %r340}, [%rd35+24];
	ld.global.v2.u32 	{%r341, %r342}, [%rd35+32];
	ld.global.v2.u32 	{%r343, %r344}, [%rd35+40];
	ld.global.v2.u32 	{%r345, %r346}, [%rd35+48];
	.pragma "used_bytes_mask 31";
	ld.global.v2.u32 	{%r347, %r348}, [%rd35+56];
	.pragma "used_bytes_mask 15";
	ld.global.v2.u32 	{%r349, %r350}, [%rd35+64];
	ld.global.v2.u32 	{%r351, %r352}, [%rd35+72];
	st.global.v2.u32 	[%rd36], {%r333, %r334};
	st.global.v2.u32 	[%rd36+8], {%r335, %r336};
	st.global.v2.u32 	[%rd36+16], {%r337, %r338};
	st.global.v2.u32 	[%rd36+24], {%r339, %r340};
	st.global.v2.u32 	[%rd36+32], {%r341, %r342};
	st.global.v2.u32 	[%rd36+40], {%r343, %r344};
	st.global.v2.u32 	[%rd36+48], {%r345, %r346};
	st.global.v2.u32 	[%rd36+56], {%r347, %r348};
	st.global.v2.u32 	[%rd36+64], {%r349, %r350};
	st.global.v2.u32 	[%rd36+72], {%r351, %r352};
	bra.uni 	$L__BB12_57;
$L__BB12_16:
	setp.lt.s32 	%p13, %r42, 1;
	@%p13 bra 	$L__BB12_57;
	and.b32  	%r14, %r42, 7;
	setp.lt.u32 	%p14, %r42, 8;
	mov.b32 	%r671, 0;
	@%p14 bra 	$L__BB12_36;
	and.b32  	%r671, %r42, 2147483640;
	mov.b32 	%r670, 0;
$L__BB12_19:
	.pragma "nounroll";
	shl.b32 	%r355, %r670, 7;
	add.s32 	%r21, %r355, %r6;
	setp.ge.s32 	%p15, %r21, %r4;
	@%p15 bra 	$L__BB12_21;
	mul.wide.u32 	%rd37, %r21, 80;
	add.s64 	%rd38, %rd6, %rd37;
	add.s64 	%rd39, %rd7, %rd37;
	ld.global.v2.u32 	{%r356, %r357}, [%rd38];
	ld.global.v2.u32 	{%r358, %r359}, [%rd38+8];
	ld.global.v2.u32 	{%r360, %r361}, [%rd38+16];
	ld.global.v2.u32 	{%r362, %r363}, [%rd38+24];
	ld.global.v2.u32 	{%r364, %r365}, [%rd38+32];
	ld.global.v2.u32 	{%r366, %r367}, [%rd38+40];
	ld.global.v2.u32 	{%r368, %r369}, [%rd38+48];
	.pragma "used_bytes_mask 31";
	ld.global.v2.u32 	{%r370, %r371}, [%rd38+56];
	.pragma "used_bytes_mask 15";
	ld.global.v2.u32 	{%r372, %r373}, [%rd38+64];
	ld.global.v2.u32 	{%r374, %r375}, [%rd38+72];
	st.global.v2.u32 	[%rd39], {%r356, %r357};
	st.global.v2.u32 	[%rd39+8], {%r358, %r359};
	st.global.v2.u32 	[%rd39+16], {%r360, %r361};
	st.global.v2.u32 	[%rd39+24], {%r362, %r363};
	st.global.v2.u32 	[%rd39+32], {%r364, %r365};
	st.global.v2.u32 	[%rd39+40], {%r366, %r367};
	st.global.v2.u32 	[%rd39+48], {%r368, %r369};
	st.global.v2.u32 	[%rd39+56], {%r370, %r371};
	st.global.v2.u32 	[%rd39+64], {%r372, %r373};
	st.global.v2.u32 	[%rd39+72], {%r374, %r375};
$L__BB12_21:
	add.s32 	%r376, %r21, 128;
	setp.ge.s32 	%p16, %r376, %r4;
	mul.wide.s32 	%rd40, %r376, 80;
	add.s64 	%rd12, %rd6, %rd40;
	add.s64 	%rd13, %rd7, %rd40;
	@%p16 bra 	$L__BB12_23;
	ld.global.v2.u32 	{%r377, %r378}, [%rd12];
	ld.global.v2.u32 	{%r379, %r380}, [%rd12+8];
	ld.global.v2.u32 	{%r381, %r382}, [%rd12+16];
	ld.global.v2.u32 	{%r383, %r384}, [%rd12+24];
	ld.global.v2.u32 	{%r385, %r386}, [%rd12+32];
	ld.global.v2.u32 	{%r387, %r388}, [%rd12+40];
	ld.global.v2.u32 	{%r389, %r390}, [%rd12+48];
	.pragma "used_bytes_mask 31";
	ld.global.v2.u32 	{%r391, %r392}, [%rd12+56];
	.pragma "used_bytes_mask 15";
	ld.global.v2.u32 	{%r393, %r394}, [%rd12+64];
	ld.global.v2.u32 	{%r395, %r396}, [%rd12+72];
	st.global.v2.u32 	[%rd13], {%r377, %r378};
	st.global.v2.u32 	[%rd13+8], {%r379, %r380};
	st.global.v2.u32 	[%rd13+16], {%r381, %r382};
	st.global.v2.u32 	[%rd13+24], {%r383, %r384};
	st.global.v2.u32 	[%rd13+32], {%r385, %r386};
	st.global.v2.u32 	[%rd13+40], {%r387, %r388};
	st.global.v2.u32 	[%rd13+48], {%r389, %r390};
	st.global.v2.u32 	[%rd13+56], {%r391, %r392};
	st.global.v2.u32 	[%rd13+64], {%r393, %r394};
	st.global.v2.u32 	[%rd13+72], {%r395, %r396};
$L__BB12_23:
	add.s32 	%r397, %r21, 256;
	setp.ge.s32 	%p17, %r397, %r4;
	@%p17 bra 	$L__BB12_25;
	ld.global.v2.u32 	{%r398, %r399}, [%rd12+10240];
	ld.global.v2.u32 	{%r400, %r401}, [%rd12+10248];
	ld.global.v2.u32 	{%r402, %r403}, [%rd12+10256];
	ld.global.v2.u32 	{%r404, %r405}, [%rd12+10264];
	ld.global.v2.u32 	{%r406, %r407}, [%rd12+10272];
	ld.global.v2.u32 	{%r408, %r409}, [%rd12+10280];
	ld.global.v2.u32 	{%r410, %r411}, [%rd12+10288];
	.pragma "used_bytes_mask 31";
	ld.global.v2.u32 	{%r412, %r413}, [%rd12+10296];
	.pragma "used_bytes_mask 15";
	ld.global.v2.u32 	{%r414, %r415}, [%rd12+10304];
	ld.global.v2.u32 	{%r416, %r417}, [%rd12+10312];
	st.global.v2.u32 	[%rd13+10240], {%r398, %r399};
	st.global.v2.u32 	[%rd13+10248], {%r400, %r401};
	st.global.v2.u32 	[%rd13+10256], {%r402, %r403};
	st.global.v2.u32 	[%rd13+10264], {%r404, %r405};
	st.global.v2.u32 	[%rd13+10272], {%r406, %r407};
	st.global.v2.u32 	[%rd13+10280], {%r408, %r409};
	st.global.v2.u32 	[%rd13+10288], {%r410, %r411};
	st.global.v2.u32 	[%rd13+10296], {%r412, %r413};
	st.global.v2.u32 	[%rd13+10304], {%r414, %r415};
	st.global.v2.u32 	[%rd13+10312], {%r416, %r417};
$L__BB12_25:
	add.s32 	%r418, %r21, 384;
	setp.ge.s32 	%p18, %r418, %r4;
	@%p18 bra 	$L__BB12_27;
	ld.global.v2.u32 	{%r419, %r420}, [%rd12+20480];
	ld.global.v2.u32 	{%r421, %r422}, [%rd12+20488];
	ld.global.v2.u32 	{%r423, %r424}, [%rd12+20496];
	ld.global.v2.u32 	{%r425, %r426}, [%rd12+20504];
	ld.global.v2.u32 	{%r427, %r428}, [%rd12+20512];
	ld.global.v2.u32 	{%r429, %r430}, [%rd12+20520];
	ld.global.v2.u32 	{%r431, %r432}, [%rd12+20528];
	.pragma "used_bytes_mask 31";
	ld.global.v2.u32 	{%r433, %r434}, [%rd12+20536];
	.pragma "used_bytes_mask 15";
	ld.global.v2.u32 	{%r435, %r436}, [%rd12+20544];
	ld.global.v2.u32 	{%r437, %r438}, [%rd12+20552];
	st.global.v2.u32 	[%rd13+20480], {%r419, %r420};
	st.global.v2.u32 	[%rd13+20488], {%r421, %r422};
	st.global.v2.u32 	[%rd13+20496], {%r423, %r424};
	st.global.v2.u32 	[%rd13+20504], {%r425, %r426};
	st.global.v2.u32 	[%rd13+20512], {%r427, %r428};
	st.global.v2.u32 	[%rd13+20520], {%r429, %r430};
	st.global.v2.u32 	[%rd13+20528], {%r431, %r432};
	st.global.v2.u32 	[%rd13+20536], {%r433, %r434};
	st.global.v2.u32 	[%rd13+20544], {%r435, %r436};
	st.global.v2.u32 	[%rd13+20552], {%r437, %r438};
$L__BB12_27:
	add.s32 	%r439, %r21, 512;
	setp.ge.s32 	%p19, %r439, %r4;
	@%p19 bra 	$L__BB12_29;
	ld.global.v2.u32 	{%r440, %r441}, [%rd12+30720];
	ld.global.v2.u32 	{%r442, %r443}, [%rd12+30728];
	ld.global.v2.u32 	{%r444, %r445}, [%rd12+30736];
	ld.global.v2.u32 	{%r446, %r447}, [%rd12+30744];
	ld.global.v2.u32 	{%r448, %r449}, [%rd12+30752];
	ld.global.v2.u32 	{%r450, %r451}, [%rd12+30760];
	ld.global.v2.u32 	{%r452, %r453}, [%rd12+30768];
	.pragma "used_bytes_mask 31";
	ld.global.v2.u32 	{%r454, %r455}, [%rd12+30776];
	.pragma "used_bytes_mask 15";
	ld.global.v2.u32 	{%r456, %r457}, [%rd12+30784];
	ld.global.v2.u32 	{%r458, %r459}, [%rd12+30792];
	st.global.v2.u32 	[%rd13+30720], {%r440, %r441};
	st.global.v2.u32 	[%rd13+30728], {%r442, %r443};
	st.global.v2.u32 	[%rd13+30736], {%r444, %r445};
	st.global.v2.u32 	[%rd13+30744], {%r446, %r447};
	st.global.v2.u32 	[%rd13+30752], {%r448, %r449};
	st.global.v2.u32 	[%rd13+30760], {%r450, %r451};
	st.global.v2.u32 	[%rd13+30768], {%r452, %r453};
	st.global.v2.u32 	[%rd13+30776], {%r454, %r455};
	st.global.v2.u32 	[%rd13+30784], {%r456, %r457};
	st.global.v2.u32 	[%rd13+30792], {%r458, %r459};
$L__BB12_29:
	add.s32 	%r460, %r21, 640;
	setp.ge.s32 	%p20, %r460, %r4;
	@%p20 bra 	$L__BB12_31;
	ld.global.v2.u32 	{%r461, %r462}, [%rd12+40960];
	ld.global.v2.u32 	{%r463, %r464}, [%rd12+40968];
	ld.global.v2.u32 	{%r465, %r466}, [%rd12+40976];
	ld.global.v2.u32 	{%r467, %r468}, [%rd12+40984];
	ld.global.v2.u32 	{%r469, %r470}, [%rd12+40992];
	ld.global.v2.u32 	{%r471, %r472}, [%rd12+41000];
	ld.global.v2.u32 	{%r473, %r474}, [%rd12+41008];
	.pragma "used_bytes_mask 31";
	ld.global.v2.u32 	{%r475, %r476}, [%rd12+41016];
	.pragma "used_bytes_mask 15";
	ld.global.v2.u32 	{%r477, %r478}, [%rd12+41024];
	ld.global.v2.u32 	{%r479, %r480}, [%rd12+41032];
	st.global.v2.u32 	[%rd13+40960], {%r461, %r462};
	st.global.v2.u32 	[%rd13+40968], {%r463, %r464};
	st.global.v2.u32 	[%rd13+40976], {%r465, %r466};
	st.global.v2.u32 	[%rd13+40984], {%r467, %r468};
	st.global.v2.u32 	[%rd13+40992], {%r469, %r470};
	st.global.v2.u32 	[%rd13+41000], {%r471, %r472};
	st.global.v2.u32 	[%rd13+41008], {%r473, %r474};
	st.global.v2.u32 	[%rd13+41016], {%r475, %r476};
	st.global.v2.u32 	[%rd13+41024], {%r477, %r478};
	st.global.v2.u32 	[%rd13+41032], {%r479, %r480};
$L__BB12_31:
	add.s32 	%r481, %r21, 768;
	setp.ge.s32 	%p21, %r481, %r4;
	@%p21 bra 	$L__BB12_33;
	ld.global.v2.u32 	{%r482, %r483}, [%rd12+51200];
	ld.global.v2.u32 	{%r484, %r485}, [%rd12+51208];
	ld.global.v2.u32 	{%r486, %r487}, [%rd12+51216];
	ld.global.v2.u32 	{%r488, %r489}, [%rd12+51224];
	ld.global.v2.u32 	{%r490, %r491}, [%rd12+51232];
	ld.global.v2.u32 	{%r492, %r493}, [%rd12+51240];
	ld.global.v2.u32 	{%r494, %r495}, [%rd12+51248];
	.pragma "used_bytes_mask 31";
	ld.global.v2.u32 	{%r496, %r497}, [%rd12+51256];
	.pragma "used_bytes_mask 15";
	ld.global.v2.u32 	{%r498, %r499}, [%rd12+51264];
	ld.global.v2.u32 	{%r500, %r501}, [%rd12+51272];
	st.global.v2.u32 	[%rd13+51200], {%r482, %r483};
	st.global.v2.u32 	[%rd13+51208], {%r484, %r485};
	st.global.v2.u32 	[%rd13+51216], {%r486, %r487};
	st.global.v2.u32 	[%rd13+51224], {%r488, %r489};
	st.global.v2.u32 	[%rd13+51232], {%r490, %r491};
	st.global.v2.u32 	[%rd13+51240], {%r492, %r493};
	st.global.v2.u32 	[%rd13+51248], {%r494, %r495};
	st.global.v2.u32 	[%rd13+51256], {%r496, %r497};
	st.global.v2.u32 	[%rd13+51264], {%r498, %r499};
	st.global.v2.u32 	[%rd13+51272], {%r500, %r501};
$L__BB12_33:
	add.s32 	%r502, %r21, 896;
	setp.ge.s32 	%p22, %r502, %r4;
	@%p22 bra 	$L__BB12_35;
	ld.global.v2.u32 	{%r503, %r504}, [%rd12+61440];
	ld.global.v2.u32 	{%r505, %r506}, [%rd12+61448];
	ld.global.v2.u32 	{%r507, %r508}, [%rd12+61456];
	ld.global.v2.u32 	{%r509, %r510}, [%rd12+61464];
	ld.global.v2.u32 	{%r511, %r512}, [%rd12+61472];
	ld.global.v2.u32 	{%r513, %r514}, [%rd12+61480];
	ld.global.v2.u32 	{%r515, %r516}, [%rd12+61488];
	.pragma "used_bytes_mask 31";
	ld.global.v2.u32 	{%r517, %r518}, [%rd12+61496];
	.pragma "used_bytes_mask 15";
	ld.global.v2.u32 	{%r519, %r520}, [%rd12+61504];
	ld.global.v2.u32 	{%r521, %r522}, [%rd12+61512];
	st.global.v2.u32 	[%rd13+61440], {%r503, %r504};
	st.global.v2.u32 	[%rd13+61448], {%r505, %r506};
	st.global.v2.u32 	[%rd13+61456], {%r507, %r508};
	st.global.v2.u32 	[%rd13+61464], {%r509, %r510};
	st.global.v2.u32 	[%rd13+61472], {%r511, %r512};
	st.global.v2.u32 	[%rd13+61480], {%r513, %r514};
	st.global.v2.u32 	[%rd13+61488], {%r515, %r516};
	st.global.v2.u32 	[%rd13+61496], {%r517, %r518};
	st.global.v2.u32 	[%rd13+61504], {%r519, %r520};
	st.global.v2.u32 	[%rd13+61512], {%r521, %r522};
$L__BB12_35:
	add.s32 	%r670, %r670, 8;
	setp.ne.s32 	%p23, %r670, %r671;
	@%p23 bra 	$L__BB12_19;
$L__BB12_36:
	setp.eq.s32 	%p24, %r14, 0;
	@%p24 bra 	$L__BB12_57;
	and.b32  	%r24, %r42, 3;
	setp.lt.u32 	%p25, %r14, 4;
	@%p25 bra 	$L__BB12_47;
	shl.b32 	%r523, %r671, 7;
	add.s32 	%r25, %r523, %r6;
	setp.ge.s32 	%p26, %r25, %r4;
	@%p26 bra 	$L__BB12_40;
	mul.wide.s32 	%rd41, %r25, 80;
	add.s64 	%rd42, %rd6, %rd41;
	add.s64 	%rd43, %rd7, %rd41;
	ld.global.v2.u32 	{%r524, %r525}, [%rd42];
	ld.global.v2.u32 	{%r526, %r527}, [%rd42+8];
	ld.global.v2.u32 	{%r528, %r529}, [%rd42+16];
	ld.global.v2.u32 	{%r530, %r531}, [%rd42+24];
	ld.global.v2.u32 	{%r532, %r533}, [%rd42+32];
	ld.global.v2.u32 	{%r534, %r535}, [%rd42+40];
	ld.global.v2.u32 	{%r536, %r537}, [%rd42+48];
	.pragma "used_bytes_mask 31";
	ld.global.v2.u32 	{%r538, %r539}, [%rd42+56];
	.pragma "used_bytes_mask 15";
	ld.global.v2.u32 	{%r540, %r541}, [%rd42+64];
	ld.global.v2.u32 	{%r542, %r543}, [%rd42+72];
	st.global.v2.u32 	[%rd43], {%r524, %r525};
	st.global.v2.u32 	[%rd43+8], {%r526, %r527};
	st.global.v2.u32 	[%rd43+16], {%r528, %r529};
	st.global.v2.u32 	[%rd43+24], {%r530, %r531};
	st.global.v2.u32 	[%rd43+32], {%r532, %r533};
	st.global.v2.u32 	[%rd43+40], {%r534, %r535};
	st.global.v2.u32 	[%rd43+48], {%r536, %r537};
	st.global.v2.u32 	[%rd43+56], {%r538, %r539};
	st.global.v2.u32 	[%rd43+64], {%r540, %r541};
	st.global.v2.u32 	[%rd43+72], {%r542, %r543};
$L__BB12_40:
	add.s32 	%r26, %r25, 128;
	setp.ge.s32 	%p27, %r26, %r4;
	@%p27 bra 	$L__BB12_42;
	mul.wide.s32 	%rd44, %r26, 80;
	add.s64 	%rd45, %rd6, %rd44;
	add.s64 	%rd46, %rd7, %rd44;
	ld.global.v2.u32 	{%r544, %r545}, [%rd45];
	ld.global.v2.u32 	{%r546, %r547}, [%rd45+8];
	ld.global.v2.u32 	{%r548, %r549}, [%rd45+16];
	ld.global.v2.u32 	{%r550, %r551}, [%rd45+24];
	ld.global.v2.u32 	{%r552, %r553}, [%rd45+32];
	ld.global.v2.u32 	{%r554, %r555}, [%rd45+40];
	ld.global.v2.u32 	{%r556, %r557}, [%rd45+48];
	.pragma "used_bytes_mask 31";
	ld.global.v2.u32 	{%r558, %r559}, [%rd45+56];
	.pragma "used_bytes_mask 15";
	ld.global.v2.u32 	{%r560, %r561}, [%rd45+64];
	ld.global.v2.u32 	{%r562, %r563}, [%rd45+72];
	st.global.v2.u32 	[%rd46], {%r544, %r545};
	st.global.v2.u32 	[%rd46+8], {%r546, %r547};
	st.global.v2.u32 	[%rd46+16], {%r548, %r549};
	st.global.v2.u32 	[%rd46+24], {%r550, %r551};
	st.global.v2.u32 	[%rd46+32], {%r552, %r553};
	st.global.v2.u32 	[%rd46+40], {%r554, %r555};
	st.global.v2.u32 	[%rd46+48], {%r556, %r557};
	st.global.v2.u32 	[%rd46+56], {%r558, %r559};
	st.global.v2.u32 	[%rd46+64], {%r560, %r561};
	st.global.v2.u32 	[%rd46+72], {%r562, %r563};
$L__BB12_42:
	add.s32 	%r27, %r25, 256;
	setp.ge.s32 	%p28, %r27, %r4;
	@%p28 bra 	$L__BB12_44;
	mul.wide.s32 	%rd47, %r27, 80;
	add.s64 	%rd48, %rd6, %rd47;
	add.s64 	%rd49, %rd7, %rd47;
	ld.global.v2.u32 	{%r564, %r565}, [%rd48];
	ld.global.v2.u32 	{%r566, %r567}, [%rd48+8];
	ld.global.v2.u32 	{%r568, %r569}, [%rd48+16];
	ld.global.v2.u32 	{%r570, %r571}, [%rd48+24];
	ld.global.v2.u32 	{%r572, %r573}, [%rd48+32];
	ld.global.v2.u32 	{%r574, %r575}, [%rd48+40];
	ld.global.v2.u32 	{%r576, %r577}, [%rd48+48];
	.pragma "used_bytes_mask 31";
	ld.global.v2.u32 	{%r578, %r579}, [%rd48+56];
	.pragma "used_bytes_mask 15";
	ld.global.v2.u32 	{%r580, %r581}, [%rd48+64];
	ld.global.v2.u32 	{%r582, %r583}, [%rd48+72];
	st.global.v2.u32 	[%rd49], {%r564, %r565};
	st.global.v2.u32 	[%rd49+8], {%r566, %r567};
	st.global.v2.u32 	[%rd49+16], {%r568, %r569};
	st.global.v2.u32 	[%rd49+24], {%r570, %r571};
	st.global.v2.u32 	[%rd49+32], {%r572, %r573};
	st.global.v2.u32 	[%rd49+40], {%r574, %r575};
	st.global.v2.u32 	[%rd49+48], {%r576, %r577};
	st.global.v2.u32 	[%rd49+56], {%r578, %r579};
	st.global.v2.u32 	[%rd49+64], {%r580, %r581};
	st.global.v2.u32 	[%rd49+72], {%r582, %r583};
$L__BB12_44:
	add.s32 	%r28, %r25, 384;
	setp.ge.s32 	%p29, %r28, %r4;
	@%p29 bra 	$L__BB12_46;
	mul.wide.s32 	%rd50, %r28, 80;
	add.s64 	%rd51, %rd6, %rd50;
	add.s64 	%rd52, %rd7, %rd50;
	ld.global.v2.u32 	{%r584, %r585}, [%rd51];
	ld.global.v2.u32 	{%r586, %r587}, [%rd51+8];
	ld.global.v2.u32 	{%r588, %r589}, [%rd51+16];
	ld.global.v2.u32 	{%r590, %r591}, [%rd51+24];
	ld.global.v2.u32 	{%r592, %r593}, [%rd51+32];
	ld.global.v2.u32 	{%r594, %r595}, [%rd51+40];
	ld.global.v2.u32 	{%r596, %r597}, [%rd51+48];
	.pragma "used_bytes_mask 31";
	ld.global.v2.u32 	{%r598, %r599}, [%rd51+56];
	.pragma "used_bytes_mask 15";
	ld.global.v2.u32 	{%r600, %r601}, [%rd51+64];
	ld.global.v2.u32 	{%r602, %r603}, [%rd51+72];
	st.global.v2.u32 	[%rd52], {%r584, %r585};
	st.global.v2.u32 	[%rd52+8], {%r586, %r587};
	st.global.v2.u32 	[%rd52+16], {%r588, %r589};
	st.global.v2.u32 	[%rd52+24], {%r590, %r591};
	st.global.v2.u32 	[%rd52+32], {%r592, %r593};
	st.global.v2.u32 	[%rd52+40], {%r594, %r595};
	st.global.v2.u32 	[%rd52+48], {%r596, %r597};
	st.global.v2.u32 	[%rd52+56], {%r598, %r599};
	st.global.v2.u32 	[%rd52+64], {%r600, %r601};
	st.global.v2.u32 	[%rd52+72], {%r602, %r603};
$L__BB12_46:
	add.s32 	%r671, %r671, 4;
$L__BB12_47:
	setp.eq.s32 	%p30, %r24, 0;
	@%p30 bra 	$L__BB12_57;
	setp.eq.s32 	%p31, %r24, 1;
	@%p31 bra 	$L__BB12_54;
	shl.b32 	%r604, %r671, 7;
	add.s32 	%r31, %r604, %r6;
	setp.ge.s32 	%p32, %r31, %r4;
	@%p32 bra 	$L__BB12_51;
	mul.wide.s32 	%rd53, %r31, 80;
	add.s64 	%rd54, %rd6, %rd53;
	add.s64 	%rd55, %rd7, %rd53;
	ld.global.v2.u32 	{%r605, %r606}, [%rd54];
	ld.global.v2.u32 	{%r607, %r608}, [%rd54+8];
	ld.global.v2.u32 	{%r609, %r610}, [%rd54+16];
	ld.global.v2.u32 	{%r611, %r612}, [%rd54+24];
	ld.global.v2.u32 	{%r613, %r614}, [%rd54+32];
	ld.global.v2.u32 	{%r615, %r616}, [%rd54+40];
	ld.global.v2.u32 	{%r617, %r618}, [%rd54+48];
	.pragma "used_bytes_mask 31";
	ld.global.v2.u32 	{%r619, %r620}, [%rd54+56];
	.pragma "used_bytes_mask 15";
	ld.global.v2.u32 	{%r621, %r622}, [%rd54+64];
	ld.global.v2.u32 	{%r623, %r624}, [%rd54+72];
	st.global.v2.u32 	[%rd55], {%r605, %r606};
	st.global.v2.u32 	[%rd55+8], {%r607, %r608};
	st.global.v2.u32 	[%rd55+16], {%r609, %r610};
	st.global.v2.u32 	[%rd55+24], {%r611, %r612};
	st.global.v2.u32 	[%rd55+32], {%r613, %r614};
	st.global.v2.u32 	[%rd55+40], {%r615, %r616};
	st.global.v2.u32 	[%rd55+48], {%r617, %r618};
	st.global.v2.u32 	[%rd55+56], {%r619, %r620};
	st.global.v2.u32 	[%rd55+64], {%r621, %r622};
	st.global.v2.u32 	[%rd55+72], {%r623, %r624};
$L__BB12_51:
	add.s32 	%r32, %r31, 128;
	setp.ge.s32 	%p33, %r32, %r4;
	@%p33 bra 	$L__BB12_53;
	mul.wide.s32 	%rd56, %r32, 80;
	add.s64 	%rd57, %rd6, %rd56;
	add.s64 	%rd58, %rd7, %rd56;
	ld.global.v2.u32 	{%r625, %r626}, [%rd57];
	ld.global.v2.u32 	{%r627, %r628}, [%rd57+8];
	ld.global.v2.u32 	{%r629, %r630}, [%rd57+16];
	ld.global.v2.u32 	{%r631, %r632}, [%rd57+24];
	ld.global.v2.u32 	{%r633, %r634}, [%rd57+32];
	ld.global.v2.u32 	{%r635, %r636}, [%rd57+40];
	ld.global.v2.u32 	{%r637, %r638}, [%rd57+48];
	.pragma "used_bytes_mask 31";
	ld.global.v2.u32 	{%r639, %r640}, [%rd57+56];
	.pragma "used_bytes_mask 15";
	ld.global.v2.u32 	{%r641, %r642}, [%rd57+64];
	ld.global.v2.u32 	{%r643, %r644}, [%rd57+72];
	st.global.v2.u32 	[%rd58], {%r625, %r626};
	st.global.v2.u32 	[%rd58+8], {%r627, %r628};
	st.global.v2.u32 	[%rd58+16], {%r629, %r630};
	st.global.v2.u32 	[%rd58+24], {%r631, %r632};
	st.global.v2.u32 	[%rd58+32], {%r633, %r634};
	st.global.v2.u32 	[%rd58+40], {%r635, %r636};
	st.global.v2.u32 	[%rd58+48], {%r637, %r638};
	st.global.v2.u32 	[%rd58+56], {%r639, %r640};
	st.global.v2.u32 	[%rd58+64], {%r641, %r642};
	st.global.v2.u32 	[%rd58+72], {%r643, %r644};
$L__BB12_53:
	add.s32 	%r671, %r671, 2;
$L__BB12_54:
	and.b32  	%r645, %r42, 1;
	setp.eq.b32 	%p34, %r645, 1;
	not.pred 	%p35, %p34;
	@%p35 bra 	$L__BB12_57;
	shl.b32 	%r646, %r671, 7;
	add.s32 	%r35, %r646, %r6;
	setp.ge.s32 	%p36, %r35, %r4;
	@%p36 bra 	$L__BB12_57;
	mul.wide.s32 	%rd59, %r35, 80;
	add.s64 	%rd60, %rd6, %rd59;
	add.s64 	%rd61, %rd7, %rd59;
	ld.global.v2.u32 	{%r647, %r648}, [%rd60];
	ld.global.v2.u32 	{%r649, %r650}, [%rd60+8];
	ld.global.v2.u32 	{%r651, %r652}, [%rd60+16];
	ld.global.v2.u32 	{%r653, %r654}, [%rd60+24];
	ld.global.v2.u32 	{%r655, %r656}, [%rd60+32];
	ld.global.v2.u32 	{%r657, %r658}, [%rd60+40];
	ld.global.v2.u32 	{%r659, %r660}, [%rd60+48];
	.pragma "used_bytes_mask 31";
	ld.global.v2.u32 	{%r661, %r662}, [%rd60+56];
	.pragma "used_bytes_mask 15";
	ld.global.v2.u32 	{%r663, %r664}, [%rd60+64];
	ld.global.v2.u32 	{%r665, %r666}, [%rd60+72];
	st.global.v2.u32 	[%rd61], {%r647, %r648};
	st.global.v2.u32 	[%rd61+8], {%r649, %r650};
	st.global.v2.u32 	[%rd61+16], {%r651, %r652};
	st.global.v2.u32 	[%rd61+24], {%r653, %r654};
	st.global.v2.u32 	[%rd61+32], {%r655, %r656};
	st.global.v2.u32 	[%rd61+40], {%r657, %r658};
	st.global.v2.u32 	[%rd61+48], {%r659, %r660};
	st.global.v2.u32 	[%rd61+56], {%r661, %r662};
	st.global.v2.u32 	[%rd61+64], {%r663, %r664};
	st.global.v2.u32 	[%rd61+72], {%r665, %r666};
$L__BB12_57:
	ret;

}
	// .globl	_ZN3cub18CUB_300001_SM_10006detail9transform16transform_kernelINS2_10policy_hubILb1EN4cuda3std3__45tupleIJN6thrust24THRUST_300001_SM_1000_NS7pointerI11AutomobilisNSA_8cuda_cub3tagENSA_11use_defaultESF_EEEEEE10policy1000ElNS7_10__identityEPSC_JSL_EEEvT0_iT1_T2_DpNS2_10kernel_argIT3_EE
.visible .entry _ZN3cub18CUB_300001_SM_10006detail9transform16transform_kernelINS2_10policy_hubILb1EN4cuda3std3__45tupleIJN6thrust24THRUST_300001_SM_1000_NS7pointerI11AutomobilisNSA_8cuda_cub3tagENSA_11use_defaultESF_EEEEEE10policy1000ElNS7_10__identityEPSC_JSL_EEEvT0_iT1_T2_DpNS2_10kernel_argIT3_EE(
	.param .u64 _ZN3cub18CUB_300001_SM_10006detail9transform16transform_kernelINS2_10policy_hubILb1EN4cuda3std3__45tupleIJN6thrust24THRUST_300001_SM_1000_NS7pointerI11AutomobilisNSA_8cuda_cub3tagENSA_11use_defaultESF_EEEEEE10policy1000ElNS7_10__identityEPSC_JSL_EEEvT0_iT1_T2_DpNS2_10kernel_argIT3_EE_param_0,
	.param .u32 _ZN3cub18CUB_300001_SM_10006detail9transform16transform_kernelINS2_10policy_hubILb1EN4cuda3std3__45tupleIJN6thrust24THRUST_300001_SM_1000_NS7pointerI11AutomobilisNSA_8cuda_cub3tagENSA_11use_defaultESF_EEEEEE10policy1000ElNS7_10__identityEPSC_JSL_EEEvT0_iT1_T2_DpNS2_10kernel_argIT3_EE_param_1,
	.param .align 1 .b8 _ZN3cub18CUB_300001_SM_10006detail9transform16transform_kernelINS2_10policy_hubILb1EN4cuda3std3__45tupleIJN6thrust24THRUST_300001_SM_1000_NS7pointerI11AutomobilisNSA_8cuda_cub3tagENSA_11use_defaultESF_EEEEEE10policy1000ElNS7_10__identityEPSC_JSL_EEEvT0_iT1_T2_DpNS2_10kernel_argIT3_EE_param_2[1],
	.param .u64 .ptr .align 1 _ZN3cub18CUB_300001_SM_10006detail9transform16transform_kernelINS2_10policy_hubILb1EN4cuda3std3__45tupleIJN6thrust24THRUST_300001_SM_1000_NS7pointerI11AutomobilisNSA_8cuda_cub3tagENSA_11use_defaultESF_EEEEEE10policy1000ElNS7_10__identityEPSC_JSL_EEEvT0_iT1_T2_DpNS2_10kernel_argIT3_EE_param_3,
	.param .align 8 .b8 _ZN3cub18CUB_300001_SM_10006detail9transform16transform_kernelINS2_10policy_hubILb1EN4cuda3std3__45tupleIJN6thrust24THRUST_300001_SM_1000_NS7pointerI11AutomobilisNSA_8cuda_cub3tagENSA_11use_defaultESF_EEEEEE10policy1000ElNS7_10__identityEPSC_JSL_EEEvT0_iT1_T2_DpNS2_10kernel_argIT3_EE_param_4[16]
)
.maxntid 128
{
	.reg .pred 	%p<37>;
	.reg .b32 	%r<674>;
	.reg .b64 	%rd<69>;

	ld.param.u64 	%rd15, [_ZN3cub18CUB_300001_SM_10006detail9transform16transform_kernelINS2_10policy_hubILb1EN4cuda3std3__45tupleIJN6thrust24THRUST_300001_SM_1000_NS7pointerI11AutomobilisNSA_8cuda_cub3tagENSA_11use_defaultESF_EEEEEE10policy1000ElNS7_10__identityEPSC_JSL_EEEvT0_iT1_T2_DpNS2_10kernel_argIT3_EE_param_0];
	ld.param.u64 	%rd16, [_ZN3cub18CUB_300001_SM_10006detail9transform16transform_kernelINS2_10policy_hubILb1EN4cuda3std3__45tupleIJN6thrust24THRUST_300001_SM_1000_NS7pointerI11AutomobilisNSA_8cuda_cub3tagENSA_11use_defaultESF_EEEEEE10policy1000ElNS7_10__identityEPSC_JSL_EEEvT0_iT1_T2_DpNS2_10kernel_argIT3_EE_param_4];
	ld.param.u32 	%r40, [_ZN3cub18CUB_300001_SM_10006detail9transform16transform_kernelINS2_10policy_hubILb1EN4cuda3std3__45tupleIJN6thrust24THRUST_300001_SM_1000_NS7pointerI11AutomobilisNSA_8cuda_cub3tagENSA_11use_defaultESF_EEEEEE10policy1000ElNS7_10__identityEPSC_JSL_EEEvT0_iT1_T2_DpNS2_10kernel_argIT3_EE_param_1];
	ld.param.u64 	%rd17, [_ZN3cub18CUB_300001_SM_10006detail9transform16transform_kernelINS2_10policy_hubILb1EN4cuda3std3__45tupleIJN6thrust24THRUST_300001_SM_1000_NS7pointerI11AutomobilisNSA_8cuda_cub3tagENSA_11use_defaultESF_EEEEEE10policy1000ElNS7_10__identityEPSC_JSL_EEEvT0_iT1_T2_DpNS2_10kernel_argIT3_EE_param_3];
	cvta.to.global.u64 	%rd1, %rd17;
	cvta.to.global.u64 	%rd2, %rd16;
	shl.b32 	%r1, %r40, 7;
	mov.u32 	%r41, %ctaid.x;
	cvt.u64.u32 	%rd18, %r41;
	cvt.s64.s32 	%rd19, %r1;
	mul.lo.s64 	%rd3, %rd19, %rd18;
	sub.s64 	%rd20, %rd15, %rd3;
	min.s64 	%rd21, %rd20, %rd19;
	cvt.u32.u64 	%r2, %rd21;
	mul.lo.s32 	%r3, %r2, 80;
	mov.u32 	%r4, %tid.x;
	shl.b32 	%r664, %r4, 7;
	setp.ge.s32 	%p1, %r664, %r3;
	@%p1 bra 	$L__BB13_3;
	mad.lo.s64 	%rd22, %rd3, 80, %rd2;
	mul.wide.u32 	%rd23, %r4, 128;
	add.s64 	%rd67, %rd22, %rd23;
$L__BB13_2:
	.pragma "nounroll";
	// begin inline asm
	prefetch.global.L2 [%rd67];
	// end inline asm
	add.s32 	%r664, %r664, 16384;
	add.s64 	%rd67, %rd67, 16384;
	setp.lt.s32 	%p2, %r664, %r3;
	@%p2 bra 	$L__BB13_2;
$L__BB13_3:
	mul.lo.s64 	%rd25, %rd3, 80;
	add.s64 	%rd7, %rd2, %rd25;
	add.s64 	%rd8, %rd1, %rd25;
	setp.eq.s32 	%p3, %r1, %r2;
	@%p3 bra 	$L__BB13_45;
	setp.lt.s32 	%p4, %r40, 1;
	@%p4 bra 	$L__BB13_57;
	and.b32  	%r8, %r40, 7;
	setp.lt.u32 	%p5, %r40, 8;
	mov.b32 	%r671, 0;
	@%p5 bra 	$L__BB13_24;
	and.b32  	%r671, %r40, 2147483640;
	mov.b32 	%r667, 0;
$L__BB13_7:
	.pragma "nounroll";
	shl.b32 	%r44, %r667, 7;
	add.s32 	%r19, %r44, %r4;
	setp.ge.s32 	%p6, %r19, %r2;
	@%p6 bra 	$L__BB13_9;
	mul.wide.u32 	%rd26, %r19, 80;
	add.s64 	%rd27, %rd7, %rd26;
	add.s64 	%rd28, %rd8, %rd26;
	ld.global.v2.u32 	{%r45, %r46}, [%rd27];
	ld.global.v2.u32 	{%r47, %r48}, [%rd27+8];
	ld.global.v2.u32 	{%r49, %r50}, [%rd27+16];
	ld.global.v2.u32 	{%r51, %r52}, [%rd27+24];
	ld.global.v2.u32 	{%r53, %r54}, [%rd27+32];
	ld.global.v2.u32 	{%r55, %r56}, [%rd27+40];
	ld.global.v2.u32 	{%r57, %r58}, [%rd27+48];
	.pragma "used_bytes_mask 31";
	ld.global.v2.u32 	{%r59, %r60}, [%rd27+56];
	.pragma "used_bytes_mask 15";
	ld.global.v2.u32 	{%r61, %r62}, [%rd27+64];
	ld.global.v2.u32 	{%r63, %r64}, [%rd27+72];
	st.global.v2.u32 	[%rd28], {%r45, %r46};
	st.global.v2.u32 	[%rd28+8], {%r47, %r48};
	st.global.v2.u32 	[%rd28+16], {%r49, %r50};
	st.global.v2.u32 	[%rd28+24], {%r51, %r52};
	st.global.v2.u32 	[%rd28+32], {%r53, %r54};
	st.global.v2.u32 	[%rd28+40], {%r55, %r56};
	st.global.v2.u32 	[%rd28+48], {%r57, %r58};
	st.global.v2.u32 	[%rd28+56], {%r59, %r60};
	st.global.v2.u32 	[%rd28+64], {%r61, %r62};
	st.global.v2.u32 	[%rd28+72], {%r63, %r64};
$L__BB13_9:
	add.s32 	%r65, %r19, 128;
	setp.ge.s32 	%p7, %r65, %r2;
	mul.wide.s32 	%rd29, %r65, 80;
	add.s64 	%rd13, %rd7, %rd29;
	add.s64 	%rd14, %rd8, %rd29;
	@%p7 bra 	$L__BB13_11;
	ld.global.v2.u32 	{%r66, %r67}, [%rd13];
	ld.global.v2.u32 	{%r68, %r69}, [%rd13+8];
	ld.global.v2.u32 	{%r70, %r71}, [%rd13+16];
	ld.global.v2.u32 	{%r72, %r73}, [%rd13+24];
	ld.global.v2.u32 	{%r74, %r75}, [%rd13+32];
	ld.global.v2.u32 	{%r76, %r77}, [%rd13+40];
	ld.global.v2.u32 	{%r78, %r79}, [%rd13+48];
	.pragma "used_bytes_mask 31";
	ld.global.v2.u32 	{%r80, %r81}, [%rd13+56];
	.pragma "used_bytes_mask 15";
	ld.global.v2.u32 	{%r82, %r83}, [%rd13+64];
	ld.global.v2.u32 	{%r84, %r85}, [%rd13+72];
	st.global.v2.u32 	[%rd14], {%r66, %r67};
	st.global.v2.u32 	[%rd14+8], {%r68, %r69};
	st.global.v2.u32 	[%rd14+16], {%r70, %r71};
	st.global.v2.u32 	[%rd14+24], {%r72, %r73};
	st.global.v2.u32 	[%rd14+32], {%r74, %r75};
	st.global.v2.u32 	[%rd14+40], {%r76, %r77};
	st.global.v2.u32 	[%rd14+48], {%r78, %r79};
	st.global.v2.u32 	[%rd14+56], {%r80, %r81};
	st.global.v2.u32 	[%rd14+64], {%r82, %r83};
	st.global.v2.u32 	[%rd14+72], {%r84, %r85};
$L__BB13_11:
	add.s32 	%r86, %r19, 256;
	setp.ge.s32 	%p8, %r86, %r2;
	@%p8 bra 	$L__BB13_13;
	ld.global.v2.u32 	{%r87, %r88}, [%rd13+10240];
	ld.global.v2.u32 	{%r89, %r90}, [%rd13+10248];
	ld.global.v2.u32 	{%r91, %r92}, [%rd13+10256];
	ld.global.v2.u32 	{%r93, %r94}, [%rd13+10264];
	ld.global.v2.u32 	{%r95, %r96}, [%rd13+10272];
	ld.global.v2.u32 	{%r97, %r98}, [%rd13+10280];
	ld.global.v2.u32 	{%r99, %r100}, [%rd13+10288];
	.pragma "used_bytes_mask 31";
	ld.global.v2.u32 	{%r101, %r102}, [%rd13+10296];
	.pragma "used_bytes_mask 15";
	ld.global.v2.u32 	{%r103, %r104}, [%rd13+10304];
	ld.global.v2.u32 	{%r105, %r106}, [%rd13+10312];
	st.global.v2.u32 	[%rd14+10240], {%r87, %r88};
	st.global.v2.u32 	[%rd14+10248], {%r89, %r90};
	st.global.v2.u32 	[%rd14+10256], {%r91, %r92};
	st.global.v2.u32 	[%rd14+10264], {%r93, %r94};
	st.global.v2.u32 	[%rd14+10272], {%r95, %r96};
	st.global.v2.u32 	[%rd14+10280], {%r97, %r98};
	st.global.v2.u32 	[%rd14+10288], {%r99, %r100};
	st.global.v2.u32 	[%rd14+10296], {%r101, %r102};
	st.global.v2.u32 	[%rd14+10304], {%r103, %r104};
	st.global.v2.u32 	[%rd14+10312], {%r105, %r106};
$L__BB13_13:
	add.s32 	%r107, %r19, 384;
	setp.ge.s32 	%p9, %r107, %r2;
	@%p9 bra 	$L__BB13_15;
	ld.global.v2.u32 	{%r108, %r109}, [%rd13+20480];
	ld.global.v2.u32 	{%r110, %r111}, [%rd13+20488];
	ld.global.v2.u32 	{%r112, %r113}, [%rd13+20496];
	ld.global.v2.u32 	{%r114, %r115}, [%rd13+20504];
	ld.global.v2.u32 	{%r116, %r117}, [%rd13+20512];
	ld.global.v2.u32 	{%r118, %r119}, [%rd13+20520];
	ld.global.v2.u32 	{%r120, %r121}, [%rd13+20528];
	.pragma "used_bytes_mask 31";
	ld.global.v2.u32 	{%r122, %r123}, [%rd13+20536];
	.pragma "used_bytes_mask 15";
	ld.global.v2.u32 	{%r124, %r125}, [%rd13+20544];
	ld.global.v2.u32 	{%r126, %r127}, [%rd13+20552];
	st.global.v2.u32 	[%rd14+20480], {%r108, %r109};
	st.global.v2.u32 	[%rd14+20488], {%r110, %r111};
	st.global.v2.u32 	[%rd14+20496], {%r112, %r113};
	st.global.v2.u32 	[%rd14+20504], {%r114, %r115};
	st.global.v2.u32 	[%rd14+20512], {%r116, %r117};
	st.global.v2.u32 	[%rd14+20520], {%r118, %r119};
	st.global.v2.u32 	[%rd14+20528], {%r120, %r121};
	st.global.v2.u32 	[%rd14+20536], {%r122, %r123};
	st.global.v2.u32 	[%rd14+20544], {%r124, %r125};
	st.global.v2.u32 	[%rd14+20552], {%r126, %r127};
$L__BB13_15:
	add.s32 	%r128, %r19, 512;
	setp.ge.s32 	%p10, %r128, %r2;
	@%p10 bra 	$L__BB13_17;
	ld.global.v2.u32 	{%r129, %r130}, [%rd13+30720];
	ld.global.v2.u32 	{%r131, %r132}, [%rd13+30728];
	ld.global.v2.u32 	{%r133, %r134}, [%rd13+30736];
	ld.global.v2.u32 	{%r135, %r136}, [%rd13+30744];
	ld.global.v2.u32 	{%r137, %r138}, [%rd13+30752];
	ld.global.v2.u32 	{%r139, %r140}, [%rd13+30760];
	ld.global.v2.u32 	{%r141, %r142}, [%rd13+30768];
	.pragma "used_bytes_mask 31";
	ld.global.v2.u32 	{%r143, %r144}, [%rd13+30776];
	.pragma "used_bytes_mask 15";
	ld.global.v2.u32 	{%r145, %r146}, [%rd13+30784];
	ld.global.v2.u32 	{%r147, %r148}, [%rd13+30792];
	st.global.v2.u32 	[%rd14+30720], {%r129, %r130};
	st.global.v2.u32 	[%rd14+30728], {%r131, %r132};
	st.global.v2.u32 	[%rd14+30736], {%r133, %r134};
	st.global.v2.u32 	[%rd14+30744], {%r135, %r136};
	st.global.v2.u32 	[%rd14+30752], {%r137, %r138};
	st.global.v2.u32 	[%rd14+30760], {%r139, %r140};
	st.global.v2.u32 	[%rd14+30768], {%r141, %r142};
	st.global.v2.u32 	[%rd14+30776], {%r143, %r144};
	st.global.v2.u32 	[%rd14+30784], {%r145, %r146};
	st.global.v2.u32 	[%rd14+30792], {%r147, %r148};
$L__BB13_17:
	add.s32 	%r149, %r19, 640;
	setp.ge.s32 	%p11, %r149, %r2;
	@%p11 bra 	$L__BB13_19;
	ld.global.v2.u32 	{%r150, %r151}, [%rd13+40960];
	ld.global.v2.u32 	{%r152, %r153}, [%rd13+40968];
	ld.global.v2.u32 	{%r154, %r155}, [%rd13+40976];
	ld.global.v2.u32 	{%r156, %r157}, [%rd13+40984];
	ld.global.v2.u32 	{%r158, %r159}, [%rd13+40992];
	ld.global.v2.u32 	{%r160, %r161}, [%rd13+41000];
	ld.global.v2.u32 	{%r162, %r163}, [%rd13+41008];
	.pragma "used_bytes_mask 31";
	ld.global.v2.u32 	{%r164, %r165}, [%rd13+41016];
	.pragma "used_bytes_mask 15";
	ld.global.v2.u32 	{%r166, %r167}, [%rd13+41024];
	ld.global.v2.u32 	{%r168, %r169}, [%rd13+41032];
	st.global.v2.u32 	[%rd14+40960], {%r150, %r151};
	st.global.v2.u32 	[%rd14+40968], {%r152, %r153};
	st.global.v2.u32 	[%rd14+40976], {%r154, %r155};
	st.global.v2.u32 	[%rd14+40984], {%r156, %r157};
	st.global.v2.u32 	[%rd14+40992], {%r158, %r159};
	st.global.v2.u32 	[%rd14+41000], {%r160, %r161};
	st.global.v2.u32 	[%rd14+41008], {%r162, %r163};
	st.global.v2.u32 	[%rd14+41016], {%r164, %r165};
	st.global.v2.u32 	[%rd14+41024], {%r166, %r167};
	st.global.v2.u32 	[%rd14+41032], {%r168, %r169};
$L__BB13_19:
	add.s32 	%r170, %r19, 768;
	setp.ge.s32 	%p12, %r170, %r2;
	@%p12 bra 	$L__BB13_21;
	ld.global.v2.u32 	{%r171, %r172}, [%rd13+51200];
	ld.global.v2.u32 	{%r173, %r174}, [%rd13+51208];
	ld.global.v2.u32 	{%r175, %r176}, [%rd13+51216];
	ld.global.v2.u32 	{%r177, %r178}, [%rd13+51224];
	ld.global.v2.u32 	{%r179, %r180}, [%rd13+51232];
	ld.global.v2.u32 	{%r181, %r182}, [%rd13+51240];
	ld.global.v2.u32 	{%r183, %r184}, [%rd13+51248];
	.pragma "used_bytes_mask 31";
	ld.global.v2.u32 	{%r185, %r186}, [%rd13+51256];
	.pragma "used_bytes_mask 15";
	ld.global.v2.u32 	{%r187, %r188}, [%rd13+51264];
	ld.global.v2.u32 	{%r189, %r190}, [%rd13+51272];
	st.global.v2.u32 	[%rd14+51200], {%r171, %r172};
	st.global.v2.u32 	[%rd14+51208], {%r173, %r174};
	st.global.v2.u32 	[%rd14+51216], {%r175, %r176};
	st.global.v2.u32 	[%rd14+51224], {%r177, %r178};
	st.global.v2.u32 	[%rd14+51232], {%r179, %r180};
	st.global.v2.u32 	[%rd14+51240], {%r181, %r182};
	st.global.v2.u32 	[%rd14+51248], {%r183, %r184};
	st.global.v2.u32 	[%rd14+51256], {%r185, %r186};
	st.global.v2.u32 	[%rd14+51264], {%r187, %r188};
	st.global.v2.u32 	[%rd14+51272], {%r189, %r190};
$L__BB13_21:
	add.s32 	%r191, %r19, 896;
	setp.ge.s32 	%p13, %r191, %r2;
	@%p13 bra 	$L__BB13_23;
	ld.global.v2.u32 	{%r192, %r193}, [%rd13+61440];
	ld.global.v2.u32 	{%r194, %r195}, [%rd13+61448];
	ld.global.v2.u32 	{%r196, %r197}, [%rd13+61456];
	ld.global.v2.u32 	{%r198, %r199}, [%rd13+61464];
	ld.global.v2.u32 	{%r200, %r201}, [%rd13+61472];
	ld.global.v2.u32 	{%r202, %r203}, [%rd13+61480];
	ld.global.v2.u32 	{%r204, %r205}, [%rd13+61488];
	.pragma "used_bytes_mask 31";
	ld.global.v2.u32 	{%r206, %r207}, [%rd13+61496];
	.pragma "used_bytes_mask 15";
	ld.global.v2.u32 	{%r208, %r209}, [%rd13+61504];
	ld.global.v2.u32 	{%r210, %r211}, [%rd13+61512];
	st.global.v2.u32 	[%rd14+61440], {%r192, %r193};
	st.global.v2.u32 	[%rd14+61448], {%r194, %r195};
	st.global.v2.u32 	[%rd14+61456], {%r196, %r197};
	st.global.v2.u32 	[%rd14+61464], {%r198, %r199};
	st.global.v2.u32 	[%rd14+61472], {%r200, %r201};
	st.global.v2.u32 	[%rd14+61480], {%r202, %r203};
	st.global.v2.u32 	[%rd14+61488], {%r204, %r205};
	st.global.v2.u32 	[%rd14+61496], {%r206, %r207};
	st.global.v2.u32 	[%rd14+61504], {%r208, %r209};
	st.global.v2.u32 	[%rd14+61512], {%r210, %r211};
$L__BB13_23:
	add.s32 	%r667, %r667, 8;
	setp.eq.s32 	%p14, %r667, %r671;
	@%p14 bra 	$L__BB13_24;
	bra.uni 	$L__BB13_7;
$L__BB13_24:
	setp.eq.s32 	%p15, %r8, 0;
	@%p15 bra 	$L__BB13_57;
	and.b32  	%r28, %r40, 3;
	setp.lt.u32 	%p16, %r8, 4;
	@%p16 bra 	$L__BB13_35;
	shl.b32 	%r212, %r671, 7;
	add.s32 	%r29, %r212, %r4;
	setp.ge.s32 	%p17, %r29, %r2;
	@%p17 bra 	$L__BB13_28;
	mul.wide.s32 	%rd30, %r29, 80;
	add.s64 	%rd31, %rd7, %rd30;
	add.s64 	%rd32, %rd8, %rd30;
	ld.global.v2.u32 	{%r213, %r214}, [%rd31];
	ld.global.v2.u32 	{%r215, %r216}, [%rd31+8];
	ld.global.v2.u32 	{%r217, %r218}, [%rd31+16];
	ld.global.v2.u32 	{%r219, %r220}, [%rd31+24];
	ld.global.v2.u32 	{%r221, %r222}, [%rd31+32];
	ld.global.v2.u32 	{%r223, %r224}, [%rd31+40];
	ld.global.v2.u32 	{%r225, %r226}, [%rd31+48];
	.pragma "used_bytes_mask 31";
	ld.global.v2.u32 	{%r227, %r228}, [%rd31+56];
	.pragma "used_bytes_mask 15";
	ld.global.v2.u32 	{%r229, %r230}, [%rd31+64];
	ld.global.v2.u32 	{%r231, %r232}, [%rd31+72];
	st.global.v2.u32 	[%rd32], {%r213, %r214};
	st.global.v2.u32 	[%rd32+8], {%r215, %r216};
	st.global.v2.u32 	[%rd32+16], {%r217, %r218};
	st.global.v2.u32 	[%rd32+24], {%r219, %r220};
	st.global.v2.u32 	[%rd32+32], {%r221, %r222};
	st.global.v2.u32 	[%rd32+40], {%r223, %r224};
	st.global.v2.u32 	[%rd32+48], {%r225, %r226};
	st.global.v2.u32 	[%rd32+56], {%r227, %r228};
	st.global.v2.u32 	[%rd32+64], {%r229, %r230};
	st.global.v2.u32 	[%rd32+72], {%r231, %r232};
$L__BB13_28:
	add.s32 	%r30, %r29, 128;
	setp.ge.s32 	%p18, %r30, %r2;
	@%p18 bra 	$L__BB13_30;
	mul.wide.s32 	%rd33, %r30, 80;
	add.s64 	%rd34, %rd7, %rd33;
	add.s64 	%rd35, %rd8, %rd33;
	ld.global.v2.u32 	{%r233, %r234}, [%rd34];
	ld.global.v2.u32 	{%r235, %r236}, [%rd34+8];
	ld.global.v2.u32 	{%r237, %r238}, [%rd34+16];
	ld.global.v2.u32 	{%r239, %r240}, [%rd34+24];
	ld.global.v2.u32 	{%r241, %r242}, [%rd34+32];
	ld.global.v2.u32 	{%r243, %r244}, [%rd34+40];
	ld.global.v2.u32 	{%r245, %r246}, [%rd34+48];
	.pragma "used_bytes_mask 31";
	ld.global.v2.u32 	{%r247, %r248}, [%rd34+56];
	.pragma "used_bytes_mask 15";
	ld.global.v2.u32 	{%r249, %r250}, [%rd34+64];
	ld.global.v2.u32 	{%r251, %r252}, [%rd34+72];
	st.global.v2.u32 	[%rd35], {%r233, %r234};
	st.global.v2.u32 	[%rd35+8], {%r235, %r236};
	st.global.v2.u32 	[%rd35+16], {%r237, %r238};
	st.global.v2.u32 	[%rd35+24], {%r239, %r240};
	st.global.v2.u32 	[%rd35+32], {%r241, %r242};
	st.global.v2.u32 	[%rd35+40], {%r243, %r244};
	st.global.v2.u32 	[%rd35+48], {%r245, %r246};
	st.global.v2.u32 	[%rd35+56], {%r247, %r248};
	st.global.v2.u32 	[%rd35+64], {%r249, %r250};
	st.global.v2.u32 	[%rd35+72], {%r251, %r252};
$L__BB13_30:
	add.s32 	%r31, %r29, 256;
	setp.ge.s32 	%p19, %r31, %r2;
	@%p19 bra 	$L__BB13_32;
	mul.wide.s32 	%rd36, %r31, 80;
	add.s64 	%rd37, %rd7, %rd36;
	add.s64 	%rd38, %rd8, %rd36;
	ld.global.v2.u32 	{%r253, %r254}, [%rd37];
	ld.global.v2.u32 	{%r255, %r256}, [%rd37+8];
	ld.global.v2.u32 	{%r257, %r258}, [%rd37+16];
	ld.global.v2.u32 	{%r259, %r260}, [%rd37+24];
	ld.global.v2.u32 	{%r261, %r262}, [%rd37+32];
	ld.global.v2.u32 	{%r263, %r264}, [%rd37+40];
	ld.global.v2.u32 	{%r265, %r266}, [%rd37+48];
	.pragma "used_bytes_mask 31";
	ld.global.v2.u32 	{%r267, %r268}, [%rd37+56];
	.pragma "used_bytes_mask 15";
	ld.global.v2.u32 	{%r269, %r270}, [%rd37+64];
	ld.global.v2.u32 	{%r271, %r272}, [%rd37+72];
	st.global.v2.u32 	[%rd38], {%r253, %r254};
	st.global.v2.u32 	[%rd38+8], {%r255, %r256};
	st.global.v2.u32 	[%rd38+16], {%r257, %r258};
	st.global.v2.u32 	[%rd38+24], {%r259, %r260};
	st.global.v2.u32 	[%rd38+32], {%r261, %r262};
	st.global.v2.u32 	[%rd38+40], {%r263, %r264};
	st.global.v2.u32 	[%rd38+48], {%r265, %r266};
	st.global.v2.u32 	[%rd38+56], {%r267, %r268};
	st.global.v2.u32 	[%rd38+64], {%r269, %r270};
	st.global.v2.u32 	[%rd38+72], {%r271, %r272};
$L__BB13_32:
	add.s32 	%r32, %r29, 384;
	setp.ge.s32 	%p20, %r32, %r2;
	@%p20 bra 	$L__BB13_34;
	mul.wide.s32 	%rd39, %r32, 80;
	add.s64 	%rd40, %rd7, %rd39;
	add.s64 	%rd41, %rd8, %rd39;
	ld.global.v2.u32 	{%r273, %r274}, [%rd40];
	ld.global.v2.u32 	{%r275, %r276}, [%rd40+8];
	ld.global.v2.u32 	{%r277, %r278}, [%rd40+16];
	ld.global.v2.u32 	{%r279, %r280}, [%rd40+24];
	ld.global.v2.u32 	{%r281, %r282}, [%rd40+32];
	ld.global.v2.u32 	{%r283, %r284}, [%rd40+40];
	ld.global.v2.u32 	{%r285, %r286}, [%rd40+48];
	.pragma "used_bytes_mask 31";
	ld.global.v2.u32 	{%r287, %r288}, [%rd40+56];
	.pragma "used_bytes_mask 15";
	ld.global.v2.u32 	{%r289, %r290}, [%rd40+64];
	ld.global.v2.u32 	{%r291, %r292}, [%rd40+72];
	st.global.v2.u32 	[%rd41], {%r273, %r274};
	st.global.v2.u32 	[%rd41+8], {%r275, %r276};
	st.global.v2.u32 	[%rd41+16], {%r277, %r278};
	st.global.v2.u32 	[%rd41+24], {%r279, %r280};
	st.global.v2.u32 	[%rd41+32], {%r281, %r282};
	st.global.v2.u32 	[%rd41+40], {%r283, %r284};
	st.global.v2.u32 	[%rd41+48], {%r285, %r286};
	st.global.v2.u32 	[%rd41+56], {%r287, %r288};
	st.global.v2.u32 	[%rd41+64], {%r289, %r290};
	st.global.v2.u32 	[%rd41+72], {%r291, %r292};
$L__BB13_34:
	add.s32 	%r671, %r671, 4;
$L__BB13_35:
	setp.eq.s32 	%p21, %r28, 0;
	@%p21 bra 	$L__BB13_57;
	setp.eq.s32 	%p22, %r28, 1;
	@%p22 bra 	$L__BB13_42;
	shl.b32 	%r293, %r671, 7;
	add.s32 	%r35, %r293, %r4;
	setp.ge.s32 	%p23, %r35, %r2;
	@%p23 bra 	$L__BB13_39;
	mul.wide.s32 	%rd42, %r35, 80;
	add.s64 	%rd43, %rd7, %rd42;
	add.s64 	%rd44, %rd8, %rd42;
	ld.global.v2.u32 	{%r294, %r295}, [%rd43];
	ld.global.v2.u32 	{%r296, %r297}, [%rd43+8];
	ld.global.v2.u32 	{%r298, %r299}, [%rd43+16];
	ld.global.v2.u32 	{%r300, %r301}, [%rd43+24];
	ld.global.v2.u32 	{%r302, %r303}, [%rd43+32];
	ld.global.v2.u32 	{%r304, %r305}, [%rd43+40];
	ld.global.v2.u32 	{%r306, %r307}, [%rd43+48];
	.pragma "used_bytes_mask 31";
	ld.global.v2.u32 	{%r308, %r309}, [%rd43+56];
	.pragma "used_bytes_mask 15";
	ld.global.v2.u32 	{%r310, %r311}, [%rd43+64];
	ld.global.v2.u32 	{%r312, %r313}, [%rd43+72];
	st.global.v2.u32 	[%rd44], {%r294, %r295};
	st.global.v2.u32 	[%rd44+8], {%r296, %r297};
	st.global.v2.u32 	[%rd44+16], {%r298, %r299};
	st.global.v2.u32 	[%rd44+24], {%r300, %r301};
	st.global.v2.u32 	[%rd44+32], {%r302, %r303};
	st.global.v2.u32 	[%rd44+40], {%r304, %r305};
	st.global.v2.u32 	[%rd44+48], {%r306, %r307};
	st.global.v2.u32 	[%rd44+56], {%r308, %r309};
	st.global.v2.u32 	[%rd44+64], {%r310, %r311};
	st.global.v2.u32 	[%rd44+72], {%r312, %r313};
$L__BB13_39:
	add.s32 	%r36, %r35, 128;
	setp.ge.s32 	%p24, %r36, %r2;
	@%p24 bra 	$L__BB13_41;
	mul.wide.s32 	%rd45, %r36, 80;
	add.s64 	%rd46, %rd7, %rd45;
	add.s64 	%rd47, %rd8, %rd45;
	ld.global.v2.u32 	{%r314, %r315}, [%rd46];
	ld.global.v2.u32 	{%r316, %r317}, [%rd46+8];
	ld.global.v2.u32 	{%r318, %r319}, [%rd46+16];
	ld.global.v2.u32 	{%r320, %r321}, [%rd46+24];
	ld.global.v2.u32 	{%r322, %r323}, [%rd46+32];
	ld.global.v2.u32 	{%r324, %r325}, [%rd46+40];
	ld.global.v2.u32 	{%r326, %r327}, [%rd46+48];
	.pragma "used_bytes_mask 31";
	ld.global.v2.u32 	{%r328, %r329}, [%rd46+56];
	.pragma "used_bytes_mask 15";
	ld.global.v2.u32 	{%r330, %r331}, [%rd46+64];
	ld.global.v2.u32 	{%r332, %r333}, [%rd46+72];
	st.global.v2.u32 	[%rd47], {%r314, %r315};
	st.global.v2.u32 	[%rd47+8], {%r316, %r317};
	st.global.v2.u32 	[%rd47+16], {%r318, %r319};
	st.global.v2.u32 	[%rd47+24], {%r320, %r321};
	st.global.v2.u32 	[%rd47+32], {%r322, %r323};
	st.global.v2.u32 	[%rd47+40], {%r324, %r325};
	st.global.v2.u32 	[%rd47+48], {%r326, %r327};
	st.global.v2.u32 	[%rd47+56], {%r328, %r329};
	st.global.v2.u32 	[%rd47+64], {%r330, %r331};
	st.global.v2.u32 	[%rd47+72], {%r332, %r333};
$L__BB13_41:
	add.s32 	%r671, %r671, 2;
$L__BB13_42:
	and.b32  	%r334, %r40, 1;
	setp.eq.b32 	%p25, %r334, 1;
	not.pred 	%p26, %p25;
	@%p26 bra 	$L__BB13_57;
	shl.b32 	%r335, %r671, 7;
	add.s32 	%r39, %r335, %r4;
	setp.ge.s32 	%p27, %r39, %r2;
	@%p27 bra 	$L__BB13_57;
	mul.wide.s32 	%rd48, %r39, 80;
	add.s64 	%rd49, %rd7, %rd48;
	add.s64 	%rd50, %rd8, %rd48;
	ld.global.v2.u32 	{%r336, %r337}, [%rd49];
	ld.global.v2.u32 	{%r338, %r339}, [%rd49+8];
	ld.global.v2.u32 	{%r340, %r341}, [%rd49+16];
	ld.global.v2.u32 	{%r342, %r343}, [%rd49+24];
	ld.global.v2.u32 	{%r344, %r345}, [%rd49+32];
	ld.global.v2.u32 	{%r346, %r347}, [%rd49+40];
	ld.global.v2.u32 	{%r348, %r349}, [%rd49+48];
	.pragma "used_bytes_mask 31";
	ld.global.v2.u32 	{%r350, %r351}, [%rd49+56];
	.pragma "used_bytes_mask 15";
	ld.global.v2.u32 	{%r352, %r353}, [%rd49+64];
	ld.global.v2.u32 	{%r354, %r355}, [%rd49+72];
	st.global.v2.u32 	[%rd50], {%r336, %r337};
	st.global.v2.u32 	[%rd50+8], {%r338, %r339};
	st.global.v2.u32 	[%rd50+16], {%r340, %r341};
	st.global.v2.u32 	[%rd50+24], {%r342, %r343};
	st.global.v2.u32 	[%rd50+32], {%r344, %r345};
	st.global.v2.u32 	[%rd50+40], {%r346, %r347};
	st.global.v2.u32 	[%rd50+48], {%r348, %r349};
	st.global.v2.u32 	[%rd50+56], {%r350, %r351};
	st.global.v2.u32 	[%rd50+64], {%r352, %r353};
	st.global.v2.u32 	[%rd50+72], {%r354, %r355};
	bra.uni 	$L__BB13_57;
$L__BB13_45:
	setp.lt.s32 	%p28, %r40, 1;
	@%p28 bra 	$L__BB13_57;
	and.b32  	%r10, %r40, 7;
	setp.lt.u32 	%p29, %r40, 8;
	mov.b32 	%r669, 0;
	@%p29 bra 	$L__BB13_49;
	and.b32  	%r669, %r40, 2147483640;
	neg.s32 	%r666, %r669;
	mul.wide.u32 	%rd51, %r4, 80;
	add.s64 	%rd68, %rd25, %rd51;
	add.s32 	%r665, %r4, 128;
$L__BB13_48:
	.pragma "nounroll";
	mul.wide.s32 	%rd52, %r665, 80;
	add.s64 	%rd53, %rd25, %rd52;
	add.s64 	%rd54, %rd2, %rd68;
	add.s64 	%rd55, %rd1, %rd68;
	ld.global.v2.u32 	{%r357, %r358}, [%rd54];
	ld.global.v2.u32 	{%r359, %r360}, [%rd54+8];
	ld.global.v2.u32 	{%r361, %r362}, [%rd54+16];
	ld.global.v2.u32 	{%r363, %r364}, [%rd54+24];
	ld.global.v2.u32 	{%r365, %r366}, [%rd54+32];
	ld.global.v2.u32 	{%r367, %r368}, [%rd54+40];
	ld.global.v2.u32 	{%r369, %r370}, [%rd54+48];
	.pragma "used_bytes_mask 31";
	ld.global.v2.u32 	{%r371, %r372}, [%rd54+56];
	.pragma "used_bytes_mask 15";
	ld.global.v2.u32 	{%r373, %r374}, [%rd54+64];
	ld.global.v2.u32 	{%r375, %r376}, [%rd54+72];
	st.global.v2.u32 	[%rd55], {%r357, %r358};
	st.global.v2.u32 	[%rd55+8], {%r359, %r360};
	st.global.v2.u32 	[%rd55+16], {%r361, %r362};
	st.global.v2.u32 	[%rd55+24], {%r363, %r364};
	st.global.v2.u32 	[%rd55+32], {%r365, %r366};
	st.global.v2.u32 	[%rd55+40], {%r367, %r368};
	st.global.v2.u32 	[%rd55+48], {%r369, %r370};
	st.global.v2.u32 	[%rd55+56], {%r371, %r372};
	st.global.v2.u32 	[%rd55+64], {%r373, %r374};
	st.global.v2.u32 	[%rd55+72], {%r375, %r376};
	add.s64 	%rd56, %rd2, %rd53;
	add.s64 	%rd57, %rd1, %rd53;
	ld.global.v2.u32 	{%r377, %r378}, [%rd56];
	ld.global.v2.u32 	{%r379, %r380}, [%rd56+8];
	ld.global.v2.u32 	{%r381, %r382}, [%rd56+16];
	ld.global.v2.u32 	{%r383, %r384}, [%rd56+24];
	ld.global.v2.u32 	{%r385, %r386}, [%rd56+32];
	ld.global.v2.u32 	{%r387, %r388}, [%rd56+40];
	ld.global.v2.u32 	{%r389, %r390}, [%rd56+48];
	.pragma "used_bytes_mask 31";
	ld.global.v2.u32 	{%r391, %r392}, [%rd56+56];
	.pragma "used_bytes_mask 15";
	ld.global.v2.u32 	{%r393, %r394}, [%rd56+64];
	ld.global.v2.u32 	{%r395, %r396}, [%rd56+72];
	st.global.v2.u32 	[%rd57], {%r377, %r378};
	st.global.v2.u32 	[%rd57+8], {%r379, %r380};
	st.global.v2.u32 	[%rd57+16], {%r381, %r382};
	st.global.v2.u32 	[%rd57+24], {%r383, %r384};
	st.global.v2.u32 	[%rd57+32], {%r385, %r386};
	st.global.v2.u32 	[%rd57+40], {%r387, %r388};
	st.global.v2.u32 	[%rd57+48], {%r389, %r390};
	st.global.v2.u32 	[%rd57+56], {%r391, %r392};
	st.global.v2.u32 	[%rd57+64], {%r393, %r394};
	st.global.v2.u32 	[%rd57+72], {%r395, %r396};
	ld.global.v2.u32 	{%r397, %r398}, [%rd56+10240];
	ld.global.v2.u32 	{%r399, %r400}, [%rd56+10248];
	ld.global.v2.u32 	{%r401, %r402}, [%rd56+10256];
	ld.global.v2.u32 	{%r403, %r404}, [%rd56+10264];
	ld.global.v2.u32 	{%r405, %r406}, [%rd56+10272];
	ld.global.v2.u32 	{%r407, %r408}, [%rd56+10280];
	ld.global.v2.u32 	{%r409, %r410}, [%rd56+10288];
	.pragma "used_bytes_mask 31";
	ld.global.v2.u32 	{%r411, %r412}, [%rd56+10296];
	.pragma "used_bytes_mask 15";
	ld.global.v2.u32 	{%r413, %r414}, [%rd56+10304];
	ld.global.v2.u32 	{%r415, %r416}, [%rd56+10312];
	st.global.v2.u32 	[%rd57+10240], {%r397, %r398};
	st.global.v2.u32 	[%rd57+10248], {%r399, %r400};
	st.global.v2.u32 	[%rd57+10256], {%r401, %r402};
	st.global.v2.u32 	[%rd57+10264], {%r403, %r404};
	st.global.v2.u32 	[%rd57+10272], {%r405, %r406};
	st.global.v2.u32 	[%rd57+10280], {%r407, %r408};
	st.global.v2.u32 	[%rd57+10288], {%r409, %r410};
	st.global.v2.u32 	[%rd57+10296], {%r411, %r412};
	st.global.v2.u32 	[%rd57+10304], {%r413, %r414};
	st.global.v2.u32 	[%rd57+10312], {%r415, %r416};
	ld.global.v2.u32 	{%r417, %r418}, [%rd56+20480];
	ld.global.v2.u32 	{%r419, %r420}, [%rd56+20488];
	ld.global.v2.u32 	{%r421, %r422}, [%rd56+20496];
	ld.global.v2.u32 	{%r423, %r424}, [%rd56+20504];
	ld.global.v2.u32 	{%r425, %r426}, [%rd56+20512];
	ld.global.v2.u32 	{%r427, %r428}, [%rd56+20520];
	ld.global.v2.u32 	{%r429, %r430}, [%rd56+20528];
	.pragma "used_bytes_mask 31";
	ld.global.v2.u32 	{%r431, %r432}, [%rd56+20536];
	.pragma "used_bytes_mask 15";
	ld.global.v2.u32 	{%r433, %r434}, [%rd56+20544];
	ld.global.v2.u32 	{%r435, %r436}, [%rd56+20552];
	st.global.v2.u32 	[%rd57+20480], {%r417, %r418};
	st.global.v2.u32 	[%rd57+20488], {%r419, %r420};
	st.global.v2.u32 	[%rd57+20496], {%r421, %r422};
	st.global.v2.u32 	[%rd57+20504], {%r423, %r424};
	st.global.v2.u32 	[%rd57+20512], {%r425, %r426};
	st.global.v2.u32 	[%rd57+20520], {%r427, %r428};
	st.global.v2.u32 	[%rd57+20528], {%r429, %r430};
	st.global.v2.u32 	[%rd57+20536], {%r431, %r432};
	st.global.v2.u32 	[%rd57+20544], {%r433, %r434};
	st.global.v2.u32 	[%rd57+20552], {%r435, %r436};
	ld.global.v2.u32 	{%r437, %r438}, [%rd56+30720];
	ld.global.v2.u32 	{%r439, %r440}, [%rd56+30728];
	ld.global.v2.u32 	{%r441, %r442}, [%rd56+30736];
	ld.global.v2.u32 	{%r443, %r444}, [%rd56+30744];
	ld.global.v2.u32 	{%r445, %r446}, [%rd56+30752];
	ld.global.v2.u32 	{%r447, %r448}, [%rd56+30760];
	ld.global.v2.u32 	{%r449, %r450}, [%rd56+30768];
	.pragma "used_bytes_mask 31";
	ld.global.v2.u32 	{%r451, %r452}, [%rd56+30776];
	.pragma "used_bytes_mask 15";
	ld.global.v2.u32 	{%r453, %r454}, [%rd56+30784];
	ld.global.v2.u32 	{%r455, %r456}, [%rd56+30792];
	st.global.v2.u32 	[%rd57+30720], {%r437, %r438};
	st.global.v2.u32 	[%rd57+30728], {%r439, %r440};
	st.global.v2.u32 	[%rd57+30736], {%r441, %r442};
	st.global.v2.u32 	[%rd57+30744], {%r443, %r444};
	st.global.v2.u32 	[%rd57+30752], {%r445, %r446};
	st.global.v2.u32 	[%rd57+30760], {%r447, %r448};
	st.global.v2.u32 	[%rd57+30768], {%r449, %r450};
	st.global.v2.u32 	[%rd57+30776], {%r451, %r452};
	st.global.v2.u32 	[%rd57+30784], {%r453, %r454};
	st.global.v2.u32 	[%rd57+30792], {%r455, %r456};
	ld.global.v2.u32 	{%r457, %r458}, [%rd56+40960];
	ld.global.v2.u32 	{%r459, %r460}, [%rd56+40968];
	ld.global.v2.u32 	{%r461, %r462}, [%rd56+40976];
	ld.global.v2.u32 	{%r463, %r464}, [%rd56+40984];
	ld.global.v2.u32 	{%r465, %r466}, [%rd56+40992];
	ld.global.v2.u32 	{%r467, %r468}, [%rd56+41000];
	ld.global.v2.u32 	{%r469, %r470}, [%rd56+41008];
	.pragma "used_bytes_mask 31";
	ld.global.v2.u32 	{%r471, %r472}, [%rd56+41016];
	.pragma "used_bytes_mask 15";
	ld.global.v2.u32 	{%r473, %r474}, [%rd56+41024];
	ld.global.v2.u32 	{%r475, %r476}, [%rd56+41032];
	st.global.v2.u32 	[%rd57+40960], {%r457, %r458};
	st.global.v2.u32 	[%rd57+40968], {%r459, %r460};
	st.global.v2.u32 	[%rd57+40976], {%r461, %r462};
	st.global.v2.u32 	[%rd57+40984], {%r463, %r464};
	st.global.v2.u32 	[%rd57+40992], {%r465, %r466};
	st.global.v2.u32 	[%rd57+41000], {%r467, %r468};
	st.global.v2.u32 	[%rd57+41008], {%r469, %r470};
	st.global.v2.u32 	[%rd57+41016], {%r471, %r472};
	st.global.v2.u32 	[%rd57+41024], {%r473, %r474};
	st.global.v2.u32 	[%rd57+41032], {%r475, %r476};
	ld.global.v2.u32 	{%r477, %r478}, [%rd56+51200];
	ld.global.v2.u32 	{%r479, %r480}, [%rd56+51208];
	ld.global.v2.u32 	{%r481, %r482}, [%rd56+51216];
	ld.global.v2.u32 	{%r483, %r484}, [%rd56+51224];
	ld.global.v2.u32 	{%r485, %r486}, [%rd56+51232];
	ld.global.v2.u32 	{%r487, %r488}, [%rd56+51240];
	ld.global.v2.u32 	{%r489, %r490}, [%rd56+51248];
	.pragma "used_bytes_mask 31";
	ld.global.v2.u32 	{%r491, %r492}, [%rd56+51256];
	.pragma "used_bytes_mask 15";
	ld.global.v2.u32 	{%r493, %r494}, [%rd56+51264];
	ld.global.v2.u32 	{%r495, %r496}, [%rd56+51272];
	st.global.v2.u32 	[%rd57+51200], {%r477, %r478};
	st.global.v2.u32 	[%rd57+51208], {%r479, %r480};
	st.global.v2.u32 	[%rd57+51216], {%r481, %r482};
	st.global.v2.u32 	[%rd57+51224], {%r483, %r484};
	st.global.v2.u32 	[%rd57+51232], {%r485, %r486};
	st.global.v2.u32 	[%rd57+51240], {%r487, %r488};
	st.global.v2.u32 	[%rd57+51248], {%r489, %r490};
	st.global.v2.u32 	[%rd57+51256], {%r491, %r492};
	st.global.v2.u32 	[%rd57+51264], {%r493, %r494};
	st.global.v2.u32 	[%rd57+51272], {%r495, %r496};
	ld.global.v2.u32 	{%r497, %r498}, [%rd56+61440];
	ld.global.v2.u32 	{%r499, %r500}, [%rd56+61448];
	ld.global.v2.u32 	{%r501, %r502}, [%rd56+61456];
	ld.global.v2.u32 	{%r503, %r504}, [%rd56+61464];
	ld.global.v2.u32 	{%r505, %r506}, [%rd56+61472];
	ld.global.v2.u32 	{%r507, %r508}, [%rd56+61480];
	ld.global.v2.u32 	{%r509, %r510}, [%rd56+61488];
	.pragma "used_bytes_mask 31";
	ld.global.v2.u32 	{%r511, %r512}, [%rd56+61496];
	.pragma "used_bytes_mask 15";
	ld.global.v2.u32 	{%r513, %r514}, [%rd56+61504];
	ld.global.v2.u32 	{%r515, %r516}, [%rd56+61512];
	st.global.v2.u32 	[%rd57+61440], {%r497, %r498};
	st.global.v2.u32 	[%rd57+61448], {%r499, %r500};
	st.global.v2.u32 	[%rd57+61456], {%r501, %r502};
	st.global.v2.u32 	[%rd57+61464], {%r503, %r504};
	st.global.v2.u32 	[%rd57+61472], {%r505, %r506};
	st.global.v2.u32 	[%rd57+61480], {%r507, %r508};
	st.global.v2.u32 	[%rd57+61488], {%r509, %r510};
	st.global.v2.u32 	[%rd57+61496], {%r511, %r512};
	st.global.v2.u32 	[%rd57+61504], {%r513, %r514};
	st.global.v2.u32 	[%rd57+61512], {%r515, %r516};
	add.s32 	%r666, %r666, 8;
	add.s64 	%rd68, %rd68, 81920;
	add.s32 	%r665, %r665, 1024;
	setp.eq.s32 	%p30, %r666, 0;
	@%p30 bra 	$L__BB13_49;
	bra.uni 	$L__BB13_48;
$L__BB13_49:
	setp.eq.s32 	%p31, %r10, 0;
	@%p31 bra 	$L__BB13_57;
	and.b32  	%r22, %r40, 3;
	setp.lt.u32 	%p32, %r10, 4;
	@%p32 bra 	$L__BB13_52;
	shl.b32 	%r517, %r669, 7;
	add.s32 	%r518, %r517, %r4;
	mul.wide.s32 	%rd58, %r518, 80;
	add.s64 	%rd59, %rd7, %rd58;
	add.s64 	%rd60, %rd8, %rd58;
	ld.global.v2.u32 	{%r519, %r520}, [%rd59];
	ld.global.v2.u32 	{%r521, %r522}, [%rd59+8];
	ld.global.v2.u32 	{%r523, %r524}, [%rd59+16];
	ld.global.v2.u32 	{%r525, %r526}, [%rd59+24];
	ld.global.v2.u32 	{%r527, %r528}, [%rd59+32];
	ld.global.v2.u32 	{%r529, %r530}, [%rd59+40];
	ld.global.v2.u32 	{%r531, %r532}, [%rd59+48];
	.pragma "used_bytes_mask 31";
	ld.global.v2.u32 	{%r533, %r534}, [%rd59+56];
	.pragma "used_bytes_mask 15";
	ld.global.v2.u32 	{%r535, %r536}, [%rd59+64];
	ld.global.v2.u32 	{%r537, %r538}, [%rd59+72];
	st.global.v2.u32 	[%rd60], {%r519, %r520};
	st.global.v2.u32 	[%rd60+8], {%r521, %r522};
	st.global.v2.u32 	[%rd60+16], {%r523, %r524};
	st.global.v2.u32 	[%rd60+24], {%r525, %r526};
	st.global.v2.u32 	[%rd60+32], {%r527, %r528};
	st.global.v2.u32 	[%rd60+40], {%r529, %r530};
	st.global.v2.u32 	[%rd60+48], {%r531, %r532};
	st.global.v2.u32 	[%rd60+56], {%r533, %r534};
	st.global.v2.u32 	[%rd60+64], {%r535, %r536};
	st.global.v2.u32 	[%rd60+72], {%r537, %r538};
	ld.global.v2.u32 	{%r539, %r540}, [%rd59+10240];
	ld.global.v2.u32 	{%r541, %r542}, [%rd59+10248];
	ld.global.v2.u32 	{%r543, %r544}, [%rd59+10256];
	ld.global.v2.u32 	{%r545, %r546}, [%rd59+10264];
	ld.global.v2.u32 	{%r547, %r548}, [%rd59+10272];
	ld.global.v2.u32 	{%r549, %r550}, [%rd59+10280];
	ld.global.v2.u32 	{%r551, %r552}, [%rd59+10288];
	.pragma "used_bytes_mask 31";
	ld.global.v2.u32 	{%r553, %r554}, [%rd59+10296];
	.pragma "used_bytes_mask 15";
	ld.global.v2.u32 	{%r555, %r556}, [%rd59+10304];
	ld.global.v2.u32 	{%r557, %r558}, [%rd59+10312];
	st.global.v2.u32 	[%rd60+10240], {%r539, %r540};
	st.global.v2.u32 	[%rd60+10248], {%r541, %r542};
	st.global.v2.u32 	[%rd60+10256], {%r543, %r544};
	st.global.v2.u32 	[%rd60+10264], {%r545, %r546};
	st.global.v2.u32 	[%rd60+10272], {%r547, %r548};
	st.global.v2.u32 	[%rd60+10280], {%r549, %r550};
	st.global.v2.u32 	[%rd60+10288], {%r551, %r552};
	st.global.v2.u32 	[%rd60+10296], {%r553, %r554};
	st.global.v2.u32 	[%rd60+10304], {%r555, %r556};
	st.global.v2.u32 	[%rd60+10312], {%r557, %r558};
	ld.global.v2.u32 	{%r559, %r560}, [%rd59+20480];
	ld.global.v2.u32 	{%r561, %r562}, [%rd59+20488];
	ld.global.v2.u32 	{%r563, %r564}, [%rd59+20496];
	ld.global.v2.u32 	{%r565, %r566}, [%rd59+20504];
	ld.global.v2.u32 	{%r567, %r568}, [%rd59+20512];
	ld.global.v2.u32 	{%r569, %r570}, [%rd59+20520];
	ld.global.v2.u32 	{%r571, %r572}, [%rd59+20528];
	.pragma "used_bytes_mask 31";
	ld.global.v2.u32 	{%r573, %r574}, [%rd59+20536];
	.pragma "used_bytes_mask 15";
	ld.global.v2.u32 	{%r575, %r576}, [%rd59+20544];
	ld.global.v2.u32 	{%r577, %r578}, [%rd59+20552];
	st.global.v2.u32 	[%rd60+20480], {%r559, %r560};
	st.global.v2.u32 	[%rd60+20488], {%r561, %r562};
	st.global.v2.u32 	[%rd60+20496], {%r563, %r564};
	st.global.v2.u32 	[%rd60+20504], {%r565, %r566};
	st.global.v2.u32 	[%rd60+20512], {%r567, %r568};
	st.global.v2.u32 	[%rd60+20520], {%r569, %r570};
	st.global.v2.u32 	[%rd60+20528], {%r571, %r572};
	st.global.v2.u32 	[%rd60+20536], {%r573, %r574};
	st.global.v2.u32 	[%rd60+20544], {%r575, %r576};
	st.global.v2.u32 	[%rd60+20552], {%r577, %r578};
	ld.global.v2.u32 	{%r579, %r580}, [%rd59+30720];
	ld.global.v2.u32 	{%r581, %r582}, [%rd59+30728];
	ld.global.v2.u32 	{%r583, %r584}, [%rd59+30736];
	ld.global.v2.u32 	{%r585, %r586}, [%rd59+30744];
	ld.global.v2.u32 	{%r587, %r588}, [%rd59+30752];
	ld.global.v2.u32 	{%r589, %r590}, [%rd59+30760];
	ld.global.v2.u32 	{%r591, %r592}, [%rd59+30768];
	.pragma "used_bytes_mask 31";
	ld.global.v2.u32 	{%r593, %r594}, [%rd59+30776];
	.pragma "used_bytes_mask 15";
	ld.global.v2.u32 	{%r595, %r596}, [%rd59+30784];
	ld.global.v2.u32 	{%r597, %r598}, [%rd59+30792];
	st.global.v2.u32 	[%rd60+30720], {%r579, %r580};
	st.global.v2.u32 	[%rd60+30728], {%r581, %r582};
	st.global.v2.u32 	[%rd60+30736], {%r583, %r584};
	st.global.v2.u32 	[%rd60+30744], {%r585, %r586};
	st.global.v2.u32 	[%rd60+30752], {%r587, %r588};
	st.global.v2.u32 	[%rd60+30760], {%r589, %r590};
	st.global.v2.u32 	[%rd60+30768], {%r591, %r592};
	st.global.v2.u32 	[%rd60+30776], {%r593, %r594};
	st.global.v2.u32 	[%rd60+30784], {%r595, %r596};
	st.global.v2.u32 	[%rd60+30792], {%r597, %r598};
	add.s32 	%r669, %r669, 4;
$L__BB13_52:
	setp.eq.s32 	%p33, %r22, 0;
	@%p33 bra 	$L__BB13_57;
	setp.eq.s32 	%p34, %r22, 1;
	@%p34 bra 	$L__BB13_55;
	shl.b32 	%r599, %r669, 7;
	add.s32 	%r600, %r599, %r4;
	mul.wide.s32 	%rd61, %r600, 80;
	add.s64 	%rd62, %rd7, %rd61;
	add.s64 	%rd63, %rd8, %rd61;
	ld.global.v2.u32 	{%r601, %r602}, [%rd62];
	ld.global.v2.u32 	{%r603, %r604}, [%rd62+8];
	ld.global.v2.u32 	{%r605, %r606}, [%rd62+16];
	ld.global.v2.u32 	{%r607, %r608}, [%rd62+24];
	ld.global.v2.u32 	{%r609, %r610}, [%rd62+32];
	ld.global.v2.u32 	{%r611, %r612}, [%rd62+40];
	ld.global.v2.u32 	{%r613, %r614}, [%rd62+48];
	.pragma "used_bytes_mask 31";
	ld.global.v2.u32 	{%r615, %r616}, [%rd62+56];
	.pragma "used_bytes_mask 15";
	ld.global.v2.u32 	{%r617, %r618}, [%rd62+64];
	ld.global.v2.u32 	{%r619, %r620}, [%rd62+72];
	st.global.v2.u32 	[%rd63], {%r601, %r602};
	st.global.v2.u32 	[%rd63+8], {%r603, %r604};
	st.global.v2.u32 	[%rd63+16], {%r605, %r606};
	st.global.v2.u32 	[%rd63+24], {%r607, %r608};
	st.global.v2.u32 	[%rd63+32], {%r609, %r610};
	st.global.v2.u32 	[%rd63+40], {%r611, %r612};
	st.global.v2.u32 	[%rd63+48], {%r613, %r614};
	st.global.v2.u32 	[%rd63+56], {%r615, %r616};
	st.global.v2.u32 	[%rd63+64], {%r617, %r618};
	st.global.v2.u32 	[%rd63+72], {%r619, %r620};
	ld.global.v2.u32 	{%r621, %r622}, [%rd62+10240];
	ld.global.v2.u32 	{%r623, %r624}, [%rd62+10248];
	ld.global.v2.u32 	{%r625, %r626}, [%rd62+10256];
	ld.global.v2.u32 	{%r627, %r628}, [%rd62+10264];
	ld.global.v2.u32 	{%r629, %r630}, [%rd62+10272];
	ld.global.v2.u32 	{%r631, %r632}, [%rd62+10280];
	ld.global.v2.u32 	{%r633, %r634}, [%rd62+10288];
	.pragma "used_bytes_mask 31";
	ld.global.v2.u32 	{%r635, %r636}, [%rd62+10296];
	.pragma "used_bytes_mask 15";
	ld.global.v2.u32 	{%r637, %r638}, [%rd62+10304];
	ld.global.v2.u32 	{%r639, %r640}, [%rd62+10312];
	st.global.v2.u32 	[%rd63+10240], {%r621, %r622};
	st.global.v2.u32 	[%rd63+10248], {%r623, %r624};
	st.global.v2.u32 	[%rd63+10256], {%r625, %r626};
	st.global.v2.u32 	[%rd63+10264], {%r627, %r628};
	st.global.v2.u32 	[%rd63+10272], {%r629, %r630};
	st.global.v2.u32 	[%rd63+10280], {%r631, %r632};
	st.global.v2.u32 	[%rd63+10288], {%r633, %r634};
	st.global.v2.u32 	[%rd63+10296], {%r635, %r636};
	st.global.v2.u32 	[%rd63+10304], {%r637, %r638};
	st.global.v2.u32 	[%rd63+10312], {%r639, %r640};
	add.s32 	%r669, %r669, 2;
$L__BB13_55:
	and.b32  	%r641, %r40, 1;
	setp.eq.b32 	%p35, %r641, 1;
	not.pred 	%p36, %p35;
	@%p36 bra 	$L__BB13_57;
	shl.b32 	%r642, %r669, 7;
	add.s32 	%r643, %r642, %r4;
	mul.wide.s32 	%rd64, %r643, 80;
	add.s64 	%rd65, %rd7, %rd64;
	add.s64 	%rd66, %rd8, %rd64;
	ld.global.v2.u32 	{%r644, %r645}, [%rd65];
	ld.global.v2.u32 	{%r646, %r647}, [%rd65+8];
	ld.global.v2.u32 	{%r648, %r649}, [%rd65+16];
	ld.global.v2.u32 	{%r650, %r651}, [%rd65+24];
	ld.global.v2.u32 	{%r652, %r653}, [%rd65+32];
	ld.global.v2.u32 	{%r654, %r655}, [%rd65+40];
	ld.global.v2.u32 	{%r656, %r657}, [%rd65+48];
	.pragma "used_bytes_mask 31";
	ld.global.v2.u32 	{%r658, %r659}, [%rd65+56];
	.pragma "used_bytes_mask 15";
	ld.global.v2.u32 	{%r660, %r661}, [%rd65+64];
	ld.global.v2.u32 	{%r662, %r663}, [%rd65+72];
	st.global.v2.u32 	[%rd66], {%r644, %r645};
	st.global.v2.u32 	[%rd66+8], {%r646, %r647};
	st.global.v2.u32 	[%rd66+16], {%r648, %r649};
	st.global.v2.u32 	[%rd66+24], {%r650, %r651};
	st.global.v2.u32 	[%rd66+32], {%r652, %r653};
	st.global.v2.u32 	[%rd66+40], {%r654, %r655};
	st.global.v2.u32 	[%rd66+48], {%r656, %r657};
	st.global.v2.u32 	[%rd66+56], {%r658, %r659};
	st.global.v2.u32 	[%rd66+64], {%r660, %r661};
	st.global.v2.u32 	[%rd66+72], {%r662, %r663};
$L__BB13_57:
	ret;

}
	// .globl	_ZN3cub18CUB_300001_SM_10006detail9transform16transform_kernelINS2_10policy_hubILb1EN4cuda3std3__45tupleIJPK11AutomobilisEEEE10policy1000EiNS7_10__identityEN6thrust24THRUST_300001_SM_1000_NS10device_ptrIS9_EEJSB_EEEvT0_iT1_T2_DpNS2_10kernel_argIT3_EE
.visible .entry _ZN3cub18CUB_300001_SM_10006detail9transform16transform_kernelINS2_10policy_hubILb1EN4cuda3std3__45tupleIJPK11AutomobilisEEEE10policy1000EiNS7_10__identityEN6thrust24THRUST_300001_SM_1000_NS10device_ptrIS9_EEJSB_EEEvT0_iT1_T2_DpNS2_10kernel_argIT3_EE(
	.param .u32 _ZN3cub18CUB_300001_SM_10006detail9transform16transform_kernelINS2_10policy_hubILb1EN4cuda3std3__45tupleIJPK11AutomobilisEEEE10policy1000EiNS7_10__identityEN6thrust24THRUST_300001_SM_1000_NS10device_ptrIS9_EEJSB_EEEvT0_iT1_T2_DpNS2_10kernel_argIT3_EE_param_0,
	.param .u32 _ZN3cub18CUB_300001_SM_10006detail9transform16transform_kernelINS2_10policy_hubILb1EN4cuda3std3__45tupleIJPK11AutomobilisEEEE10policy1000EiNS7_10__identityEN6thrust24THRUST_300001_SM_1000_NS10device_ptrIS9_EEJSB_EEEvT0_iT1_T2_DpNS2_10kernel_argIT3_EE_param_1,
	.param .align 1 .b8 _ZN3cub18CUB_300001_SM_10006detail9transform16transform_kernelINS2_10policy_hubILb1EN4cuda3std3__45tupleIJPK11AutomobilisEEEE10policy1000EiNS7_10__identityEN6thrust24THRUST_300001_SM_1000_NS10device_ptrIS9_EEJSB_EEEvT0_iT1_T2_DpNS2_10kernel_argIT3_EE_param_2[1],
	.param .align 8 .b8 _ZN3cub18CUB_300001_SM_10006detail9transform16transform_kernelINS2_10policy_hubILb1EN4cuda3std3__45tupleIJPK11AutomobilisEEEE10policy1000EiNS7_10__identityEN6thrust24THRUST_300001_SM_1000_NS10device_ptrIS9_EEJSB_EEEvT0_iT1_T2_DpNS2_10kernel_argIT3_EE_param_3[8],
	.param .align 8 .b8 _ZN3cub18CUB_300001_SM_10006detail9transform16transform_kernelINS2_10policy_hubILb1EN4cuda3std3__45tupleIJPK11AutomobilisEEEE10policy1000EiNS7_10__identityEN6thrust24THRUST_300001_SM_1000_NS10device_ptrIS9_EEJSB_EEEvT0_iT1_T2_DpNS2_10kernel_argIT3_EE_param_4[16]
)
.maxntid 128
{
	.reg .pred 	%p<37>;
	.reg .b32 	%r<677>;
	.reg .b64 	%rd<64>;

	ld.param.u32 	%r43, [_ZN3cub18CUB_300001_SM_10006detail9transform16transform_kernelINS2_10policy_hubILb1EN4cuda3std3__45tupleIJPK11AutomobilisEEEE10policy1000EiNS7_10__identityEN6thrust24THRUST_300001_SM_1000_NS10device_ptrIS9_EEJSB_EEEvT0_iT1_T2_DpNS2_10kernel_argIT3_EE_param_0];
	ld.param.u64 	%rd14, [_ZN3cub18CUB_300001_SM_10006detail9transform16transform_kernelINS2_10policy_hubILb1EN4cuda3std3__45tupleIJPK11AutomobilisEEEE10policy1000EiNS7_10__identityEN6thrust24THRUST_300001_SM_1000_NS10device_ptrIS9_EEJSB_EEEvT0_iT1_T2_DpNS2_10kernel_argIT3_EE_param_4];
	ld.param.u64 	%rd15, [_ZN3cub18CUB_300001_SM_10006detail9transform16transform_kernelINS2_10policy_hubILb1EN4cuda3std3__45tupleIJPK11AutomobilisEEEE10policy1000EiNS7_10__identityEN6thrust24THRUST_300001_SM_1000_NS10device_ptrIS9_EEJSB_EEEvT0_iT1_T2_DpNS2_10kernel_argIT3_EE_param_3];
	ld.param.u32 	%r42, [_ZN3cub18CUB_300001_SM_10006detail9transform16transform_kernelINS2_10policy_hubILb1EN4cuda3std3__45tupleIJPK11AutomobilisEEEE10policy1000EiNS7_10__identityEN6thrust24THRUST_300001_SM_1000_NS10device_ptrIS9_EEJSB_EEEvT0_iT1_T2_DpNS2_10kernel_argIT3_EE_param_1];
	cvta.to.global.u64 	%rd1, %rd15;
	cvta.to.global.u64 	%rd2, %rd14;
	shl.b32 	%r1, %r42, 7;
	mov.u32 	%r44, %ctaid.x;
	mul.lo.s32 	%r2, %r1, %r44;
	sub.s32 	%r3, %r43, %r2;
	min.s32 	%r4, %r1, %r3;
	mul.lo.s32 	%r5, %r4, 80;
	mov.u32 	%r6, %tid.x;
	shl.b32 	%r667, %r6, 7;
	setp.ge.s32 	%p1, %r667, %r5;
	@%p1 bra 	$L__BB14_3;
	mul.wide.u32 	%rd16, %r6, 128;
	add.s64 	%rd17, %rd2, %rd16;
	mul.wide.s32 	%rd18, %r2, 80;
	add.s64 	%rd62, %rd17, %rd18;
$L__BB14_2:
	.pragma "nounroll";
	// begin inline asm
	prefetch.global.L2 [%rd62];
	// end inline asm
	add.s32 	%r667, %r667, 16384;
	add.s64 	%rd62, %rd62, 16384;
	setp.lt.s32 	%p2, %r667, %r5;
	@%p2 bra 	$L__BB14_2;
$L__BB14_3:
	mul.wide.s32 	%rd20, %r2, 80;
	add.s64 	%rd6, %rd2, %rd20;
	add.s64 	%rd7, %rd1, %rd20;
	setp.gt.s32 	%p3, %r1, %r3;
	@%p3 bra 	$L__BB14_16;
	setp.lt.s32 	%p4, %r42, 1;
	@%p4 bra 	$L__BB14_57;
	and.b32  	%r10, %r42, 7;
	setp.lt.u32 	%p5, %r42, 8;
	mov.b32 	%r674, 0;
	@%p5 bra 	$L__BB14_8;
	and.b32  	%r674, %r42, 2147483640;
	neg.s32 	%r669, %r674;
	mul.wide.u32 	%rd21, %r6, 80;
	add.s64 	%rd63, %rd20, %rd21;
	add.s32 	%r668, %r6, 128;
$L__BB14_7:
	.pragma "nounroll";
	mul.wide.s32 	%rd22, %r668, 80;
	add.s64 	%rd23, %rd20, %rd22;
	add.s64 	%rd24, %rd2, %rd63;
	add.s64 	%rd25, %rd1, %rd63;
	ld.global.v2.u32 	{%r46, %r47}, [%rd24];
	ld.global.v2.u32 	{%r48, %r49}, [%rd24+8];
	ld.global.v2.u32 	{%r50, %r51}, [%rd24+16];
	ld.global.v2.u32 	{%r52, %r53}, [%rd24+24];
	ld.global.v2.u32 	{%r54, %r55}, [%rd24+32];
	ld.global.v2.u32 	{%r56, %r57}, [%rd24+40];
	ld.global.v2.u32 	{%r58, %r59}, [%rd24+48];
	.pragma "used_bytes_mask 31";
	ld.global.v2.u32 	{%r60, %r61}, [%rd24+56];
	.pragma "used_bytes_mask 15";
	ld.global.v2.u32 	{%r62, %r63}, [%rd24+64];
	ld.global.v2.u32 	{%r64, %r65}, [%rd24+72];
	st.global.v2.u32 	[%rd25], {%r46, %r47};
	st.global.v2.u32 	[%rd25+8], {%r48, %r49};
	st.global.v2.u32 	[%rd25+16], {%r50, %r51};
	st.global.v2.u32 	[%rd25+24], {%r52, %r53};
	st.global.v2.u32 	[%rd25+32], {%r54, %r55};
	st.global.v2.u32 	[%rd25+40], {%r56, %r57};
	st.global.v2.u32 	[%rd25+48], {%r58, %r59};
	st.global.v2.u32 	[%rd25+56], {%r60, %r61};
	st.global.v2.u32 	[%rd25+64], {%r62, %r63};
	st.global.v2.u32 	[%rd25+72], {%r64, %r65};
	add.s64 	%rd26, %rd2, %rd23;
	add.s64 	%rd27, %rd1, %rd23;
	ld.global.v2.u32 	{%r66, %r67}, [%rd26];
	ld.global.v2.u32 	{%r68, %r69}, [%rd26+8];
	ld.global.v2.u32 	{%r70, %r71}, [%rd26+16];
	ld.global.v2.u32 	{%r72, %r73}, [%rd26+24];
	ld.global.v2.u32 	{%r74, %r75}, [%rd26+32];
	ld.global.v2.u32 	{%r76, %r77}, [%rd26+40];
	ld.global.v2.u32 	{%r78, %r79}, [%rd26+48];
	.pragma "used_bytes_mask 31";
	ld.global.v2.u32 	{%r80, %r81}, [%rd26+56];
	.pragma "used_bytes_mask 15";
	ld.global.v2.u32 	{%r82, %r83}, [%rd26+64];
	ld.global.v2.u32 	{%r84, %r85}, [%rd26+72];
	st.global.v2.u32 	[%rd27], {%r66, %r67};
	st.global.v2.u32 	[%rd27+8], {%r68, %r69};
	st.global.v2.u32 	[%rd27+16], {%r70, %r71};
	st.global.v2.u32 	[%rd27+24], {%r72, %r73};
	st.global.v2.u32 	[%rd27+32], {%r74, %r75};
	st.global.v2.u32 	[%rd27+40], {%r76, %r77};
	st.global.v2.u32 	[%rd27+48], {%r78, %r79};
	st.global.v2.u32 	[%rd27+56], {%r80, %r81};
	st.global.v2.u32 	[%rd27+64], {%r82, %r83};
	st.global.v2.u32 	[%rd27+72], {%r84, %r85};
	ld.global.v2.u32 	{%r86, %r87}, [%rd26+10240];
	ld.global.v2.u32 	{%r88, %r89}, [%rd26+10248];
	ld.global.v2.u32 	{%r90, %r91}, [%rd26+10256];
	ld.global.v2.u32 	{%r92, %r93}, [%rd26+10264];
	ld.global.v2.u32 	{%r94, %r95}, [%rd26+10272];
	ld.global.v2.u32 	{%r96, %r97}, [%rd26+10280];
	ld.global.v2.u32 	{%r98, %r99}, [%rd26+10288];
	.pragma "used_bytes_mask 31";
	ld.global.v2.u32 	{%r100, %r101}, [%rd26+10296];
	.pragma "used_bytes_mask 15";
	ld.global.v2.u32 	{%r102, %r103}, [%rd26+10304];
	ld.global.v2.u32 	{%r104, %r105}, [%rd26+10312];
	st.global.v2.u32 	[%rd27+10240], {%r86, %r87};
	st.global.v2.u32 	[%rd27+10248], {%r88, %r89};
	st.global.v2.u32 	[%rd27+10256], {%r90, %r91};
	st.global.v2.u32 	[%rd27+10264], {%r92, %r93};
	st.global.v2.u32 	[%rd27+10272], {%r94, %r95};
	st.global.v2.u32 	[%rd27+10280], {%r96, %r97};
	st.global.v2.u32 	[%rd27+10288], {%r98, %r99};
	st.global.v2.u32 	[%rd27+10296], {%r100, %r101};
	st.global.v2.u32 	[%rd27+10304], {%r102, %r103};
	st.global.v2.u32 	[%rd27+10312], {%r104, %r105};
	ld.global.v2.u32 	{%r106, %r107}, [%rd26+20480];
	ld.global.v2.u32 	{%r108, %r109}, [%rd26+20488];
	ld.global.v2.u32 	{%r110, %r111}, [%rd26+20496];
	ld.global.v2.u32 	{%r112, %r113}, [%rd26+20504];
	ld.global.v2.u32 	{%r114, %r115}, [%rd26+20512];
	ld.global.v2.u32 	{%r116, %r117}, [%rd26+20520];
	ld.global.v2.u32 	{%r118, %r119}, [%rd26+20528];
	.pragma "used_bytes_mask 31";
	ld.global.v2.u32 	{%r120, %r121}, [%rd26+20536];
	.pragma "used_bytes_mask 15";
	ld.global.v2.u32 	{%r122, %r123}, [%rd26+20544];
	ld.global.v2.u32 	{%r124, %r125}, [%rd26+20552];
	st.global.v2.u32 	[%rd27+20480], {%r106, %r107};
	st.global.v2.u32 	[%rd27+20488], {%r108, %r109};
	st.global.v2.u32 	[%rd27+20496], {%r110, %r111};
	st.global.v2.u32 	[%rd27+20504], {%r112, %r113};
	st.global.v2.u32 	[%rd27+20512], {%r114, %r115};
	st.global.v2.u32 	[%rd27+20520], {%r116, %r117};
	st.global.v2.u32 	[%rd27+20528], {%r118, %r119};
	st.global.v2.u32 	[%rd27+20536], {%r120, %r121};
	st.global.v2.u32 	[%rd27+20544], {%r122, %r123};
	st.global.v2.u32 	[%rd27+20552], {%r124, %r125};
	ld.global.v2.u32 	{%r126, %r127}, [%rd26+30720];
	ld.global.v2.u32 	{%r128, %r129}, [%rd26+30728];
	ld.global.v2.u32 	{%r130, %r131}, [%rd26+30736];
	ld.global.v2.u32 	{%r132, %r133}, [%rd26+30744];
	ld.global.v2.u32 	{%r134, %r135}, [%rd26+30752];
	ld.global.v2.u32 	{%r136, %r137}, [%rd26+30760];
	ld.global.v2.u32 	{%r138, %r139}, [%rd26+30768];
	.pragma "used_bytes_mask 31";
	ld.global.v2.u32 	{%r140, %r141}, [%rd26+30776];
	.pragma "used_bytes_mask 15";
	ld.global.v2.u32 	{%r142, %r143}, [%rd26+30784];
	ld.global.v2.u32 	{%r144, %r145}, [%rd26+30792];
	st.global.v2.u32 	[%rd27+30720], {%r126, %r127};
	st.global.v2.u32 	[%rd27+30728], {%r128, %r129};
	st.global.v2.u32 	[%rd27+30736], {%r130, %r131};
	st.global.v2.u32 	[%rd27+30744], {%r132, %r133};
	st.global.v2.u32 	[%rd27+30752], {%r134, %r135};
	st.global.v2.u32 	[%rd27+30760], {%r136, %r137};
	st.global.v2.u32 	[%rd27+30768], {%r138, %r139};
	st.global.v2.u32 	[%rd27+30776], {%r140, %r141};
	st.global.v2.u32 	[%rd27+30784], {%r142, %r143};
	st.global.v2.u32 	[%rd27+30792], {%r144, %r145};
	ld.global.v2.u32 	{%r146, %r147}, [%rd26+40960];
	ld.global.v2.u32 	{%r148, %r149}, [%rd26+40968];
	ld.global.v2.u32 	{%r150, %r151}, [%rd26+40976];
	ld.global.v2.u32 	{%r152, %r153}, [%rd26+40984];
	ld.global.v2.u32 	{%r154, %r155}, [%rd26+40992];
	ld.global.v2.u32 	{%r156, %r157}, [%rd26+41000];
	ld.global.v2.u32 	{%r158, %r159}, [%rd26+41008];
	.pragma "used_bytes_mask 31";
	ld.global.v2.u32 	{%r160, %r161}, [%rd26+41016];
	.pragma "used_bytes_mask 15";
	ld.global.v2.u32 	{%r162, %r163}, [%rd26+41024];
	ld.global.v2.u32 	{%r164, %r165}, [%rd26+41032];
	st.global.v2.u32 	[%rd27+40960], {%r146, %r147};
	st.global.v2.u32 	[%rd27+40968], {%r148, %r149};
	st.global.v2.u32 	[%rd27+40976], {%r150, %r151};
	st.global.v2.u32 	[%rd27+40984], {%r152, %r153};
	st.global.v2.u32 	[%rd27+40992], {%r154, %r155};
	st.global.v2.u32 	[%rd27+41000], {%r156, %r157};
	st.global.v2.u32 	[%rd27+41008], {%r158, %r159};
	st.global.v2.u32 	[%rd27+41016], {%r160, %r161};
	st.global.v2.u32 	[%rd27+41024], {%r162, %r163};
	st.global.v2.u32 	[%rd27+41032], {%r164, %r165};
	ld.global.v2.u32 	{%r166, %r167}, [%rd26+51200];
	ld.global.v2.u32 	{%r168, %r169}, [%rd26+51208];
	ld.global.v2.u32 	{%r170, %r171}, [%rd26+51216];
	ld.global.v2.u32 	{%r172, %r173}, [%rd26+51224];
	ld.global.v2.u32 	{%r174, %r175}, [%rd26+51232];
	ld.global.v2.u32 	{%r176, %r177}, [%rd26+51240];
	ld.global.v2.u32 	{%r178, %r179}, [%rd26+51248];
	.pragma "used_bytes_mask 31";
	ld.global.v2.u32 	{%r180, %r181}, [%rd26+51256];
	.pragma "used_bytes_mask 15";
	ld.global.v2.u32 	{%r182, %r183}, [%rd26+51264];
	ld.global.v2.u32 	{%r184, %r185}, [%rd26+51272];
	st.global.v2.u32 	[%rd27+51200], {%r166, %r167};
	st.global.v2.u32 	[%rd27+51208], {%r168, %r169};
	st.global.v2.u32 	[%rd27+51216], {%r170, %r171};
	st.global.v2.u32 	[%rd27+51224], {%r172, %r173};
	st.global.v2.u32 	[%rd27+51232], {%r174, %r175};
	st.global.v2.u32 	[%rd27+51240], {%r176, %r177};
	st.global.v2.u32 	[%rd27+51248], {%r178, %r179};
	st.global.v2.u32 	[%rd27+51256], {%r180, %r181};
	st.global.v2.u32 	[%rd27+51264], {%r182, %r183};
	st.global.v2.u32 	[%rd27+51272], {%r184, %r185};
	ld.global.v2.u32 	{%r186, %r187}, [%rd26+61440];
	ld.global.v2.u32 	{%r188, %r189}, [%rd26+61448];
	ld.global.v2.u32 	{%r190, %r191}, [%rd26+61456];
	ld.global.v2.u32 	{%r192, %r193}, [%rd26+61464];
	ld.global.v2.u32 	{%r194, %r195}, [%rd26+61472];
	ld.global.v2.u32 	{%r196, %r197}, [%rd26+61480];
	ld.global.v2.u32 	{%r198, %r199}, [%rd26+61488];
	.pragma "used_bytes_mask 31";
	ld.global.v2.u32 	{%r200, %r201}, [%rd26+61496];
	.pragma "used_bytes_mask 15";
	ld.global.v2.u32 	{%r202, %r203}, [%rd26+61504];
	ld.global.v2.u32 	{%r204, %r205}, [%rd26+61512];
	st.global.v2.u32 	[%rd27+61440], {%r186, %r187};
	st.global.v2.u32 	[%rd27+61448], {%r188, %r189};
	st.global.v2.u32 	[%rd27+61456], {%r190, %r191};
	st.global.v2.u32 	[%rd27+61464], {%r192, %r193};
	st.global.v2.u32 	[%rd27+61472], {%r194, %r195};
	st.global.v2.u32 	[%rd27+61480], {%r196, %r197};
	st.global.v2.u32 	[%rd27+61488], {%r198, %r199};
	st.global.v2.u32 	[%rd27+61496], {%r200, %r201};
	st.global.v2.u32 	[%rd27+61504], {%r202, %r203};
	st.global.v2.u32 	[%rd27+61512], {%r204, %r205};
	add.s32 	%r669, %r669, 8;
	add.s64 	%rd63, %rd63, 81920;
	add.s32 	%r668, %r668, 1024;
	setp.eq.s32 	%p6, %r669, 0;
	@%p6 bra 	$L__BB14_8;
	bra.uni 	$L__BB14_7;
$L__BB14_8:
	setp.eq.s32 	%p7, %r10, 0;
	@%p7 bra 	$L__BB14_57;
	and.b32  	%r37, %r42, 3;
	setp.lt.u32 	%p8, %r10, 4;
	@%p8 bra 	$L__BB14_11;
	shl.b32 	%r206, %r674, 7;
	add.s32 	%r207, %r206, %r6;
	mul.wide.s32 	%rd28, %r207, 80;
	add.s64 	%rd29, %rd6, %rd28;
	add.s64 	%rd30, %rd7, %rd28;
	ld.global.v2.u32 	{%r208, %r209}, [%rd29];
	ld.global.v2.u32 	{%r210, %r211}, [%rd29+8];
	ld.global.v2.u32 	{%r212, %r213}, [%rd29+16];
	ld.global.v2.u32 	{%r214, %r215}, [%rd29+24];
	ld.global.v2.u32 	{%r216, %r217}, [%rd29+32];
	ld.global.v2.u32 	{%r218, %r219}, [%rd29+40];
	ld.global.v2.u32 	{%r220, %r221}, [%rd29+48];
	.pragma "used_bytes_mask 31";
	ld.global.v2.u32 	{%r222, %r223}, [%rd29+56];
	.pragma "used_bytes_mask 15";
	ld.global.v2.u32 	{%r224, %r225}, [%rd29+64];
	ld.global.v2.u32 	{%r226, %r227}, [%rd29+72];
	st.global.v2.u32 	[%rd30], {%r208, %r209};
	st.global.v2.u32 	[%rd30+8], {%r210, %r211};
	st.global.v2.u32 	[%rd30+16], {%r212, %r213};
	st.global.v2.u32 	[%rd30+24], {%r214, %r215};
	st.global.v2.u32 	[%rd30+32], {%r216, %r217};
	st.global.v2.u32 	[%rd30+40], {%r218, %r219};
	st.global.v2.u32 	[%rd30+48], {%r220, %r221};
	st.global.v2.u32 	[%rd30+56], {%r222, %r223};
	st.global.v2.u32 	[%rd30+64], {%r224, %r225};
	st.global.v2.u32 	[%rd30+72], {%r226, %r227};
	ld.global.v2.u32 	{%r228, %r229}, [%rd29+10240];
	ld.global.v2.u32 	{%r230, %r231}, [%rd29+10248];
	ld.global.v2.u32 	{%r232, %r233}, [%rd29+10256];
	ld.global.v2.u32 	{%r234, %r235}, [%rd29+10264];
	ld.global.v2.u32 	{%r236, %r237}, [%rd29+10272];
	ld.global.v2.u32 	{%r238, %r239}, [%rd29+10280];
	ld.global.v2.u32 	{%r240, %r241}, [%rd29+10288];
	.pragma "used_bytes_mask 31";
	ld.global.v2.u32 	{%r242, %r243}, [%rd29+10296];
	.pragma "used_bytes_mask 15";
	ld.global.v2.u32 	{%r244, %r245}, [%rd29+10304];
	ld.global.v2.u32 	{%r246, %r247}, [%rd29+10312];
	st.global.v2.u32 	[%rd30+10240], {%r228, %r229};
	st.global.v2.u32 	[%rd30+10248], {%r230, %r231};
	st.global.v2.u32 	[%rd30+10256], {%r232, %r233};
	st.global.v2.u32 	[%rd30+10264], {%r234, %r235};
	st.global.v2.u32 	[%rd30+10272], {%r236, %r237};
	st.global.v2.u32 	[%rd30+10280], {%r238, %r239};
	st.global.v2.u32 	[%rd30+10288], {%r240, %r241};
	st.global.v2.u32 	[%rd30+10296], {%r242, %r243};
	st.global.v2.u32 	[%rd30+10304], {%r244, %r245};
	st.global.v2.u32 	[%rd30+10312], {%r246, %r247};
	ld.global.v2.u32 	{%r248, %r249}, [%rd29+20480];
	ld.global.v2.u32 	{%r250, %r251}, [%rd29+20488];
	ld.global.v2.u32 	{%r252, %r253}, [%rd29+20496];
	ld.global.v2.u32 	{%r254, %r255}, [%rd29+20504];
	ld.global.v2.u32 	{%r256, %r257}, [%rd29+20512];
	ld.global.v2.u32 	{%r258, %r259}, [%rd29+20520];
	ld.global.v2.u32 	{%r260, %r261}, [%rd29+20528];
	.pragma "used_bytes_mask 31";
	ld.global.v2.u32 	{%r262, %r263}, [%rd29+20536];
	.pragma "used_bytes_mask 15";
	ld.global.v2.u32 	{%r264, %r265}, [%rd29+20544];
	ld.global.v2.u32 	{%r266, %r267}, [%rd29+20552];
	st.global.v2.u32 	[%rd30+20480], {%r248, %r249};
	st.global.v2.u32 	[%rd30+20488], {%r250, %r251};
	st.global.v2.u32 	[%rd30+20496], {%r252, %r253};
	st.global.v2.u32 	[%rd30+20504], {%r254, %r255};
	st.global.v2.u32 	[%rd30+20512], {%r256, %r257};
	st.global.v2.u32 	[%rd30+20520], {%r258, %r259};
	st.global.v2.u32 	[%rd30+20528], {%r260, %r261};
	st.global.v2.u32 	[%rd30+20536], {%r262, %r263};
	st.global.v2.u32 	[%rd30+20544], {%r264, %r265};
	st.global.v2.u32 	[%rd30+20552], {%r266, %r267};
	ld.global.v2.u32 	{%r268, %r269}, [%rd29+30720];
	ld.global.v2.u32 	{%r270, %r271}, [%rd29+30728];
	ld.global.v2.u32 	{%r272, %r273}, [%rd29+30736];
	ld.global.v2.u32 	{%r274, %r275}, [%rd29+30744];
	ld.global.v2.u32 	{%r276, %r277}, [%rd29+30752];
	ld.global.v2.u32 	{%r278, %r279}, [%rd29+30760];
	ld.global.v2.u32 	{%r280, %r281}, [%rd29+30768];
	.pragma "used_bytes_mask 31";
	ld.global.v2.u32 	{%r282, %r283}, [%rd29+30776];
	.pragma "used_bytes_mask 15";
	ld.global.v2.u32 	{%r284, %r285}, [%rd29+30784];
	ld.global.v2.u32 	{%r286, %r287}, [%rd29+30792];
	st.global.v2.u32 	[%rd30+30720], {%r268, %r269};
	st.global.v2.u32 	[%rd30+30728], {%r270, %r271};
	st.global.v2.u32 	[%rd30+30736], {%r272, %r273};
	st.global.v2.u32 	[%rd30+30744], {%r274, %r275};
	st.global.v2.u32 	[%rd30+30752], {%r276, %r277};
	st.global.v2.u32 	[%rd30+30760], {%r278, %r279};
	st.global.v2.u32 	[%rd30+30768], {%r280, %r281};
	st.global.v2.u32 	[%rd30+30776], {%r282, %r283};
	st.global.v2.u32 	[%rd30+30784], {%r284, %r285};
	st.global.v2.u32 	[%rd30+30792], {%r286, %r287};
	add.s32 	%r674, %r674, 4;
$L__BB14_11:
	setp.eq.s32 	%p9, %r37, 0;
	@%p9 bra 	$L__BB14_57;
	setp.eq.s32 	%p10, %r37, 1;
	@%p10 bra 	$L__BB14_14;
	shl.b32 	%r288, %r674, 7;
	add.s32 	%r289, %r288, %r6;
	mul.wide.s32 	%rd31, %r289, 80;
	add.s64 	%rd32, %rd6, %rd31;
	add.s64 	%rd33, %rd7, %rd31;
	ld.global.v2.u32 	{%r290, %r291}, [%rd32];
	ld.global.v2.u32 	{%r292, %r293}, [%rd32+8];
	ld.global.v2.u32 	{%r294, %r295}, [%rd32+16];
	ld.global.v2.u32 	{%r296, %r297}, [%rd32+24];
	ld.global.v2.u32 	{%r298, %r299}, [%rd32+32];
	ld.global.v2.u32 	{%r300, %r301}, [%rd32+40];
	ld.global.v2.u32 	{%r302, %r303}, [%rd32+48];
	.pragma "used_bytes_mask 31";
	ld.global.v2.u32 	{%r304, %r305}, [%rd32+56];
	.pragma "used_bytes_mask 15";
	ld.global.v2.u32 	{%r306, %r307}, [%rd32+64];
	ld.global.v2.u32 	{%r308, %r309}, [%rd32+72];
	st.global.v2.u32 	[%rd33], {%r290, %r291};
	st.global.v2.u32 	[%rd33+8], {%r292, %r293};
	st.global.v2.u32 	[%rd33+16], {%r294, %r295};
	st.global.v2.u32 	[%rd33+24], {%r296, %r297};
	st.global.v2.u32 	[%rd33+32], {%r298, %r299};
	st.global.v2.u32 	[%rd33+40], {%r300, %r301};
	st.global.v2.u32 	[%rd33+48], {%r302, %r303};
	st.global.v2.u32 	[%rd33+56], {%r304, %r305};
	st.global.v2.u32 	[%rd33+64], {%r306, %r307};
	st.global.v2.u32 	[%rd33+72], {%r308, %r309};
	ld.global.v2.u32 	{%r310, %r311}, [%rd32+10240];
	ld.global.v2.u32 	{%r312, %r313}, [%rd32+10248];
	ld.global.v2.u32 	{%r314, %r315}, [%rd32+10256];
	ld.global.v2.u32 	{%r316, %r317}, [%rd32+10264];
	ld.global.v2.u32 	{%r318, %r319}, [%rd32+10272];
	ld.global.v2.u32 	{%r320, %r321}, [%rd32+10280];
	ld.global.v2.u32 	{%r322, %r323}, [%rd32+10288];
	.pragma "used_bytes_mask 31";
	ld.global.v2.u32 	{%r324, %r325}, [%rd32+10296];
	.pragma "used_bytes_mask 15";
	ld.global.v2.u32 	{%r326, %r327}, [%rd32+10304];
	ld.global.v2.u32 	{%r328, %r329}, [%rd32+10312];
	st.global.v2.u32 	[%rd33+10240], {%r310, %r311};
	st.global.v2.u32 	[%rd33+10248], {%r312, %r313};
	st.global.v2.u32 	[%rd33+10256], {%r314, %r315};
	st.global.v2.u32 	[%rd33+10264], {%r316, %r317};
	st.global.v2.u32 	[%rd33+10272], {%r318, %r319};
	st.global.v2.u32 	[%rd33+10280], {%r320, %r321};
	st.global.v2.u32 	[%rd33+10288], {%r322, %r323};
	st.global.v2.u32 	[%rd33+10296], {%r324, %r325};
	st.global.v2.u32 	[%rd33+10304], {%r326, %r327};
	st.global.v2.u32 	[%rd33+10312], {%r328, %r329};
	add.s32 	%r674, %r674, 2;
$L__BB14_14:
	and.b32  	%r330, %r42, 1;
	setp.eq.b32 	%p11, %r330, 1;
	not.pred 	%p12, %p11;
	@%p12 bra 	$L__BB14_57;
	shl.b32 	%r331, %r674, 7;
	add.s32 	%r332, %r331, %r6;
	mul.wide.s32 	%rd34, %r332, 80;
	add.s64 	%rd35, %rd6, %rd34;
	add.s64 	%rd36, %rd7, %rd34;
	ld.global.v2.u32 	{%r333, %r334}, [%rd35];
	ld.global.v2.u32 	{%r335, %r336}, [%rd35+8];
	ld.global.v2.u32 	{%r337, %r338}, [%rd35+16];
	ld.global.v2.u32 	{%r339, %r340}, [%rd35+24];
	ld.global.v2.u32 	{%r341, %r342}, [%rd35+32];
	ld.global.v2.u32 	{%r343, %r344}, [%rd35+40];
	ld.global.v2.u32 	{%r345, %r346}, [%rd35+48];
	.pragma "used_bytes_mask 31";
	ld.global.v2.u32 	{%r347, %r348}, [%rd35+56];
	.pragma "used_bytes_mask 15";
	ld.global.v2.u32 	{%r349, %r350}, [%rd35+64];
	ld.global.v2.u32 	{%r351, %r352}, [%rd35+72];
	st.global.v2.u32 	[%rd36], {%r333, %r334};
	st.global.v2.u32 	[%rd36+8], {%r335, %r336};
	st.global.v2.u32 	[%rd36+16], {%r337, %r338};
	st.global.v2.u32 	[%rd36+24], {%r339, %r340};
	st.global.v2.u32 	[%rd36+32], {%r341, %r342};
	st.global.v2.u32 	[%rd36+40], {%r343, %r344};
	st.global.v2.u32 	[%rd36+48], {%r345, %r346};
	st.global.v2.u32 	[%rd36+56], {%r347, %r348};
	st.global.v2.u32 	[%rd36+64], {%r349, %r350};
	st.global.v2.u32 	[%rd36+72], {%r351, %r352};
	bra.uni 	$L__BB14_57;
$L__BB14_16:
	setp.lt.s32 	%p13, %r42, 1;
	@%p13 bra 	$L__BB14_57;
	and.b32  	%r14, %r42, 7;
	setp.lt.u32 	%p14, %r42, 8;
	mov.b32 	%r671, 0;
	@%p14 bra 	$L__BB14_36;
	and.b32  	%r671, %r42, 2147483640;
	mov.b32 	%r670, 0;
$L__BB14_19:
	.pragma "nounroll";
	shl.b32 	%r355, %r670, 7;
	add.s32 	%r21, %r355, %r6;
	setp.ge.s32 	%p15, %r21, %r4;
	@%p15 bra 	$L__BB14_21;
	mul.wide.u32 	%rd37, %r21, 80;
	add.s64 	%rd38, %rd6, %rd37;
	add.s64 	%rd39, %rd7, %rd37;
	ld.global.v2.u32 	{%r356, %r357}, [%rd38];
	ld.global.v2.u32 	{%r358, %r359}, [%rd38+8];
	ld.global.v2.u32 	{%r360, %r361}, [%rd38+16];
	ld.global.v2.u32 	{%r362, %r363}, [%rd38+24];
	ld.global.v2.u32 	{%r364, %r365}, [%rd38+32];
	ld.global.v2.u32 	{%r366, %r367}, [%rd38+40];
	ld.global.v2.u32 	{%r368, %r369}, [%rd38+48];
	.pragma "used_bytes_mask 31";
	ld.global.v2.u32 	{%r370, %r371}, [%rd38+56];
	.pragma "used_bytes_mask 15";
	ld.global.v2.u32 	{%r372, %r373}, [%rd38+64];
	ld.global.v2.u32 	{%r374, %r375}, [%rd38+72];
	st.global.v2.u32 	[%rd39], {%r356, %r357};
	st.global.v2.u32 	[%rd39+8], {%r358, %r359};
	st.global.v2.u32 	[%rd39+16], {%r360, %r361};
	st.global.v2.u32 	[%rd39+24], {%r362, %r363};
	st.global.v2.u32 	[%rd39+32], {%r364, %r365};
	st.global.v2.u32 	[%rd39+40], {%r366, %r367};
	st.global.v2.u32 	[%rd39+48], {%r368, %r369};
	st.global.v2.u32 	[%rd39+56], {%r370, %r371};
	st.global.v2.u32 	[%rd39+64], {%r372, %r373};
	st.global.v2.u32 	[%rd39+72], {%r374, %r375};
$L__BB14_21:
	add.s32 	%r376, %r21, 128;
	setp.ge.s32 	%p16, %r376, %r4;
	mul.wide.s32 	%rd40, %r376, 80;
	add.s64 	%rd12, %rd6, %rd40;
	add.s64 	%rd13, %rd7, %rd40;
	@%p16 bra 	$L__BB14_23;
	ld.global.v2.u32 	{%r377, %r378}, [%rd12];
	ld.global.v2.u32 	{%r379, %r380}, [%rd12+8];
	ld.global.v2.u32 	{%r381, %r382}, [%rd12+16];
	ld.global.v2.u32 	{%r383, %r384}, [%rd12+24];
	ld.global.v2.u32 	{%r385, %r386}, [%rd12+32];
	ld.global.v2.u32 	{%r387, %r388}, [%rd12+40];
	ld.global.v2.u32 	{%r389, %r390}, [%rd12+48];
	.pragma "used_bytes_mask 31";
	ld.global.v2.u32 	{%r391, %r392}, [%rd12+56];
	.pragma "used_bytes_mask 15";
	ld.global.v2.u32 	{%r393, %r394}, [%rd12+64];
	ld.global.v2.u32 	{%r395, %r396}, [%rd12+72];
	st.global.v2.u32 	[%rd13], {%r377, %r378};
	st.global.v2.u32 	[%rd13+8], {%r379, %r380};
	st.global.v2.u32 	[%rd13+16], {%r381, %r382};
	st.global.v2.u32 	[%rd13+24], {%r383, %r384};
	st.global.v2.u32 	[%rd13+32], {%r385, %r386};
	st.global.v2.u32 	[%rd13+40], {%r387, %r388};
	st.global.v2.u32 	[%rd13+48], {%r389, %r390};
	st.global.v2.u32 	[%rd13+56], {%r391, %r392};
	st.global.v2.u32 	[%rd13+64], {%r393, %r394};
	st.global.v2.u32 	[%rd13+72], {%r395, %r396};
$L__BB14_23:
	add.s32 	%r397, %r21, 256;
	setp.ge.s32 	%p17, %r397, %r4;
	@%p17 bra 	$L__BB14_25;
	ld.global.v2.u32 	{%r398, %r399}, [%rd12+10240];
	ld.global.v2.u32 	{%r400, %r401}, [%rd12+10248];
	ld.global.v2.u32 	{%r402, %r403}, [%rd12+10256];
	ld.global.v2.u32 	{%r404, %r405}, [%rd12+10264];
	ld.global.v2.u32 	{%r406, %r407}, [%rd12+10272];
	ld.global.v2.u32 	{%r408, %r409}, [%rd12+10280];
	ld.global.v2.u32 	{%r410, %r411}, [%rd12+10288];
	.pragma "used_bytes_mask 31";
	ld.global.v2.u32 	{%r412, %r413}, [%rd12+10296];
	.pragma "used_bytes_mask 15";
	ld.global.v2.u32 	{%r414, %r415}, [%rd12+10304];
	ld.global.v2.u32 	{%r416, %r417}, [%rd12+10312];
	st.global.v2.u32 	[%rd13+10240], {%r398, %r399};
	st.global.v2.u32 	[%rd13+10248], {%r400, %r401};
	st.global.v2.u32 	[%rd13+10256], {%r402, %r403};
	st.global.v2.u32 	[%rd13+10264], {%r404, %r405};
	st.global.v2.u32 	[%rd13+10272], {%r406, %r407};
	st.global.v2.u32 	[%rd13+10280], {%r408, %r409};
	st.global.v2.u32 	[%rd13+10288], {%r410, %r411};
	st.global.v2.u32 	[%rd13+10296], {%r412, %r413};
	st.global.v2.u32 	[%rd13+10304], {%r414, %r415};
	st.global.v2.u32 	[%rd13+10312], {%r416, %r417};
$L__BB14_25:
	add.s32 	%r418, %r21, 384;
	setp.ge.s32 	%p18, %r418, %r4;
	@%p18 bra 	$L__BB14_27;
	ld.global.v2.u32 	{%r419, %r420}, [%rd12+20480];
	ld.global.v2.u32 	{%r421, %r422}, [%rd12+20488];
	ld.global.v2.u32 	{%r423, %r424}, [%rd12+20496];
	ld.global.v2.u32 	{%r425, %r426}, [%rd12+20504];
	ld.global.v2.u32 	{%r427, %r428}, [%rd12+20512];
	ld.global.v2.u32 	{%r429, %r430}, [%rd12+20520];
	ld.global.v2.u32 	{%r431, %r432}, [%rd12+20528];
	.pragma "used_bytes_mask 31";
	ld.global.v2.u32 	{%r433, %r434}, [%rd12+20536];
	.pragma "used_bytes_mask 15";
	ld.global.v2.u32 	{%r435, %r436}, [%rd12+20544];
	ld.global.v2.u32 	{%r437, %r438}, [%rd12+20552];
	st.global.v2.u32 	[%rd13+20480], {%r419, %r420};
	st.global.v2.u32 	[%rd13+20488], {%r421, %r422};
	st.global.v2.u32 	[%rd13+20496], {%r423, %r424};
	st.global.v2.u32 	[%rd13+20504], {%r425, %r426};
	st.global.v2.u32 	[%rd13+20512], {%r427, %r428};
	st.global.v2.u32 	[%rd13+20520], {%r429, %r430};
	st.global.v2.u32 	[%rd13+20528], {%r431, %r432};
	st.global.v2.u32 	[%rd13+20536], {%r433, %r434};
	st.global.v2.u32 	[%rd13+20544], {%r435, %r436};
	st.global.v2.u32 	[%rd13+20552], {%r437, %r438};
$L__BB14_27:
	add.s32 	%r439, %r21, 512;
	setp.ge.s32 	%p19, %r439, %r4;
	@%p19 bra 	$L__BB14_29;
	ld.global.v2.u32 	{%r440, %r441}, [%rd12+30720];
	ld.global.v2.u32 	{%r442, %r443}, [%rd12+30728];
	ld.global.v2.u32 	{%r444, %r445}, [%rd12+30736];
	ld.global.v2.u32 	{%r446, %r447}, [%rd12+30744];
	ld.global.v2.u32 	{%r448, %r449}, [%rd12+30752];
	ld.global.v2.u32 	{%r450, %r451}, [%rd12+30760];
	ld.global.v2.u32 	{%r452, %r453}, [%rd12+30768];
	.pragma "used_bytes_mask 31";
	ld.global.v2.u32 	{%r454, %r455}, [%rd12+30776];
	.pragma "used_bytes_mask 15";
	ld.global.v2.u32 	{%r456, %r457}, [%rd12+30784];
	ld.global.v2.u32 	{%r458, %r459}, [%rd12+30792];
	st.global.v2.u32 	[%rd13+30720], {%r440, %r441};
	st.global.v2.u32 	[%rd13+30728], {%r442, %r443};
	st.global.v2.u32 	[%rd13+30736], {%r444, %r445};
	st.global.v2.u32 	[%rd13+30744], {%r446, %r447};
	st.global.v2.u32 	[%rd13+30752], {%r448, %r449};
	st.global.v2.u32 	[%rd13+30760], {%r450, %r451};
	st.global.v2.u32 	[%rd13+30768], {%r452, %r453};
	st.global.v2.u32 	[%rd13+30776], {%r454, %r455};
	st.global.v2.u32 	[%rd13+30784], {%r456, %r457};
	st.global.v2.u32 	[%rd13+30792], {%r458, %r459};
$L__BB14_29:
	add.s32 	%r460, %r21, 640;
	setp.ge.s32 	%p20, %r460, %r4;
	@%p20 bra 	$L__BB14_31;
	ld.global.v2.u32 	{%r461, %r462}, [%rd12+40960];
	ld.global.v2.u32 	{%r463, %r464}, [%rd12+40968];
	ld.global.v2.u32 	{%r465, %r466}, [%rd12+40976];
	ld.global.v2.u32 	{%r467, %r468}, [%rd12+40984];
	ld.global.v2.u32 	{%r469, %r470}, [%rd12+40992];
	ld.global.v2.u32 	{%r471, %r472}, [%rd12+41000];
	ld.global.v2.u32 	{%r473, %r474}, [%rd12+41008];
	.pragma "used_bytes_mask 31";
	ld.global.v2.u32 	{%r475, %r476}, [%rd12+41016];
	.pragma "used_bytes_mask 15";
	ld.global.v2.u32 	{%r477, %r478}, [%rd12+41024];
	ld.global.v2.u32 	{%r479, %r480}, [%rd12+41032];
	st.global.v2.u32 	[%rd13+40960], {%r461, %r462};
	st.global.v2.u32 	[%rd13+40968], {%r463, %r464};
	st.global.v2.u32 	[%rd13+40976], {%r465, %r466};
	st.global.v2.u32 	[%rd13+40984], {%r467, %r468};
	st.global.v2.u32 	[%rd13+40992], {%r469, %r470};
	st.global.v2.u32 	[%rd13+41000], {%r471, %r472};
	st.global.v2.u32 	[%rd13+41008], {%r473, %r474};
	st.global.v2.u32 	[%rd13+41016], {%r475, %r476};
	st.global.v2.u32 	[%rd13+41024], {%r477, %r478};
	st.global.v2.u32 	[%rd13+41032], {%r479, %r480};
$L__BB14_31:
	add.s32 	%r481, %r21, 768;
	setp.ge.s32 	%p21, %r481, %r4;
	@%p21 bra 	$L__BB14_33;
	ld.global.v2.u32 	{%r482, %r483}, [%rd12+51200];
	ld.global.v2.u32 	{%r484, %r485}, [%rd12+51208];
	ld.global.v2.u32 	{%r486, %r487}, [%rd12+51216];
	ld.global.v2.u32 	{%r488, %r489}, [%rd12+51224];
	ld.global.v2.u32 	{%r490, %r491}, [%rd12+51232];
	ld.global.v2.u32 	{%r492, %r493}, [%rd12+51240];
	ld.global.v2.u32 	{%r494, %r495}, [%rd12+51248];
	.pragma "used_bytes_mask 31";
	ld.global.v2.u32 	{%r496, %r497}, [%rd12+51256];
	.pragma "used_bytes_mask 15";
	ld.global.v2.u32 	{%r498, %r499}, [%rd12+51264];
	ld.global.v2.u32 	{%r500, %r501}, [%rd12+51272];
	st.global.v2.u32 	[%rd13+51200], {%r482, %r483};
	st.global.v2.u32 	[%rd13+51208], {%r484, %r485};
	st.global.v2.u32 	[%rd13+51216], {%r486, %r487};
	st.global.v2.u32 	[%rd13+51224], {%r488, %r489};
	st.global.v2.u32 	[%rd13+51232], {%r490, %r491};
	st.global.v2.u32 	[%rd13+51240], {%r492, %r493};
	st.global.v2.u32 	[%rd13+51248], {%r494, %r495};
	st.global.v2.u32 	[%rd13+51256], {%r496, %r497};
	st.global.v2.u32 	[%rd13+51264], {%r498, %r499};
	st.global.v2.u32 	[%rd13+51272], {%r500, %r501};
$L__BB14_33:
	add.s32 	%r502, %r21, 896;
	setp.ge.s32 	%p22, %r502, %r4;
	@%p22 bra 	$L__BB14_35;
	ld.global.v2.u32 	{%r503, %r504}, [%rd12+61440];
	ld.global.v2.u32 	{%r505, %r506}, [%rd12+61448];
	ld.global.v2.u32 	{%r507, %r508}, [%rd12+61456];
	ld.global.v2.u32 	{%r509, %r510}, [%rd12+61464];
	ld.global.v2.u32 	{%r511, %r512}, [%rd12+61472];
	ld.global.v2.u32 	{%r513, %r514}, [%rd12+61480];
	ld.global.v2.u32 	{%r515, %r516}, [%rd12+61488];
	.pragma "used_bytes_mask 31";
	ld.global.v2.u32 	{%r517, %r518}, [%rd12+61496];
	.pragma "used_bytes_mask 15";
	ld.global.v2.u32 	{%r519, %r520}, [%rd12+61504];
	ld.global.v2.u32 	{%r521, %r522}, [%rd12+61512];
	st.global.v2.u32 	[%rd13+61440], {%r503, %r504};
	st.global.v2.u32 	[%rd13+61448], {%r505, %r506};
	st.global.v2.u32 	[%rd13+61456], {%r507, %r508};
	st.global.v2.u32 	[%rd13+61464], {%r509, %r510};
	st.global.v2.u32 	[%rd13+61472], {%r511, %r512};
	st.global.v2.u32 	[%rd13+61480], {%r513, %r514};
	st.global.v2.u32 	[%rd13+61488], {%r515, %r516};
	st.global.v2.u32 	[%rd13+61496], {%r517, %r518};
	st.global.v2.u32 	[%rd13+61504], {%r519, %r520};
	st.global.v2.u32 	[%rd13+61512], {%r521, %r522};
$L__BB14_35:
	add.s32 	%r670, %r670, 8;
	setp.ne.s32 	%p23, %r670, %r671;
	@%p23 bra 	$L__BB14_19;
$L__BB14_36:
	setp.eq.s32 	%p24, %r14, 0;
	@%p24 bra 	$L__BB14_57;
	and.b32  	%r24, %r42, 3;
	setp.lt.u32 	%p25, %r14, 4;
	@%p25 bra 	$L__BB14_47;
	shl.b32 	%r523, %r671, 7;
	add.s32 	%r25, %r523, %r6;
	setp.ge.s32 	%p26, %r25, %r4;
	@%p26 bra 	$L__BB14_40;
	mul.wide.s32 	%rd41, %r25, 80;
	add.s64 	%rd42, %rd6, %rd41;
	add.s64 	%rd43, %rd7, %rd41;
	ld.global.v2.u32 	{%r524, %r525}, [%rd42];
	ld.global.v2.u32 	{%r526, %r527}, [%rd42+8];
	ld.global.v2.u32 	{%r528, %r529}, [%rd42+16];
	ld.global.v2.u32 	{%r530, %r531}, [%rd42+24];
	ld.global.v2.u32 	{%r532, %r533}, [%rd42+32];
	ld.global.v2.u32 	{%r534, %r535}, [%rd42+40];
	ld.global.v2.u32 	{%r536, %r537}, [%rd42+48];
	.pragma "used_bytes_mask 31";
	ld.global.v2.u32 	{%r538, %r539}, [%rd42+56];
	.pragma "used_bytes_mask 15";
	ld.global.v2.u32 	{%r540, %r541}, [%rd42+64];
	ld.global.v2.u32 	{%r542, %r543}, [%rd42+72];
	st.global.v2.u32 	[%rd43], {%r524, %r525};
	st.global.v2.u32 	[%rd43+8], {%r526, %r527};
	st.global.v2.u32 	[%rd43+16], {%r528, %r529};
	st.global.v2.u32 	[%rd43+24], {%r530, %r531};
	st.global.v2.u32 	[%rd43+32], {%r532, %r533};
	st.global.v2.u32 	[%rd43+40], {%r534, %r535};
	st.global.v2.u32 	[%rd43+48], {%r536, %r537};
	st.global.v2.u32 	[%rd43+56], {%r538, %r539};
	st.global.v2.u32 	[%rd43+64], {%r540, %r541};
	st.global.v2.u32 	[%rd43+72], {%r542, %r543};
$L__BB14_40:
	add.s32 	%r26, %r25, 128;
	setp.ge.s32 	%p27, %r26, %r4;
	@%p27 bra 	$L__BB14_42;
	mul.wide.s32 	%rd44, %r26, 80;
	add.s64 	%rd45, %rd6, %rd44;
	add.s64 	%rd46, %rd7, %rd44;
	ld.global.v2.u32 	{%r544, %r545}, [%rd45];
	ld.global.v2.u32 	{%r546, %r547}, [%rd45+8];
	ld.global.v2.u32 	{%r548, %r549}, [%rd45+16];
	ld.global.v2.u32 	{%r550, %r551}, [%rd45+24];
	ld.global.v2.u32 	{%r552, %r553}, [%rd45+32];
	ld.global.v2.u32 	{%r554, %r555}, [%rd45+40];
	ld.global.v2.u32 	{%r556, %r557}, [%rd45+48];
	.pragma "used_bytes_mask 31";
	ld.global.v2.u32 	{%r558, %r559}, [%rd45+56];
	.pragma "used_bytes_mask 15";
	ld.global.v2.u32 	{%r560, %r561}, [%rd45+64];
	ld.global.v2.u32 	{%r562, %r563}, [%rd45+72];
	st.global.v2.u32 	[%rd46], {%r544, %r545};
	st.global.v2.u32 	[%rd46+8], {%r546, %r547};
	st.global.v2.u32 	[%rd46+16], {%r548, %r549};
	st.global.v2.u32 	[%rd46+24], {%r550, %r551};
	st.global.v2.u32 	[%rd46+32], {%r552, %r553};
	st.global.v2.u32 	[%rd46+40], {%r554, %r555};
	st.global.v2.u32 	[%rd46+48], {%r556, %r557};
	st.global.v2.u32 	[%rd46+56], {%r558, %r559};
	st.global.v2.u32 	[%rd46+64], {%r560, %r561};
	st.global.v2.u32 	[%rd46+72], {%r562, %r563};
$L__BB14_42:
	add.s32 	%r27, %r25, 256;
	setp.ge.s32 	%p28, %r27, %r4;
	@%p28 bra 	$L__BB14_44;
	mul.wide.s32 	%rd47, %r27, 80;
	add.s64 	%rd48, %rd6, %rd47;
	add.s64 	%rd49, %rd7, %rd47;
	ld.global.v2.u32 	{%r564, %r565}, [%rd48];
	ld.global.v2.u32 	{%r566, %r567}, [%rd48+8];
	ld.global.v2.u32 	{%r568, %r569}, [%rd48+16];
	ld.global.v2.u32 	{%r570, %r571}, [%rd48+24];
	ld.global.v2.u32 	{%r572, %r573}, [%rd48+32];
	ld.global.v2.u32 	{%r574, %r575}, [%rd48+40];
	ld.global.v2.u32 	{%r576, %r577}, [%rd48+48];
	.pragma "used_bytes_mask 31";
	ld.global.v2.u32 	{%r578, %r579}, [%rd48+56];
	.pragma "used_bytes_mask 15";
	ld.global.v2.u32 	{%r580, %r581}, [%rd48+64];
	ld.global.v2.u32 	{%r582, %r583}, [%rd48+72];
	st.global.v2.u32 	[%rd49], {%r564, %r565};
	st.global.v2.u32 	[%rd49+8], {%r566, %r567};
	st.global.v2.u32 	[%rd49+16], {%r568, %r569};
	st.global.v2.u32 	[%rd49+24], {%r570, %r571};
	st.global.v2.u32 	[%rd49+32], {%r572, %r573};
	st.global.v2.u32 	[%rd49+40], {%r574, %r575};
	st.global.v2.u32 	[%rd49+48], {%r576, %r577};
	st.global.v2.u32 	[%rd49+56], {%r578, %r579};
	st.global.v2.u32 	[%rd49+64], {%r580, %r581};
	st.global.v2.u32 	[%rd49+72], {%r582, %r583};
$L__BB14_44:
	add.s32 	%r28, %r25, 384;
	setp.ge.s32 	%p29, %r28, %r4;
	@%p29 bra 	$L__BB14_46;
	mul.wide.s32 	%rd50, %r28, 80;
	add.s64 	%rd51, %rd6, %rd50;
	add.s64 	%rd52, %rd7, %rd50;
	ld.global.v2.u32 	{%r584, %r585}, [%rd51];
	ld.global.v2.u32 	{%r586, %r587}, [%rd51+8];
	ld.global.v2.u32 	{%r588, %r589}, [%rd51+16];
	ld.global.v2.u32 	{%r590, %r591}, [%rd51+24];
	ld.global.v2.u32 	{%r592, %r593}, [%rd51+32];
	ld.global.v2.u32 	{%r594, %r595}, [%rd51+40];
	ld.global.v2.u32 	{%r596, %r597}, [%rd51+48];
	.pragma "used_bytes_mask 31";
	ld.global.v2.u32 	{%r598, %r599}, [%rd51+56];
	.pragma "used_bytes_mask 15";
	ld.global.v2.u32 	{%r600, %r601}, [%rd51+64];
	ld.global.v2.u32 	{%r602, %r603}, [%rd51+72];
	st.global.v2.u32 	[%rd52], {%r584, %r585};
	st.global.v2.u32 	[%rd52+8], {%r586, %r587};
	st.global.v2.u32 	[%rd52+16], {%r588, %r589};
	st.global.v2.u32 	[%rd52+24], {%r590, %r591};
	st.global.v2.u32 	[%rd52+32], {%r592, %r593};
	st.global.v2.u32 	[%rd52+40], {%r594, %r595};
	st.global.v2.u32 	[%rd52+48], {%r596, %r597};
	st.global.v2.u32 	[%rd52+56], {%r598, %r599};
	st.global.v2.u32 	[%rd52+64], {%r600, %r601};
	st.global.v2.u32 	[%rd52+72], {%r602, %r603};
$L__BB14_46:
	add.s32 	%r671, %r671, 4;
$L__BB14_47:
	setp.eq.s32 	%p30, %r24, 0;
	@%p30 bra 	$L__BB14_57;
	setp.eq.s32 	%p31, %r24, 1;
	@%p31 bra 	$L__BB14_54;
	shl.b32 	%r604, %r671, 7;
	add.s32 	%r31, %r604, %r6;
	setp.ge.s32 	%p32, %r31, %r4;
	@%p32 bra 	$L__BB14_51;
	mul.wide.s32 	%rd53, %r31, 80;
	add.s64 	%rd54, %rd6, %rd53;
	add.s64 	%rd55, %rd7, %rd53;
	ld.global.v2.u32 	{%r605, %r606}, [%rd54];
	ld.global.v2.u32 	{%r607, %r608}, [%rd54+8];
	ld.global.v2.u32 	{%r609, %r610}, [%rd54+16];
	ld.global.v2.u32 	{%r611, %r612}, [%rd54+24];
	ld.global.v2.u32 	{%r613, %r614}, [%rd54+32];
	ld.global.v2.u32 	{%r615, %r616}, [%rd54+40];
	ld.global.v2.u32 	{%r617, %r618}, [%rd54+48];
	.pragma "used_bytes_mask 31";
	ld.global.v2.u32 	{%r619, %r620}, [%rd54+56];
	.pragma "used_bytes_mask 15";
	ld.global.v2.u32 	{%r621, %r622}, [%rd54+64];
	ld.global.v2.u32 	{%r623, %r624}, [%rd54+72];
	st.global.v2.u32 	[%rd55], {%r605, %r606};
	st.global.v2.u32 	[%rd55+8], {%r607, %r608};
	st.global.v2.u32 	[%rd55+16], {%r609, %r610};
	st.global.v2.u32 	[%rd55+24], {%r611, %r612};
	st.global.v2.u32 	[%rd55+32], {%r613, %r614};
	st.global.v2.u32 	[%rd55+40], {%r615, %r616};
	st.global.v2.u32 	[%rd55+48], {%r617, %r618};
	st.global.v2.u32 	[%rd55+56], {%r619, %r620};
	st.global.v2.u32 	[%rd55+64], {%r621, %r622};
	st.global.v2.u32 	[%rd55+72], {%r623, %r624};
$L__BB14_51:
	add.s32 	%r32, %r31, 128;
	setp.ge.s32 	%p33, %r32, %r4;
	@%p33 bra 	$L__BB14_53;
	mul.wide.s32 	%rd56, %r32, 80;
	add.s64 	%rd57, %rd6, %rd56;
	add.s64 	%rd58, %rd7, %rd56;
	ld.global.v2.u32 	{%r625, %r626}, [%rd57];
	ld.global.v2.u32 	{%r627, %r628}, [%rd57+8];
	ld.global.v2.u32 	{%r629, %r630}, [%rd57+16];
	ld.global.v2.u32 	{%r631, %r632}, [%rd57+24];
	ld.global.v2.u32 	{%r633, %r634}, [%rd57+32];
	ld.global.v2.u32 	{%r635, %r636}, [%rd57+40];
	ld.global.v2.u32 	{%r637, %r638}, [%rd57+48];
	.pragma "used_bytes_mask 31";
	ld.global.v2.u32 	{%r639, %r640}, [%rd57+56];
	.pragma "used_bytes_mask 15";
	ld.global.v2.u32 	{%r641, %r642}, [%rd57+64];
	ld.global.v2.u32 	{%r643, %r644}, [%rd57+72];
	st.global.v2.u32 	[%rd58], {%r625, %r626};
	st.global.v2.u32 	[%rd58+8], {%r627, %r628};
	st.global.v2.u32 	[%rd58+16], {%r629, %r630};
	st.global.v2.u32 	[%rd58+24], {%r631, %r632};
	st.global.v2.u32 	[%rd58+32], {%r633, %r634};
	st.global.v2.u32 	[%rd58+40], {%r635, %r636};
	st.global.v2.u32 	[%rd58+48], {%r637, %r638};
	st.global.v2.u32 	[%rd58+56], {%r639, %r640};
	st.global.v2.u32 	[%rd58+64], {%r641, %r642};
	st.global.v2.u32 	[%rd58+72], {%r643, %r644};
$L__BB14_53:
	add.s32 	%r671, %r671, 2;
$L__BB14_54:
	and.b32  	%r645, %r42, 1;
	setp.eq.b32 	%p34, %r645, 1;
	not.pred 	%p35, %p34;
	@%p35 bra 	$L__BB14_57;
	shl.b32 	%r646, %r671, 7;
	add.s32 	%r35, %r646, %r6;
	setp.ge.s32 	%p36, %r35, %r4;
	@%p36 bra 	$L__BB14_57;
	mul.wide.s32 	%rd59, %r35, 80;
	add.s64 	%rd60, %rd6, %rd59;
	add.s64 	%rd61, %rd7, %rd59;
	ld.global.v2.u32 	{%r647, %r648}, [%rd60];
	ld.global.v2.u32 	{%r649, %r650}, [%rd60+8];
	ld.global.v2.u32 	{%r651, %r652}, [%rd60+16];
	ld.global.v2.u32 	{%r653, %r654}, [%rd60+24];
	ld.global.v2.u32 	{%r655, %r656}, [%rd60+32];
	ld.global.v2.u32 	{%r657, %r658}, [%rd60+40];
	ld.global.v2.u32 	{%r659, %r660}, [%rd60+48];
	.pragma "used_bytes_mask 31";
	ld.global.v2.u32 	{%r661, %r662}, [%rd60+56];
	.pragma "used_bytes_mask 15";
	ld.global.v2.u32 	{%r663, %r664}, [%rd60+64];
	ld.global.v2.u32 	{%r665, %r666}, [%rd60+72];
	st.global.v2.u32 	[%rd61], {%r647, %r648};
	st.global.v2.u32 	[%rd61+8], {%r649, %r650};
	st.global.v2.u32 	[%rd61+16], {%r651, %r652};
	st.global.v2.u32 	[%rd61+24], {%r653, %r654};
	st.global.v2.u32 	[%rd61+32], {%r655, %r656};
	st.global.v2.u32 	[%rd61+40], {%r657, %r658};
	st.global.v2.u32 	[%rd61+48], {%r659, %r660};
	st.global.v2.u32 	[%rd61+56], {%r661, %r662};
	st.global.v2.u32 	[%rd61+64], {%r663, %r664};
	st.global.v2.u32 	[%rd61+72], {%r665, %r666};
$L__BB14_57:
	ret;

}
	// .globl	_ZN3cub18CUB_300001_SM_10006detail9transform16transform_kernelINS2_10policy_hubILb1EN4cuda3std3__45tupleIJPK11AutomobilisEEEE10policy1000ElNS7_10__identityEN6thrust24THRUST_300001_SM_1000_NS10device_ptrIS9_EEJSB_EEEvT0_iT1_T2_DpNS2_10kernel_argIT3_EE
.visible .entry _ZN3cub18CUB_300001_SM_10006detail9transform16transform_kernelINS2_10policy_hubILb1EN4cuda3std3__45tupleIJPK11AutomobilisEEEE10policy1000ElNS7_10__identityEN6thrust24THRUST_300001_SM_1000_NS10device_ptrIS9_EEJSB_EEEvT0_iT1_T2_DpNS2_10kernel_argIT3_EE(
	.param .u64 _ZN3cub18CUB_300001_SM_10006detail9transform16transform_kernelINS2_10policy_hubILb1EN4cuda3std3__45tupleIJPK11AutomobilisEEEE10policy1000ElNS7_10__identityEN6thrust24THRUST_300001_SM_1000_NS10device_ptrIS9_EEJSB_EEEvT0_iT1_T2_DpNS2_10kernel_argIT3_EE_param_0,
	.param .u32 _ZN3cub18CUB_300001_SM_10006detail9transform16transform_kernelINS2_10policy_hubILb1EN4cuda3std3__45tupleIJPK11AutomobilisEEEE10policy1000ElNS7_10__identityEN6thrust24THRUST_300001_SM_1000_NS10device_ptrIS9_EEJSB_EEEvT0_iT1_T2_DpNS2_10kernel_argIT3_EE_param_1,
	.param .align 1 .b8 _ZN3cub18CUB_300001_SM_10006detail9transform16transform_kernelINS2_10policy_hubILb1EN4cuda3std3__45tupleIJPK11AutomobilisEEEE10policy1000ElNS7_10__identityEN6thrust24THRUST_300001_SM_1000_NS10device_ptrIS9_EEJSB_EEEvT0_iT1_T2_DpNS2_10kernel_argIT3_EE_param_2[1],
	.param .align 8 .b8 _ZN3cub18CUB_300001_SM_10006detail9transform16transform_kernelINS2_10policy_hubILb1EN4cuda3std3__45tupleIJPK11AutomobilisEEEE10policy1000ElNS7_10__identityEN6thrust24THRUST_300001_SM_1000_NS10device_ptrIS9_EEJSB_EEEvT0_iT1_T2_DpNS2_10kernel_argIT3_EE_param_3[8],
	.param .align 8 .b8 _ZN3cub18CUB_300001_SM_10006detail9transform16transform_kernelINS2_10policy_hubILb1EN4cuda3std3__45tupleIJPK11AutomobilisEEEE10policy1000ElNS7_10__identityEN6thrust24THRUST_300001_SM_1000_NS10device_ptrIS9_EEJSB_EEEvT0_iT1_T2_DpNS2_10kernel_argIT3_EE_param_4[16]
)
.maxntid 128
{
	.reg .pred 	%p<37>;
	.reg .b32 	%r<674>;
	.reg .b64 	%rd<69>;

	ld.param.u64 	%rd15, [_ZN3cub18CUB_300001_SM_10006detail9transform16transform_kernelINS2_10policy_hubILb1EN4cuda3std3__45tupleIJPK11AutomobilisEEEE10policy1000ElNS7_10__identityEN6thrust24THRUST_300001_SM_1000_NS10device_ptrIS9_EEJSB_EEEvT0_iT1_T2_DpNS2_10kernel_argIT3_EE_param_0];
	ld.param.u64 	%rd16, [_ZN3cub18CUB_300001_SM_10006detail9transform16transform_kernelINS2_10policy_hubILb1EN4cuda3std3__45tupleIJPK11AutomobilisEEEE10policy1000ElNS7_10__identityEN6thrust24THRUST_300001_SM_1000_NS10device_ptrIS9_EEJSB_EEEvT0_iT1_T2_DpNS2_10kernel_argIT3_EE_param_4];
	ld.param.u64 	%rd17, [_ZN3cub18CUB_300001_SM_10006detail9transform16transform_kernelINS2_10policy_hubILb1EN4cuda3std3__45tupleIJPK11AutomobilisEEEE10policy1000ElNS7_10__identityEN6thrust24THRUST_300001_SM_1000_NS10device_ptrIS9_EEJSB_EEEvT0_iT1_T2_DpNS2_10kernel_argIT3_EE_param_3];
	ld.param.u32 	%r40, [_ZN3cub18CUB_300001_SM_10006detail9transform16transform_kernelINS2_10policy_hubILb1EN4cuda3std3__45tupleIJPK11AutomobilisEEEE10policy1000ElNS7_10__identityEN6thrust24THRUST_300001_SM_1000_NS10device_ptrIS9_EEJSB_EEEvT0_iT1_T2_DpNS2_10kernel_argIT3_EE_param_1];
	cvta.to.global.u64 	%rd1, %rd17;
	cvta.to.global.u64 	%rd2, %rd16;
	shl.b32 	%r1, %r40, 7;
	mov.u32 	%r41, %ctaid.x;
	cvt.u64.u32 	%rd18, %r41;
	cvt.s64.s32 	%rd19, %r1;
	mul.lo.s64 	%rd3, %rd19, %rd18;
	sub.s64 	%rd20, %rd15, %rd3;
	min.s64 	%rd21, %rd20, %rd19;
	cvt.u32.u64 	%r2, %rd21;
	mul.lo.s32 	%r3, %r2, 80;
	mov.u32 	%r4, %tid.x;
	shl.b32 	%r664, %r4, 7;
	setp.ge.s32 	%p1, %r664, %r3;
	@%p1 bra 	$L__BB15_3;
	mad.lo.s64 	%rd22, %rd3, 80, %rd2;
	mul.wide.u32 	%rd23, %r4, 128;
	add.s64 	%rd67, %rd22, %rd23;
$L__BB15_2:
	.pragma "nounroll";
	// begin inline asm
	prefetch.global.L2 [%rd67];
	// end inline asm
	add.s32 	%r664, %r664, 16384;
	add.s64 	%rd67, %rd67, 16384;
	setp.lt.s32 	%p2, %r664, %r3;
	@%p2 bra 	$L__BB15_2;
$L__BB15_3:
	mul.lo.s64 	%rd25, %rd3, 80;
	add.s64 	%rd7, %rd2, %rd25;
	add.s64 	%rd8, %rd1, %rd25;
	setp.eq.s32 	%p3, %r1, %r2;
	@%p3 bra 	$L__BB15_45;
	setp.lt.s32 	%p4, %r40, 1;
	@%p4 bra 	$L__BB15_57;
	and.b32  	%r8, %r40, 7;
	setp.lt.u32 	%p5, %r40, 8;
	mov.b32 	%r671, 0;
	@%p5 bra 	$L__BB15_24;
	and.b32  	%r671, %r40, 2147483640;
	mov.b32 	%r667, 0;
$L__BB15_7:
	.pragma "nounroll";
	shl.b32 	%r44, %r667, 7;
	add.s32 	%r19, %r44, %r4;
	setp.ge.s32 	%p6, %r19, %r2;
	@%p6 bra 	$L__BB15_9;
	mul.wide.u32 	%rd26, %r19, 80;
	add.s64 	%rd27, %rd7, %rd26;
	add.s64 	%rd28, %rd8, %rd26;
	ld.global.v2.u32 	{%r45, %r46}, [%rd27];
	ld.global.v2.u32 	{%r47, %r48}, [%rd27+8];
	ld.global.v2.u32 	{%r49, %r50}, [%rd27+16];
	ld.global.v2.u32 	{%r51, %r52}, [%rd27+24];
	ld.global.v2.u32 	{%r53, %r54}, [%rd27+32];
	ld.global.v2.u32 	{%r55, %r56}, [%rd27+40];
	ld.global.v2.u32 	{%r57, %r58}, [%rd27+48];
	.pragma "used_bytes_mask 31";
	ld.global.v2.u32 	{%r59, %r60}, [%rd27+56];
	.pragma "used_bytes_mask 15";
	ld.global.v2.u32 	{%r61, %r62}, [%rd27+64];
	ld.global.v2.u32 	{%r63, %r64}, [%rd27+72];
	st.global.v2.u32 	[%rd28], {%r45, %r46};
	st.global.v2.u32 	[%rd28+8], {%r47, %r48};
	st.global.v2.u32 	[%rd28+16], {%r49, %r50};
	st.global.v2.u32 	[%rd28+24], {%r51, %r52};
	st.global.v2.u32 	[%rd28+32], {%r53, %r54};
	st.global.v2.u32 	[%rd28+40], {%r55, %r56};
	st.global.v2.u32 	[%rd28+48], {%r57, %r58};
	st.global.v2.u32 	[%rd28+56], {%r59, %r60};
	st.global.v2.u32 	[%rd28+64], {%r61, %r62};
	st.global.v2.u32 	[%rd28+72], {%r63, %r64};
$L__BB15_9:
	add.s32 	%r65, %r19, 128;
	setp.ge.s32 	%p7, %r65, %r2;
	mul.wide.s32 	%rd29, %r65, 80;
	add.s64 	%rd13, %rd7, %rd29;
	add.s64 	%rd14, %rd8, %rd29;
	@%p7 bra 	$L__BB15_11;
	ld.global.v2.u32 	{%r66, %r67}, [%rd13];
	ld.global.v2.u32 	{%r68, %r69}, [%rd13+8];
	ld.global.v2.u32 	{%r70, %r71}, [%rd13+16];
	ld.global.v2.u32 	{%r72, %r73}, [%rd13+24];
	ld.global.v2.u32 	{%r74, %r75}, [%rd13+32];
	ld.global.v2.u32 	{%r76, %r77}, [%rd13+40];
	ld.global.v2.u32 	{%r78, %r79}, [%rd13+48];
	.pragma "used_bytes_mask 31";
	ld.global.v2.u32 	{%r80, %r81}, [%rd13+56];
	.pragma "used_bytes_mask 15";
	ld.global.v2.u32 	{%r82, %r83}, [%rd13+64];
	ld.global.v2.u32 	{%r84, %r85}, [%rd13+72];
	st.global.v2.u32 	[%rd14], {%r66, %r67};
	st.global.v2.u32 	[%rd14+8], {%r68, %r69};
	st.global.v2.u32 	[%rd14+16], {%r70, %r71};
	st.global.v2.u32 	[%rd14+24], {%r72, %r73};
	st.global.v2.u32 	[%rd14+32], {%r74, %r75};
	st.global.v2.u32 	[%rd14+40], {%r76, %r77};
	st.global.v2.u32 	[%rd14+48], {%r78, %r79};
	st.global.v2.u32 	[%rd14+56], {%r80, %r81};
	st.global.v2.u32 	[%rd14+64], {%r82, %r83};
	st.global.v2.u32 	[%rd14+72], {%r84, %r85};
$L__BB15_11:
	add.s32 	%r86, %r19, 256;
	setp.ge.s32 	%p8, %r86, %r2;
	@%p8 bra 	$L__BB15_13;
	ld.global.v2.u32 	{%r87, %r88}, [%rd13+10240];
	ld.global.v2.u32 	{%r89, %r90}, [%rd13+10248];
	ld.global.v2.u32 	{%r91, %r92}, [%rd13+10256];
	ld.global.v2.u32 	{%r93, %r94}, [%rd13+10264];
	ld.global.v2.u32 	{%r95, %r96}, [%rd13+10272];
	ld.global.v2.u32 	{%r97, %r98}, [%rd13+10280];
	ld.global.v2.u32 	{%r99, %r100}, [%rd13+10288];
	.pragma "used_bytes_mask 31";
	ld.global.v2.u32 	{%r101, %r102}, [%rd13+10296];
	.pragma "used_bytes_mask 15";
	ld.global.v2.u32 	{%r103, %r104}, [%rd13+10304];
	ld.global.v2.u32 	{%r105, %r106}, [%rd13+10312];
	st.global.v2.u32 	[%rd14+10240], {%r87, %r88};
	st.global.v2.u32 	[%rd14+10248], {%r89, %r90};
	st.global.v2.u32 	[%rd14+10256], {%r91, %r92};
	st.global.v2.u32 	[%rd14+10264], {%r93, %r94};
	st.global.v2.u32 	[%rd14+10272], {%r95, %r96};
	st.global.v2.u32 	[%rd14+10280], {%r97, %r98};
	st.global.v2.u32 	[%rd14+10288], {%r99, %r100};
	st.global.v2.u32 	[%rd14+10296], {%r101, %r102};
	st.global.v2.u32 	[%rd14+10304], {%r103, %r104};
	st.global.v2.u32 	[%rd14+10312], {%r105, %r106};
$L__BB15_13:
	add.s32 	%r107, %r19, 384;
	setp.ge.s32 	%p9, %r107, %r2;
	@%p9 bra 	$L__BB15_15;
	ld.global.v2.u32 	{%r108, %r109}, [%rd13+20480];
	ld.global.v2.u32 	{%r110, %r111}, [%rd13+20488];
	ld.global.v2.u32 	{%r112, %r113}, [%rd13+20496];
	ld.global.v2.u32 	{%r114, %r115}, [%rd13+20504];
	ld.global.v2.u32 	{%r116, %r117}, [%rd13+20512];
	ld.global.v2.u32 	{%r118, %r119}, [%rd13+20520];
	ld.global.v2.u32 	{%r120, %r121}, [%rd13+20528];
	.pragma "used_bytes_mask 31";
	ld.global.v2.u32 	{%r122, %r123}, [%rd13+20536];
	.pragma "used_bytes_mask 15";
	ld.global.v2.u32 	{%r124, %r125}, [%rd13+20544];
	ld.global.v2.u32 	{%r126, %r127}, [%rd13+20552];
	st.global.v2.u32 	[%rd14+20480], {%r108, %r109};
	st.global.v2.u32 	[%rd14+20488], {%r110, %r111};
	st.global.v2.u32 	[%rd14+20496], {%r112, %r113};
	st.global.v2.u32 	[%rd14+20504], {%r114, %r115};
	st.global.v2.u32 	[%rd14+20512], {%r116, %r117};
	st.global.v2.u32 	[%rd14+20520], {%r118, %r119};
	st.global.v2.u32 	[%rd14+20528], {%r120, %r121};
	st.global.v2.u32 	[%rd14+20536], {%r122, %r123};
	st.global.v2.u32 	[%rd14+20544], {%r124, %r125};
	st.global.v2.u32 	[%rd14+20552], {%r126, %r127};
$L__BB15_15:
	add.s32 	%r128, %r19, 512;
	setp.ge.s32 	%p10, %r128, %r2;
	@%p10 bra 	$L__BB15_17;
	ld.global.v2.u32 	{%r129, %r130}, [%rd13+30720];
	ld.global.v2.u32 	{%r131, %r132}, [%rd13+30728];
	ld.global.v2.u32 	{%r133, %r134}, [%rd13+30736];
	ld.global.v2.u32 	{%r135, %r136}, [%rd13+30744];
	ld.global.v2.u32 	{%r137, %r138}, [%rd13+30752];
	ld.global.v2.u32 	{%r139, %r140}, [%rd13+30760];
	ld.global.v2.u32 	{%r141, %r142}, [%rd13+30768];
	.pragma "used_bytes_mask 31";
	ld.global.v2.u32 	{%r143, %r144}, [%rd13+30776];
	.pragma "used_bytes_mask 15";
	ld.global.v2.u32 	{%r145, %r146}, [%rd13+30784];
	ld.global.v2.u32 	{%r147, %r148}, [%rd13+30792];
	st.global.v2.u32 	[%rd14+30720], {%r129, %r130};
	st.global.v2.u32 	[%rd14+30728], {%r131, %r132};
	st.global.v2.u32 	[%rd14+30736], {%r133, %r134};
	st.global.v2.u32 	[%rd14+30744], {%r135, %r136};
	st.global.v2.u32 	[%rd14+30752], {%r137, %r138};
	st.global.v2.u32 	[%rd14+30760], {%r139, %r140};
	st.global.v2.u32 	[%rd14+30768], {%r141, %r142};
	st.global.v2.u32 	[%rd14+30776], {%r143, %r144};
	st.global.v2.u32 	[%rd14+30784], {%r145, %r146};
	st.global.v2.u32 	[%rd14+30792], {%r147, %r148};
$L__BB15_17:
	add.s32 	%r149, %r19, 640;
	setp.ge.s32 	%p11, %r149, %r2;
	@%p11 bra 	$L__BB15_19;
	ld.global.v2.u32 	{%r150, %r151}, [%rd13+40960];
	ld.global.v2.u32 	{%r152, %r153}, [%rd13+40968];
	ld.global.v2.u32 	{%r154, %r155}, [%rd13+40976];
	ld.global.v2.u32 	{%r156, %r157}, [%rd13+40984];
	ld.global.v2.u32 	{%r158, %r159}, [%rd13+40992];
	ld.global.v2.u32 	{%r160, %r161}, [%rd13+41000];
	ld.global.v2.u32 	{%r162, %r163}, [%rd13+41008];
	.pragma "used_bytes_mask 31";
	ld.global.v2.u32 	{%r164, %r165}, [%rd13+41016];
	.pragma "used_bytes_mask 15";
	ld.global.v2.u32 	{%r166, %r167}, [%rd13+41024];
	ld.global.v2.u32 	{%r168, %r169}, [%rd13+41032];
	st.global.v2.u32 	[%rd14+40960], {%r150, %r151};
	st.global.v2.u32 	[%rd14+40968], {%r152, %r153};
	st.global.v2.u32 	[%rd14+40976], {%r154, %r155};
	st.global.v2.u32 	[%rd14+40984], {%r156, %r157};
	st.global.v2.u32 	[%rd14+40992], {%r158, %r159};
	st.global.v2.u32 	[%rd14+41000], {%r160, %r161};
	st.global.v2.u32 	[%rd14+41008], {%r162, %r163};
	st.global.v2.u32 	[%rd14+41016], {%r164, %r165};
	st.global.v2.u32 	[%rd14+41024], {%r166, %r167};
	st.global.v2.u32 	[%rd14+41032], {%r168, %r169};
$L__BB15_19:
	add.s32 	%r170, %r19, 768;
	setp.ge.s32 	%p12, %r170, %r2;
	@%p12 bra 	$L__BB15_21;
	ld.global.v2.u32 	{%r171, %r172}, [%rd13+51200];
	ld.global.v2.u32 	{%r173, %r174}, [%rd13+51208];
	ld.global.v2.u32 	{%r175, %r176}, [%rd13+51216];
	ld.global.v2.u32 	{%r177, %r178}, [%rd13+51224];
	ld.global.v2.u32 	{%r179, %r180}, [%rd13+51232];
	ld.global.v2.u32 	{%r181, %r182}, [%rd13+51240];
	ld.global.v2.u32 	{%r183, %r184}, [%rd13+51248];
	.pragma "used_bytes_mask 31";
	ld.global.v2.u32 	{%r185, %r186}, [%rd13+51256];
	.pragma "used_bytes_mask 15";
	ld.global.v2.u32 	{%r187, %r188}, [%rd13+51264];
	ld.global.v2.u32 	{%r189, %r190}, [%rd13+51272];
	st.global.v2.u32 	[%rd14+51200], {%r171, %r172};
	st.global.v2.u32 	[%rd14+51208], {%r173, %r174};
	st.global.v2.u32 	[%rd14+51216], {%r175, %r176};
	st.global.v2.u32 	[%rd14+51224], {%r177, %r178};
	st.global.v2.u32 	[%rd14+51232], {%r179, %r180};
	st.global.v2.u32 	[%rd14+51240], {%r181, %r182};
	st.global.v2.u32 	[%rd14+51248], {%r183, %r184};
	st.global.v2.u32 	[%rd14+51256], {%r185, %r186};
	st.global.v2.u32 	[%rd14+51264], {%r187, %r188};
	st.global.v2.u32 	[%rd14+51272], {%r189, %r190};
$L__BB15_21:
	add.s32 	%r191, %r19, 896;
	setp.ge.s32 	%p13, %r191, %r2;
	@%p13 bra 	$L__BB15_23;
	ld.global.v2.u32 	{%r192, %r193}, [%rd13+61440];
	ld.global.v2.u32 	{%r194, %r195}, [%rd13+61448];
	ld.global.v2.u32 	{%r196, %r197}, [%rd13+61456];
	ld.global.v2.u32 	{%r198, %r199}, [%rd13+61464];
	ld.global.v2.u32 	{%r200, %r201}, [%rd13+61472];
	ld.global.v2.u32 	{%r202, %r203}, [%rd13+61480];
	ld.global.v2.u32 	{%r204, %r205}, [%rd13+61488];
	.pragma "used_bytes_mask 31";
	ld.global.v2.u32 	{%r206, %r207}, [%rd13+61496];
	.pragma "used_bytes_mask 15";
	ld.global.v2.u32 	{%r208, %r209}, [%rd13+61504];
	ld.global.v2.u32 	{%r210, %r211}, [%rd13+61512];
	st.global.v2.u32 	[%rd14+61440], {%r192, %r193};
	st.global.v2.u32 	[%rd14+61448], {%r194, %r195};
	st.global.v2.u32 	[%rd14+61456], {%r196, %r197};
	st.global.v2.u32 	[%rd14+61464], {%r198, %r199};
	st.global.v2.u32 	[%rd14+61472], {%r200, %r201};
	st.global.v2.u32 	[%rd14+61480], {%r202, %r203};
	st.global.v2.u32 	[%rd14+61488], {%r204, %r205};
	st.global.v2.u32 	[%rd14+61496], {%r206, %r207};
	st.global.v2.u32 	[%rd14+61504], {%r208, %r209};
	st.global.v2.u32 	[%rd14+61512], {%r210, %r211};
$L__BB15_23:
	add.s32 	%r667, %r667, 8;
	setp.eq.s32 	%p14, %r667, %r671;
	@%p14 bra 	$L__BB15_24;
	bra.uni 	$L__BB15_7;
$L__BB15_24:
	setp.eq.s32 	%p15, %r8, 0;
	@%p15 bra 	$L__BB15_57;
	and.b32  	%r28, %r40, 3;
	setp.lt.u32 	%p16, %r8, 4;
	@%p16 bra 	$L__BB15_35;
	shl.b32 	%r212, %r671, 7;
	add.s32 	%r29, %r212, %r4;
	setp.ge.s32 	%p17, %r29, %r2;
	@%p17 bra 	$L__BB15_28;
	mul.wide.s32 	%rd30, %r29, 80;
	add.s64 	%rd31, %rd7, %rd30;
	add.s64 	%rd32, %rd8, %rd30;
	ld.global.v2.u32 	{%r213, %r214}, [%rd31];
	ld.global.v2.u32 	{%r215, %r216}, [%rd31+8];
	ld.global.v2.u32 	{%r217, %r218}, [%rd31+16];
	ld.global.v2.u32 	{%r219, %r220}, [%rd31+24];
	ld.global.v2.u32 	{%r221, %r222}, [%rd31+32];
	ld.global.v2.u32 	{%r223, %r224}, [%rd31+40];
	ld.global.v2.u32 	{%r225, %r226}, [%rd31+48];
	.pragma "used_bytes_mask 31";
	ld.global.v2.u32 	{%r227, %r228}, [%rd31+56];
	.pragma "used_bytes_mask 15";
	ld.global.v2.u32 	{%r229, %r230}, [%rd31+64];
	ld.global.v2.u32 	{%r231, %r232}, [%rd31+72];
	st.global.v2.u32 	[%rd32], {%r213, %r214};
	st.global.v2.u32 	[%rd32+8], {%r215, %r216};
	st.global.v2.u32 	[%rd32+16], {%r217, %r218};
	st.global.v2.u32 	[%rd32+24], {%r219, %r220};
	st.global.v2.u32 	[%rd32+32], {%r221, %r222};
	st.global.v2.u32 	[%rd32+40], {%r223, %r224};
	st.global.v2.u32 	[%rd32+48], {%r225, %r226};
	st.global.v2.u32 	[%rd32+56], {%r227, %r228};
	st.global.v2.u32 	[%rd32+64], {%r229, %r230};
	st.global.v2.u32 	[%rd32+72], {%r231, %r232};
$L__BB15_28:
	add.s32 	%r30, %r29, 128;
	setp.ge.s32 	%p18, %r30, %r2;
	@%p18 bra 	$L__BB15_30;
	mul.wide.s32 	%rd33, %r30, 80;
	add.s64 	%rd34, %rd7, %rd33;
	add.s64 	%rd35, %rd8, %rd33;
	ld.global.v2.u32 	{%r233, %r234}, [%rd34];
	ld.global.v2.u32 	{%r235, %r236}, [%rd34+8];
	ld.global.v2.u32 	{%r237, %r238}, [%rd34+16];
	ld.global.v2.u32 	{%r239, %r240}, [%rd34+24];
	ld.global.v2.u32 	{%r241, %r242}, [%rd34+32];
	ld.global.v2.u32 	{%r243, %r244}, [%rd34+40];
	ld.global.v2.u32 	{%r245, %r246}, [%rd34+48];
	.pragma "used_bytes_mask 31";
	ld.global.v2.u32 	{%r247, %r248}, [%rd34+56];
	.pragma "used_bytes_mask 15";
	ld.global.v2.u32 	{%r249, %r250}, [%rd34+64];
	ld.global.v2.u32 	{%r251, %r252}, [%rd34+72];
	st.global.v2.u32 	[%rd35], {%r233, %r234};
	st.global.v2.u32 	[%rd35+8], {%r235, %r236};
	st.global.v2.u32 	[%rd35+16], {%r237, %r238};
	st.global.v2.u32 	[%rd35+24], {%r239, %r240};
	st.global.v2.u32 	[%rd35+32], {%r241, %r242};
	st.global.v2.u32 	[%rd35+40], {%r243, %r244};
	st.global.v2.u32 	[%rd35+48], {%r245, %r246};
	st.global.v2.u32 	[%rd35+56], {%r247, %r248};
	st.global.v2.u32 	[%rd35+64], {%r249, %r250};
	st.global.v2.u32 	[%rd35+72], {%r251, %r252};
$L__BB15_30:
	add.s32 	%r31, %r29, 256;
	setp.ge.s32 	%p19, %r31, %r2;
	@%p19 bra 	$L__BB15_32;
	mul.wide.s32 	%rd36, %r31, 80;
	add.s64 	%rd37, %rd7, %rd36;
	add.s64 	%rd38, %rd8, %rd36;
	ld.global.v2.u32 	{%r253, %r254}, [%rd37];
	ld.global.v2.u32 	{%r255, %r256}, [%rd37+8];
	ld.global.v2.u32 	{%r257, %r258}, [%rd37+16];
	ld.global.v2.u32 	{%r259, %r260}, [%rd37+24];
	ld.global.v2.u32 	{%r261, %r262}, [%rd37+32];
	ld.global.v2.u32 	{%r263, %r264}, [%rd37+40];
	ld.global.v2.u32 	{%r265, %r266}, [%rd37+48];
	.pragma "used_bytes_mask 31";
	ld.global.v2.u32 	{%r267, %r268}, [%rd37+56];
	.pragma "used_bytes_mask 15";
	ld.global.v2.u32 	{%r269, %r270}, [%rd37+64];
	ld.global.v2.u32 	{%r271, %r272}, [%rd37+72];
	st.global.v2.u32 	[%rd38], {%r253, %r254};
	st.global.v2.u32 	[%rd38+8], {%r255, %r256};
	st.global.v2.u32 	[%rd38+16], {%r257, %r258};
	st.global.v2.u32 	[%rd38+24], {%r259, %r260};
	st.global.v2.u32 	[%rd38+32], {%r261, %r262};
	st.global.v2.u32 	[%rd38+40], {%r263, %r264};
	st.global.v2.u32 	[%rd38+48], {%r265, %r266};
	st.global.v2.u32 	[%rd38+56], {%r267, %r268};
	st.global.v2.u32 	[%rd38+64], {%r269, %r270};
	st.global.v2.u32 	[%rd38+72], {%r271, %r272};
$L__BB15_32:
	add.s32 	%r32, %r29, 384;
	setp.ge.s32 	%p20, %r32, %r2;
	@%p20 bra 	$L__BB15_34;
	mul.wide.s32 	%rd39, %r32, 80;
	add.s64 	%rd40, %rd7, %rd39;
	add.s64 	%rd41, %rd8, %rd39;
	ld.global.v2.u32 	{%r273, %r274}, [%rd40];
	ld.global.v2.u32 	{%r275, %r276}, [%rd40+8];
	ld.global.v2.u32 	{%r277, %r278}, [%rd40+16];
	ld.global.v2.u32 	{%r279, %r280}, [%rd40+24];
	ld.global.v2.u32 	{%r281, %r282}, [%rd40+32];
	ld.global.v2.u32 	{%r283, %r284}, [%rd40+40];
	ld.global.v2.u32 	{%r285, %r286}, [%rd40+48];
	.pragma "used_bytes_mask 31";
	ld.global.v2.u32 	{%r287, %r288}, [%rd40+56];
	.pragma "used_bytes_mask 15";
	ld.global.v2.u32 	{%r289, %r290}, [%rd40+64];
	ld.global.v2.u32 	{%r291, %r292}, [%rd40+72];
	st.global.v2.u32 	[%rd41], {%r273, %r274};
	st.global.v2.u32 	[%rd41+8], {%r275, %r276};
	st.global.v2.u32 	[%rd41+16], {%r277, %r278};
	st.global.v2.u32 	[%rd41+24], {%r279, %r280};
	st.global.v2.u32 	[%rd41+32], {%r281, %r282};
	st.global.v2.u32 	[%rd41+40], {%r283, %r284};
	st.global.v2.u32 	[%rd41+48], {%r285, %r286};
	st.global.v2.u32 	[%rd41+56], {%r287, %r288};
	st.global.v2.u32 	[%rd41+64], {%r289, %r290};
	st.global.v2.u32 	[%rd41+72], {%r291, %r292};
$L__BB15_34:
	add.s32 	%r671, %r671, 4;
$L__BB15_35:
	setp.eq.s32 	%p21, %r28, 0;
	@%p21 bra 	$L__BB15_57;
	setp.eq.s32 	%p22, %r28, 1;
	@%p22 bra 	$L__BB15_42;
	shl.b32 	%r293, %r671, 7;
	add.s32 	%r35, %r293, %r4;
	setp.ge.s32 	%p23, %r35, %r2;
	@%p23 bra 	$L__BB15_39;
	mul.wide.s32 	%rd42, %r35, 80;
	add.s64 	%rd43, %rd7, %rd42;
	add.s64 	%rd44, %rd8, %rd42;
	ld.global.v2.u32 	{%r294, %r295}, [%rd43];
	ld.global.v2.u32 	{%r296, %r297}, [%rd43+8];
	ld.global.v2.u32 	{%r298, %r299}, [%rd43+16];
	ld.global.v2.u32 	{%r300, %r301}, [%rd43+24];
	ld.global.v2.u32 	{%r302, %r303}, [%rd43+32];
	ld.global.v2.u32 	{%r304, %r305}, [%rd43+40];
	ld.global.v2.u32 	{%r306, %r307}, [%rd43+48];
	.pragma "used_bytes_mask 31";
	ld.global.v2.u32 	{%r308, %r309}, [%rd43+56];
	.pragma "used_bytes_mask 15";
	ld.global.v2.u32 	{%r310, %r311}, [%rd43+64];
	ld.global.v2.u32 	{%r312, %r313}, [%rd43+72];
	st.global.v2.u32 	[%rd44], {%r294, %r295};
	st.global.v2.u32 	[%rd44+8], {%r296, %r297};
	st.global.v2.u32 	[%rd44+16], {%r298, %r299};
	st.global.v2.u32 	[%rd44+24], {%r300, %r301};
	st.global.v2.u32 	[%rd44+32], {%r302, %r303};
	st.global.v2.u32 	[%rd44+40], {%r304, %r305};
	st.global.v2.u32 	[%rd44+48], {%r306, %r307};
	st.global.v2.u32 	[%rd44+56], {%r308, %r309};
	st.global.v2.u32 	[%rd44+64], {%r310, %r311};
	st.global.v2.u32 	[%rd44+72], {%r312, %r313};
$L__BB15_39:
	add.s32 	%r36, %r35, 128;
	setp.ge.s32 	%p24, %r36, %r2;
	@%p24 bra 	$L__BB15_41;
	mul.wide.s32 	%rd45, %r36, 80;
	add.s64 	%rd46, %rd7, %rd45;
	add.s64 	%rd47, %rd8, %rd45;
	ld.global.v2.u32 	{%r314, %r315}, [%rd46];
	ld.global.v2.u32 	{%r316, %r317}, [%rd46+8];
	ld.global.v2.u32 	{%r318, %r319}, [%rd46+16];
	ld.global.v2.u32 	{%r320, %r321}, [%rd46+24];
	ld.global.v2.u32 	{%r322, %r323}, [%rd46+32];
	ld.global.v2.u32 	{%r324, %r325}, [%rd46+40];
	ld.global.v2.u32 	{%r326, %r327}, [%rd46+48];
	.pragma "used_bytes_mask 31";
	ld.global.v2.u32 	{%r328, %r329}, [%rd46+56];
	.pragma "used_bytes_mask 15";
	ld.global.v2.u32 	{%r330, %r331}, [%rd46+64];
	ld.global.v2.u32 	{%r332, %r333}, [%rd46+72];
	st.global.v2.u32 	[%rd47], {%r314, %r315};
	st.global.v2.u32 	[%rd47+8], {%r316, %r317};
	st.global.v2.u32 	[%rd47+16], {%r318, %r319};
	st.global.v2.u32 	[%rd47+24], {%r320, %r321};
	st.global.v2.u32 	[%rd47+32], {%r322, %r323};
	st.global.v2.u32 	[%rd47+40], {%r324, %r325};
	st.global.v2.u32 	[%rd47+48], {%r326, %r327};
	st.global.v2.u32 	[%rd47+56], {%r328, %r329};
	st.global.v2.u32 	[%rd47+64], {%r330, %r331};
	st.global.v2.u32 	[%rd47+72], {%r332, %r333};
$L__BB15_41:
	add.s32 	%r671, %r671, 2;
$L__BB15_42:
	and.b32  	%r334, %r40, 1;
	setp.eq.b32 	%p25, %r334, 1;
	not.pred 	%p26, %p25;
	@%p26 bra 	$L__BB15_57;
	shl.b32 	%r335, %r671, 7;
	add.s32 	%r39, %r335, %r4;
	setp.ge.s32 	%p27, %r39, %r2;
	@%p27 bra 	$L__BB15_57;
	mul.wide.s32 	%rd48, %r39, 80;
	add.s64 	%rd49, %rd7, %rd48;
	add.s64 	%rd50, %rd8, %rd48;
	ld.global.v2.u32 	{%r336, %r337}, [%rd49];
	ld.global.v2.u32 	{%r338, %r339}, [%rd49+8];
	ld.global.v2.u32 	{%r340, %r341}, [%rd49+16];
	ld.global.v2.u32 	{%r342, %r343}, [%rd49+24];
	ld.global.v2.u32 	{%r344, %r345}, [%rd49+32];
	ld.global.v2.u32 	{%r346, %r347}, [%rd49+40];
	ld.global.v2.u32 	{%r348, %r349}, [%rd49+48];
	.pragma "used_bytes_mask 31";
	ld.global.v2.u32 	{%r350, %r351}, [%rd49+56];
	.pragma "used_bytes_mask 15";
	ld.global.v2.u32 	{%r352, %r353}, [%rd49+64];
	ld.global.v2.u32 	{%r354, %r355}, [%rd49+72];
	st.global.v2.u32 	[%rd50], {%r336, %r337};
	st.global.v2.u32 	[%rd50+8], {%r338, %r339};
	st.global.v2.u32 	[%rd50+16], {%r340, %r341};
	st.global.v2.u32 	[%rd50+24], {%r342, %r343};
	st.global.v2.u32 	[%rd50+32], {%r344, %r345};
	st.global.v2.u32 	[%rd50+40], {%r346, %r347};
	st.global.v2.u32 	[%rd50+48], {%r348, %r349};
	st.global.v2.u32 	[%rd50+56], {%r350, %r351};
	st.global.v2.u32 	[%rd50+64], {%r352, %r353};
	st.global.v2.u32 	[%rd50+72], {%r354, %r355};
	bra.uni 	$L__BB15_57;
$L__BB15_45:
	setp.lt.s32 	%p28, %r40, 1;
	@%p28 bra 	$L__BB15_57;
	and.b32  	%r10, %r40, 7;
	setp.lt.u32 	%p29, %r40, 8;
	mov.b32 	%r669, 0;
	@%p29 bra 	$L__BB15_49;
	and.b32  	%r669, %r40, 2147483640;
	neg.s32 	%r666, %r669;
	mul.wide.u32 	%rd51, %r4, 80;
	add.s64 	%rd68, %rd25, %rd51;
	add.s32 	%r665, %r4, 128;
$L__BB15_48:
	.pragma "nounroll";
	mul.wide.s32 	%rd52, %r665, 80;
	add.s64 	%rd53, %rd25, %rd52;
	add.s64 	%rd54, %rd2, %rd68;
	add.s64 	%rd55, %rd1, %rd68;
	ld.global.v2.u32 	{%r357, %r358}, [%rd54];
	ld.global.v2.u32 	{%r359, %r360}, [%rd54+8];
	ld.global.v2.u32 	{%r361, %r362}, [%rd54+16];
	ld.global.v2.u32 	{%r363, %r364}, [%rd54+24];
	ld.global.v2.u32 	{%r365, %r366}, [%rd54+32];
	ld.global.v2.u32 	{%r367, %r368}, [%rd54+40];
	ld.global.v2.u32 	{%r369, %r370}, [%rd54+48];
	.pragma "used_bytes_mask 31";
	ld.global.v2.u32 	{%r371, %r372}, [%rd54+56];
	.pragma "used_bytes_mask 15";
	ld.global.v2.u32 	{%r373, %r374}, [%rd54+64];
	ld.global.v2.u32 	{%r375, %r376}, [%rd54+72];
	st.global.v2.u32 	[%rd55], {%r357, %r358};
	st.global.v2.u32 	[%rd55+8], {%r359, %r360};
	st.global.v2.u32 	[%rd55+16], {%r361, %r362};
	st.global.v2.u32 	[%rd55+24], {%r363, %r364};
	st.global.v2.u32 	[%rd55+32], {%r365, %r366};
	st.global.v2.u32 	[%rd55+40], {%r367, %r368};
	st.global.v2.u32 	[%rd55+48], {%r369, %r370};
	st.global.v2.u32 	[%rd55+56], {%r371, %r372};
	st.global.v2.u32 	[%rd55+64], {%r373, %r374};
	st.global.v2.u32 	[%rd55+72], {%r375, %r376};
	add.s64 	%rd56, %rd2, %rd53;
	add.s64 	%rd57, %rd1, %rd53;
	ld.global.v2.u32 	{%r377, %r378}, [%rd56];
	ld.global.v2.u32 	{%r379, %r380}, [%rd56+8];
	ld.global.v2.u32 	{%r381, %r382}, [%rd56+16];
	ld.global.v2.u32 	{%r383, %r384}, [%rd56+24];
	ld.global.v2.u32 	{%r385, %r386}, [%rd56+32];
	ld.global.v2.u32 	{%r387, %r388}, [%rd56+40];
	ld.global.v2.u32 	{%r389, %r390}, [%rd56+48];
	.pragma "used_bytes_mask 31";
	ld.global.v2.u32 	{%r391, %r392}, [%rd56+56];
	.pragma "used_bytes_mask 15";
	ld.global.v2.u32 	{%r393, %r394}, [%rd56+64];
	ld.global.v2.u32 	{%r395, %r396}, [%rd56+72];
	st.global.v2.u32 	[%rd57], {%r377, %r378};
	st.global.v2.u32 	[%rd57+8], {%r379, %r380};
	st.global.v2.u32 	[%rd57+16], {%r381, %r382};
	st.global.v2.u32 	[%rd57+24], {%r383, %r384};
	st.global.v2.u32 	[%rd57+32], {%r385, %r386};
	st.global.v2.u32 	[%rd57+40], {%r387, %r388};
	st.global.v2.u32 	[%rd57+48], {%r389, %r390};
	st.global.v2.u32 	[%rd57+56], {%r391, %r392};
	st.global.v2.u32 	[%rd57+64], {%r393, %r394};
	st.global.v2.u32 	[%rd57+72], {%r395, %r396};
	ld.global.v2.u32 	{%r397, %r398}, [%rd56+10240];
	ld.global.v2.u32 	{%r399, %r400}, [%rd56+10248];
	ld.global.v2.u32 	{%r401, %r402}, [%rd56+10256];
	ld.global.v2.u32 	{%r403, %r404}, [%rd56+10264];
	ld.global.v2.u32 	{%r405, %r406}, [%rd56+10272];
	ld.global.v2.u32 	{%r407, %r408}, [%rd56+10280];
	ld.global.v2.u32 	{%r409, %r410}, [%rd56+10288];
	.pragma "used_bytes_mask 31";
	ld.global.v2.u32 	{%r411, %r412}, [%rd56+10296];
	.pragma "used_bytes_mask 15";
	ld.global.v2.u32 	{%r413, %r414}, [%rd56+10304];
	ld.global.v2.u32 	{%r415, %r416}, [%rd56+10312];
	st.global.v2.u32 	[%rd57+10240], {%r397, %r398};
	st.global.v2.u32 	[%rd57+10248], {%r399, %r400};
	st.global.v2.u32 	[%rd57+10256], {%r401, %r402};
	st.global.v2.u32 	[%rd57+10264], {%r403, %r404};
	st.global.v2.u32 	[%rd57+10272], {%r405, %r406};
	st.global.v2.u32 	[%rd57+10280], {%r407, %r408};
	st.global.v2.u32 	[%rd57+10288], {%r409, %r410};
	st.global.v2.u32 	[%rd57+10296], {%r411, %r412};
	st.global.v2.u32 	[%rd57+10304], {%r413, %r414};
	st.global.v2.u32 	[%rd57+10312], {%r415, %r416};
	ld.global.v2.u32 	{%r417, %r418}, [%rd56+20480];
	ld.global.v2.u32 	{%r419, %r420}, [%rd56+20488];
	ld.global.v2.u32 	{%r421, %r422}, [%rd56+20496];
	ld.global.v2.u32 	{%r423, %r424}, [%rd56+20504];
	ld.global.v2.u32 	{%r425, %r426}, [%rd56+20512];
	ld.global.v2.u32 	{%r427, %r428}, [%rd56+20520];
	ld.global.v2.u32 	{%r429, %r430}, [%rd56+20528];
	.pragma "used_bytes_mask 31";
	ld.global.v2.u32 	{%r431, %r432}, [%rd56+20536];
	.pragma "used_bytes_mask 15";
	ld.global.v2.u32 	{%r433, %r434}, [%rd56+20544];
	ld.global.v2.u32 	{%r435, %r436}, [%rd56+20552];
	st.global.v2.u32 	[%rd57+20480], {%r417, %r418};
	st.global.v2.u32 	[%rd57+20488], {%r419, %r420};
	st.global.v2.u32 	[%rd57+20496], {%r421, %r422};
	st.global.v2.u32 	[%rd57+20504], {%r423, %r424};
	st.global.v2.u32 	[%rd57+20512], {%r425, %r426};
	st.global.v2.u32 	[%rd57+20520], {%r427, %r428};
	st.global.v2.u32 	[%rd57+20528], {%r429, %r430};
	st.global.v2.u32 	[%rd57+20536], {%r431, %r432};
	st.global.v2.u32 	[%rd57+20544], {%r433, %r434};
	st.global.v2.u32 	[%rd57+20552], {%r435, %r436};
	ld.global.v2.u32 	{%r437, %r438}, [%rd56+30720];
	ld.global.v2.u32 	{%r439, %r440}, [%rd56+30728];
	ld.global.v2.u32 	{%r441, %r442}, [%rd56+30736];
	ld.global.v2.u32 	{%r443, %r444}, [%rd56+30744];
	ld.global.v2.u32 	{%r445, %r446}, [%rd56+30752];
	ld.global.v2.u32 	{%r447, %r448}, [%rd56+30760];
	ld.global.v2.u32 	{%r449, %r450}, [%rd56+30768];
	.pragma "used_bytes_mask 31";
	ld.global.v2.u32 	{%r451, %r452}, [%rd56+30776];
	.pragma "used_bytes_mask 15";
	ld.global.v2.u32 	{%r453, %r454}, [%rd56+30784];
	ld.global.v2.u32 	{%r455, %r456}, [%rd56+30792];
	st.global.v2.u32 	[%rd57+30720], {%r437, %r438};
	st.global.v2.u32 	[%rd57+30728], {%r439, %r440};
	st.global.v2.u32 	[%rd57+30736], {%r441, %r442};
	st.global.v2.u32 	[%rd57+30744], {%r443, %r444};
	st.global.v2.u32 	[%rd57+30752], {%r445, %r446};
	st.global.v2.u32 	[%rd57+30760], {%r447, %r448};
	st.global.v2.u32 	[%rd57+30768], {%r449, %r450};
	st.global.v2.u32 	[%rd57+30776], {%r451, %r452};
	st.global.v2.u32 	[%rd57+30784], {%r453, %r454};
	st.global.v2.u32 	[%rd57+30792], {%r455, %r456};
	ld.global.v2.u32 	{%r457, %r458}, [%rd56+40960];
	ld.global.v2.u32 	{%r459, %r460}, [%rd56+40968];
	ld.global.v2.u32 	{%r461, %r462}, [%rd56+40976];
	ld.global.v2.u32 	{%r463, %r464}, [%rd56+40984];
	ld.global.v2.u32 	{%r465, %r466}, [%rd56+40992];
	ld.global.v2.u32 	{%r467, %r468}, [%rd56+41000];
	ld.global.v2.u32 	{%r469, %r470}, [%rd56+41008];
	.pragma "used_bytes_mask 31";
	ld.global.v2.u32 	{%r471, %r472}, [%rd56+41016];
	.pragma "used_bytes_mask 15";
	ld.global.v2.u32 	{%r473, %r474}, [%rd56+41024];
	ld.global.v2.u32 	{%r475, %r476}, [%rd56+41032];
	st.global.v2.u32 	[%rd57+40960], {%r457, %r458};
	st.global.v2.u32 	[%rd57+40968], {%r459, %r460};
	st.global.v2.u32 	[%rd57+40976], {%r461, %r462};
	st.global.v2.u32 	[%rd57+40984], {%r463, %r464};
	st.global.v2.u32 	[%rd57+40992], {%r465, %r466};
	st.global.v2.u32 	[%rd57+41000], {%r467, %r468};
	st.global.v2.u32 	[%rd57+41008], {%r469, %r470};
	st.global.v2.u32 	[%rd57+41016], {%r471, %r472};
	st.global.v2.u32 	[%rd57+41024], {%r473, %r474};
	st.global.v2.u32 	[%rd57+41032], {%r475, %r476};
	ld.global.v2.u32 	{%r477, %r478}, [%rd56+51200];
	ld.global.v2.u32 	{%r479, %r480}, [%rd56+51208];
	ld.global.v2.u32 	{%r481, %r482}, [%rd56+51216];
	ld.global.v2.u32 	{%r483, %r484}, [%rd56+51224];
	ld.global.v2.u32 	{%r485, %r486}, [%rd56+51232];
	ld.global.v2.u32 	{%r487, %r488}, [%rd56+51240];
	ld.global.v2.u32 	{%r489, %r490}, [%rd56+51248];
	.pragma "used_bytes_mask 31";
	ld.global.v2.u32 	{%r491, %r492}, [%rd56+51256];
	.pragma "used_bytes_mask 15";
	ld.global.v2.u32 	{%r493, %r494}, [%rd56+51264];
	ld.global.v2.u32 	{%r495, %r496}, [%rd56+51272];
	st.global.v2.u32 	[%rd57+51200], {%r477, %r478};
	st.global.v2.u32 	[%rd57+51208], {%r479, %r480};
	st.global.v2.u32 	[%rd57+51216], {%r481, %r482};
	st.global.v2.u32 	[%rd57+51224], {%r483, %r484};
	st.global.v2.u32 	[%rd57+51232], {%r485, %r486};
	st.global.v2.u32 	[%rd57+51240], {%r487, %r488};
	st.global.v2.u32 	[%rd57+51248], {%r489, %r490};
	st.global.v2.u32 	[%rd57+51256], {%r491, %r492};
	st.global.v2.u32 	[%rd57+51264], {%r493, %r494};
	st.global.v2.u32 	[%rd57+51272], {%r495, %r496};
	ld.global.v2.u32 	{%r497, %r498}, [%rd56+61440];
	ld.global.v2.u32 	{%r499, %r500}, [%rd56+61448];
	ld.global.v2.u32 	{%r501, %r502}, [%rd56+61456];
	ld.global.v2.u32 	{%r503, %r504}, [%rd56+61464];
	ld.global.v2.u32 	{%r505, %r506}, [%rd56+61472];
	ld.global.v2.u32 	{%r507, %r508}, [%rd56+61480];
	ld.global.v2.u32 	{%r509, %r510}, [%rd56+61488];
	.pragma "used_bytes_mask 31";
	ld.global.v2.u32 	{%r511, %r512}, [%rd56+61496];
	.pragma "used_bytes_mask 15";
	ld.global.v2.u32 	{%r513, %r514}, [%rd56+61504];
	ld.global.v2.u32 	{%r515, %r516}, [%rd56+61512];
	st.global.v2.u32 	[%rd57+61440], {%r497, %r498};
	st.global.v2.u32 	[%rd57+61448], {%r499, %r500};
	st.global.v2.u32 	[%rd57+61456], {%r501, %r502};
	st.global.v2.u32 	[%rd57+61464], {%r503, %r504};
	st.global.v2.u32 	[%rd57+61472], {%r505, %r506};
	st.global.v2.u32 	[%rd57+61480], {%r507, %r508};
	st.global.v2.u32 	[%rd57+61488], {%r509, %r510};
	st.global.v2.u32 	[%rd57+61496], {%r511, %r512};
	st.global.v2.u32 	[%rd57+61504], {%r513, %r514};
	st.global.v2.u32 	[%rd57+61512], {%r515, %r516};
	add.s32 	%r666, %r666, 8;
	add.s64 	%rd68, %rd68, 81920;
	add.s32 	%r665, %r665, 1024;
	setp.eq.s32 	%p30, %r666, 0;
	@%p30 bra 	$L__BB15_49;
	bra.uni 	$L__BB15_48;
$L__BB15_49:
	setp.eq.s32 	%p31, %r10, 0;
	@%p31 bra 	$L__BB15_57;
	and.b32  	%r22, %r40, 3;
	setp.lt.u32 	%p32, %r10, 4;
	@%p32 bra 	$L__BB15_52;
	shl.b32 	%r517, %r669, 7;
	add.s32 	%r518, %r517, %r4;
	mul.wide.s32 	%rd58, %r518, 80;
	add.s64 	%rd59, %rd7, %rd58;
	add.s64 	%rd60, %rd8, %rd58;
	ld.global.v2.u32 	{%r519, %r520}, [%rd59];
	ld.global.v2.u32 	{%r521, %r522}, [%rd59+8];
	ld.global.v2.u32 	{%r523, %r524}, [%rd59+16];
	ld.global.v2.u32 	{%r525, %r526}, [%rd59+24];
	ld.global.v2.u32 	{%r527, %r528}, [%rd59+32];
	ld.global.v2.u32 	{%r529, %r530}, [%rd59+40];
	ld.global.v2.u32 	{%r531, %r532}, [%rd59+48];
	.pragma "used_bytes_mask 31";
	ld.global.v2.u32 	{%r533, %r534}, [%rd59+56];
	.pragma "used_bytes_mask 15";
	ld.global.v2.u32 	{%r535, %r536}, [%rd59+64];
	ld.global.v2.u32 	{%r537, %r538}, [%rd59+72];
	st.global.v2.u32 	[%rd60], {%r519, %r520};
	st.global.v2.u32 	[%rd60+8], {%r521, %r522};
	st.global.v2.u32 	[%rd60+16], {%r523, %r524};
	st.global.v2.u32 	[%rd60+24], {%r525, %r526};
	st.global.v2.u32 	[%rd60+32], {%r527, %r528};
	st.global.v2.u32 	[%rd60+40], {%r529, %r530};
	st.global.v2.u32 	[%rd60+48], {%r531, %r532};
	st.global.v2.u32 	[%rd60+56], {%r533, %r534};
	st.global.v2.u32 	[%rd60+64], {%r535, %r536};
	st.global.v2.u32 	[%rd60+72], {%r537, %r538};
	ld.global.v2.u32 	{%r539, %r540}, [%rd59+10240];
	ld.global.v2.u32 	{%r541, %r542}, [%rd59+10248];
	ld.global.v2.u32 	{%r543, %r544}, [%rd59+10256];
	ld.global.v2.u32 	{%r545, %r546}, [%rd59+10264];
	ld.global.v2.u32 	{%r547, %r548}, [%rd59+10272];
	ld.global.v2.u32 	{%r549, %r550}, [%rd59+10280];
	ld.global.v2.u32 	{%r551, %r552}, [%rd59+10288];
	.pragma "used_bytes_mask 31";
	ld.global.v2.u32 	{%r553, %r554}, [%rd59+10296];
	.pragma "used_bytes_mask 15";
	ld.global.v2.u32 	{%r555, %r556}, [%rd59+10304];
	ld.global.v2.u32 	{%r557, %r558}, [%rd59+10312];
	st.global.v2.u32 	[%rd60+10240], {%r539, %r540};
	st.global.v2.u32 	[%rd60+10248], {%r541, %r542};
	st.global.v2.u32 	[%rd60+10256], {%r543, %r544};
	st.global.v2.u32 	[%rd60+10264], {%r545, %r546};
	st.global.v2.u32 	[%rd60+10272], {%r547, %r548};
	st.global.v2.u32 	[%rd60+10280], {%r549, %r550};
	st.global.v2.u32 	[%rd60+10288], {%r551, %r552};
	st.global.v2.u32 	[%rd60+10296], {%r553, %r554};
	st.global.v2.u32 	[%rd60+10304], {%r555, %r556};
	st.global.v2.u32 	[%rd60+10312], {%r557, %r558};
	ld.global.v2.u32 	{%r559, %r560}, [%rd59+20480];
	ld.global.v2.u32 	{%r561, %r562}, [%rd59+20488];
	ld.global.v2.u32 	{%r563, %r564}, [%rd59+20496];
	ld.global.v2.u32 	{%r565, %r566}, [%rd59+20504];
	ld.global.v2.u32 	{%r567, %r568}, [%rd59+20512];
	ld.global.v2.u32 	{%r569, %r570}, [%rd59+20520];
	ld.global.v2.u32 	{%r571, %r572}, [%rd59+20528];
	.pragma "used_bytes_mask 31";
	ld.global.v2.u32 	{%r573, %r574}, [%rd59+20536];
	.pragma "used_bytes_mask 15";
	ld.global.v2.u32 	{%r575, %r576}, [%rd59+20544];
	ld.global.v2.u32 	{%r577, %r578}, [%rd59+20552];
	st.global.v2.u32 	[%rd60+20480], {%r559, %r560};
	st.global.v2.u32 	[%rd60+20488], {%r561, %r562};
	st.global.v2.u32 	[%rd60+20496], {%r563, %r564};
	st.global.v2.u32 	[%rd60+20504], {%r565, %r566};
	st.global.v2.u32 	[%rd60+20512], {%r567, %r568};
	st.global.v2.u32 	[%rd60+20520], {%r569, %r570};
	st.global.v2.u32 	[%rd60+20528], {%r571, %r572};
	st.global.v2.u32 	[%rd60+20536], {%r573, %r574};
	st.global.v2.u32 	[%rd60+20544], {%r575, %r576};
	st.global.v2.u32 	[%rd60+20552], {%r577, %r578};
	ld.global.v2.u32 	{%r579, %r580}, [%rd59+30720];
	ld.global.v2.u32 	{%r581, %r582}, [%rd59+30728];
	ld.global.v2.u32 	{%r583, %r584}, [%rd59+30736];
	ld.global.v2.u32 	{%r585, %r586}, [%rd59+30744];
	ld.global.v2.u32 	{%r587, %r588}, [%rd59+30752];
	ld.global.v2.u32 	{%r589, %r590}, [%rd59+30760];
	ld.global.v2.u32 	{%r591, %r592}, [%rd59+30768];
	.pragma "used_bytes_mask 31";
	ld.global.v2.u32 	{%r593, %r594}, [%rd59+30776];
	.pragma "used_bytes_mask 15";
	ld.global.v2.u32 	{%r595, %r596}, [%rd59+30784];
	ld.global.v2.u32 	{%r597, %r598}, [%rd59+30792];
	st.global.v2.u32 	[%rd60+30720], {%r579, %r580};
	st.global.v2.u32 	[%rd60+30728], {%r581, %r582};
	st.global.v2.u32 	[%rd60+30736], {%r583, %r584};
	st.global.v2.u32 	[%rd60+30744], {%r585, %r586};
	st.global.v2.u32 	[%rd60+30752], {%r587, %r588};
	st.global.v2.u32 	[%rd60+30760], {%r589, %r590};
	st.global.v2.u32 	[%rd60+30768], {%r591, %r592};
	st.global.v2.u32 	[%rd60+30776], {%r593, %r594};
	st.global.v2.u32 	[%rd60+30784], {%r595, %r596};
	st.global.v2.u32 	[%rd60+30792], {%r597, %r598};
	add.s32 	%r669, %r669, 4;
$L__BB15_52:
	setp.eq.s32 	%p33, %r22, 0;
	@%p33 bra 	$L__BB15_57;
	setp.eq.s32 	%p34, %r22, 1;
	@%p34 bra 	$L__BB15_55;
	shl.b32 	%r599, %r669, 7;
	add.s32 	%r600, %r599, %r4;
	mul.wide.s32 	%rd61, %r600, 80;
	add.s64 	%rd62, %rd7, %rd61;
	add.s64 	%rd63, %rd8, %rd61;
	ld.global.v2.u32 	{%r601, %r602}, [%rd62];
	ld.global.v2.u32 	{%r603, %r604}, [%rd62+8];
	ld.global.v2.u32 	{%r605, %r606}, [%rd62+16];
	ld.global.v2.u32 	{%r607, %r608}, [%rd62+24];
	ld.global.v2.u32 	{%r609, %r610}, [%rd62+32];
	ld.global.v2.u32 	{%r611, %r612}, [%rd62+40];
	ld.global.v2.u32 	{%r613, %r614}, [%rd62+48];
	.pragma "used_bytes_mask 31";
	ld.global.v2.u32 	{%r615, %r616}, [%rd62+56];
	.pragma "used_bytes_mask 15";
	ld.global.v2.u32 	{%r617, %r618}, [%rd62+64];
	ld.global.v2.u32 	{%r619, %r620}, [%rd62+72];
	st.global.v2.u32 	[%rd63], {%r601, %r602};
	st.global.v2.u32 	[%rd63+8], {%r603, %r604};
	st.global.v2.u32 	[%rd63+16], {%r605, %r606};
	st.global.v2.u32 	[%rd63+24], {%r607, %r608};
	st.global.v2.u32 	[%rd63+32], {%r609, %r610};
	st.global.v2.u32 	[%rd63+40], {%r611, %r612};
	st.global.v2.u32 	[%rd63+48], {%r613, %r614};
	st.global.v2.u32 	[%rd63+56], {%r615, %r616};
	st.global.v2.u32 	[%rd63+64], {%r617, %r618};
	st.global.v2.u32 	[%rd63+72], {%r619, %r620};
	ld.global.v2.u32 	{%r621, %r622}, [%rd62+10240];
	ld.global.v2.u32 	{%r623, %r624}, [%rd62+10248];
	ld.global.v2.u32 	{%r625, %r626}, [%rd62+10256];
	ld.global.v2.u32 	{%r627, %r628}, [%rd62+10264];
	ld.global.v2.u32 	{%r629, %r630}, [%rd62+10272];
	ld.global.v2.u32 	{%r631, %r632}, [%rd62+10280];
	ld.global.v2.u32 	{%r633, %r634}, [%rd62+10288];
	.pragma "used_bytes_mask 31";
	ld.global.v2.u32 	{%r635, %r636}, [%rd62+10296];
	.pragma "used_bytes_mask 15";
	ld.global.v2.u32 	{%r637, %r638}, [%rd62+10304];
	ld.global.v2.u32 	{%r639, %r640}, [%rd62+10312];
	st.global.v2.u32 	[%rd63+10240], {%r621, %r622};
	st.global.v2.u32 	[%rd63+10248], {%r623, %r624};
	st.global.v2.u32 	[%rd63+10256], {%r625, %r626};
	st.global.v2.u32 	[%rd63+10264], {%r627, %r628};
	st.global.v2.u32 	[%rd63+10272], {%r629, %r630};
	st.global.v2.u32 	[%rd63+10280], {%r631, %r632};
	st.global.v2.u32 	[%rd63+10288], {%r633, %r634};
	st.global.v2.u32 	[%rd63+10296], {%r635, %r636};
	st.global.v2.u32 	[%rd63+10304], {%r637, %r638};
	st.global.v2.u32 	[%rd63+10312], {%r639, %r640};
	add.s32 	%r669, %r669, 2;
$L__BB15_55:
	and.b32  	%r641, %r40, 1;
	setp.eq.b32 	%p35, %r641, 1;
	not.pred 	%p36, %p35;
	@%p36 bra 	$L__BB15_57;
	shl.b32 	%r642, %r669, 7;
	add.s32 	%r643, %r642, %r4;
	mul.wide.s32 	%rd64, %r643, 80;
	add.s64 	%rd65, %rd7, %rd64;
	add.s64 	%rd66, %rd8, %rd64;
	ld.global.v2.u32 	{%r644, %r645}, [%rd65];
	ld.global.v2.u32 	{%r646, %r647}, [%rd65+8];
	ld.global.v2.u32 	{%r648, %r649}, [%rd65+16];
	ld.global.v2.u32 	{%r650, %r651}, [%rd65+24];
	ld.global.v2.u32 	{%r652, %r653}, [%rd65+32];
	ld.global.v2.u32 	{%r654, %r655}, [%rd65+40];
	ld.global.v2.u32 	{%r656, %r657}, [%rd65+48];
	.pragma "used_bytes_mask 31";
	ld.global.v2.u32 	{%r658, %r659}, [%rd65+56];
	.pragma "used_bytes_mask 15";
	ld.global.v2.u32 	{%r660, %r661}, [%rd65+64];
	ld.global.v2.u32 	{%r662, %r663}, [%rd65+72];
	st.global.v2.u32 	[%rd66], {%r644, %r645};
	st.global.v2.u32 	[%rd66+8], {%r646, %r647};
	st.global.v2.u32 	[%rd66+16], {%r648, %r649};
	st.global.v2.u32 	[%rd66+24], {%r650, %r651};
	st.global.v2.u32 	[%rd66+32], {%r652, %r653};
	st.global.v2.u32 	[%rd66+40], {%r654, %r655};
	st.global.v2.u32 	[%rd66+48], {%r656, %r657};
	st.global.v2.u32 	[%rd66+56], {%r658, %r659};
	st.global.v2.u32 	[%rd66+64], {%r660, %r661};
	st.global.v2.u32 	[%rd66+72], {%r662, %r663};
$L__BB15_57:
	ret;

}
	// .globl	_ZN3cub18CUB_300001_SM_10006detail9transform16transform_kernelINS2_10policy_hubILb1EN4cuda3std3__45tupleIJN6thrust24THRUST_300001_SM_1000_NS7pointerI11AutomobilisNSA_8cuda_cub3tagENSA_11use_defaultESF_EEEEEE10policy1000EiNS7_10__identityENSA_6detail15normal_iteratorINSA_10device_ptrISC_EEEEJPSC_EEEvT0_iT1_T2_DpNS2_10kernel_argIT3_EE
.visible .entry _ZN3cub18CUB_300001_SM_10006detail9transform16transform_kernelINS2_10policy_hubILb1EN4cuda3std3__45tupleIJN6thrust24THRUST_300001_SM_1000_NS7pointerI11AutomobilisNSA_8cuda_cub3tagENSA_11use_defaultESF_EEEEEE10policy1000EiNS7_10__identityENSA_6detail15normal_iteratorINSA_10device_ptrISC_EEEEJPSC_EEEvT0_iT1_T2_DpNS2_10kernel_argIT3_EE(
	.param .u32 _ZN3cub18CUB_300001_SM_10006detail9transform16transform_kernelINS2_10policy_hubILb1EN4cuda3std3__45tupleIJN6thrust24THRUST_300001_SM_1000_NS7pointerI11AutomobilisNSA_8cuda_cub3tagENSA_11use_defaultESF_EEEEEE10policy1000EiNS7_10__identityENSA_6detail15normal_iteratorINSA_10device_ptrISC_EEEEJPSC_EEEvT0_iT1_T2_DpNS2_10kernel_argIT3_EE_param_0,
	.param .u32 _ZN3cub18CUB_300001_SM_10006detail9transform16transform_kernelINS2_10policy_hubILb1EN4cuda3std3__45tupleIJN6thrust24THRUST_300001_SM_1000_NS7pointerI11AutomobilisNSA_8cuda_cub3tagENSA_11use_defaultESF_EEEEEE10policy1000EiNS7_10__identityENSA_6detail15normal_iteratorINSA_10device_ptrISC_EEEEJPSC_EEEvT0_iT1_T2_DpNS2_10kernel_argIT3_EE_param_1,
	.param .align 1 .b8 _ZN3cub18CUB_300001_SM_10006detail9transform16transform_kernelINS2_10policy_hubILb1EN4cuda3std3__45tupleIJN6thrust24THRUST_300001_SM_1000_NS7pointerI11AutomobilisNSA_8cuda_cub3tagENSA_11use_defaultESF_EEEEEE10policy1000EiNS7_10__identityENSA_6detail15normal_iteratorINSA_10device_ptrISC_EEEEJPSC_EEEvT0_iT1_T2_DpNS2_10kernel_argIT3_EE_param_2[1],
	.param .align 8 .b8 _ZN3cub18CUB_300001_SM_10006detail9transform16transform_kernelINS2_10policy_hubILb1EN4cuda3std3__45tupleIJN6thrust24THRUST_300001_SM_1000_NS7pointerI11AutomobilisNSA_8cuda_cub3tagENSA_11use_defaultESF_EEEEEE10policy1000EiNS7_10__identityENSA_6detail15normal_iteratorINSA_10device_ptrISC_EEEEJPSC_EEEvT0_iT1_T2_DpNS2_10kernel_argIT3_EE_param_3[8],
	.param .align 8 .b8 _ZN3cub18CUB_300001_SM_10006detail9transform16transform_kernelINS2_10policy_hubILb1EN4cuda3std3__45tupleIJN6thrust24THRUST_300001_SM_1000_NS7pointerI11AutomobilisNSA_8cuda_cub3tagENSA_11use_defaultESF_EEEEEE10policy1000EiNS7_10__identityENSA_6detail15normal_iteratorINSA_10device_ptrISC_EEEEJPSC_EEEvT0_iT1_T2_DpNS2_10kernel_argIT3_EE_param_4[16]
)
.maxntid 128
{
	.reg .pred 	%p<37>;
	.reg .b32 	%r<677>;
	.reg .b64 	%rd<64>;

	ld.param.u32 	%r43, [_ZN3cub18CUB_300001_SM_10006detail9transform16transform_kernelINS2_10policy_hubILb1EN4cuda3std3__45tupleIJN6thrust24THRUST_300001_SM_1000_NS7pointerI11AutomobilisNSA_8cuda_cub3tagENSA_11use_defaultESF_EEEEEE10policy1000EiNS7_10__identityENSA_6detail15normal_iteratorINSA_10device_ptrISC_EEEEJPSC_EEEvT0_iT1_T2_DpNS2_10kernel_argIT3_EE_param_0];
	ld.param.u64 	%rd14, [_ZN3cub18CUB_300001_SM_10006detail9transform16transform_kernelINS2_10policy_hubILb1EN4cuda3std3__45tupleIJN6thrust24THRUST_300001_SM_1000_NS7pointerI11AutomobilisNSA_8cuda_cub3tagENSA_11use_defaultESF_EEEEEE10policy1000EiNS7_10__identityENSA_6detail15normal_iteratorINSA_10device_ptrISC_EEEEJPSC_EEEvT0_iT1_T2_DpNS2_10kernel_argIT3_EE_param_4];
	ld.param.u64 	%rd15, [_ZN3cub18CUB_300001_SM_10006detail9transform16transform_kernelINS2_10policy_hubILb1EN4cuda3std3__45tupleIJN6thrust24THRUST_300001_SM_1000_NS7pointerI11AutomobilisNSA_8cuda_cub3tagENSA_11use_defaultESF_EEEEEE10policy1000EiNS7_10__identityENSA_6detail15normal_iteratorINSA_10device_ptrISC_EEEEJPSC_EEEvT0_iT1_T2_DpNS2_10kernel_argIT3_EE_param_3];
	ld.param.u32 	%r42, [_ZN3cub18CUB_300001_SM_10006detail9transform16transform_kernelINS2_10policy_hubILb1EN4cuda3std3__45tupleIJN6thrust24THRUST_300001_SM_1000_NS7pointerI11AutomobilisNSA_8cuda_cub3tagENSA_11use_defaultESF_EEEEEE10policy1000EiNS7_10__identityENSA_6detail15normal_iteratorINSA_10device_ptrISC_EEEEJPSC_EEEvT0_iT1_T2_DpNS2_10kernel_argIT3_EE_param_1];
	cvta.to.global.u64 	%rd1, %rd15;
	cvta.to.global.u64 	%rd2, %rd14;
	shl.b32 	%r1, %r42, 7;
	mov.u32 	%r44, %ctaid.x;
	mul.lo.s32 	%r2, %r1, %r44;
	sub.s32 	%r3, %r43, %r2;
	min.s32 	%r4, %r1, %r3;
	mul.lo.s32 	%r5, %r4, 80;
	mov.u32 	%r6, %tid.x;
	shl.b32 	%r667, %r6, 7;
	setp.ge.s32 	%p1, %r667, %r5;
	@%p1 bra 	$L__BB16_3;
	mul.wide.u32 	%rd16, %r6, 128;
	add.s64 	%rd17, %rd2, %rd16;
	mul.wide.s32 	%rd18, %r2, 80;
	add.s64 	%rd62, %rd17, %rd18;
$L__BB16_2:
	.pragma "nounroll";
	// begin inline asm
	prefetch.global.L2 [%rd62];
	// end inline asm
	add.s32 	%r667, %r667, 16384;
	add.s64 	%rd62, %rd62, 16384;
	setp.lt.s32 	%p2, %r667, %r5;
	@%p2 bra 	$L__BB16_2;
$L__BB16_3:
	mul.wide.s32 	%rd20, %r2, 80;
	add.s64 	%rd6, %rd2, %rd20;
	add.s64 	%rd7, %rd1, %rd20;
	setp.gt.s32 	%p3, %r1, %r3;
	@%p3 bra 	$L__BB16_16;
	setp.lt.s32 	%p4, %r42, 1;
	@%p4 bra 	$L__BB16_57;
	and.b32  	%r10, %r42, 7;
	setp.lt.u32 	%p5, %r42, 8;
	mov.b32 	%r674, 0;
	@%p5 bra 	$L__BB16_8;
	and.b32  	%r674, %r42, 2147483640;
	neg.s32 	%r669, %r674;
	mul.wide.u32 	%rd21, %r6, 80;
	add.s64 	%rd63, %rd20, %rd21;
	add.s32 	%r668, %r6, 128;
$L__BB16_7:
	.pragma "nounroll";
	mul.wide.s32 	%rd22, %r668, 80;
	add.s64 	%rd23, %rd20, %rd22;
	add.s64 	%rd24, %rd2, %rd63;
	add.s64 	%rd25, %rd1, %rd63;
	ld.global.v2.u32 	{%r46, %r47}, [%rd24];
	ld.global.v2.u32 	{%r48, %r49}, [%rd24+8];
	ld.global.v2.u32 	{%r50, %r51}, [%rd24+16];
	ld.global.v2.u32 	{%r52, %r53}, [%rd24+24];
	ld.global.v2.u32 	{%r54, %r55}, [%rd24+32];
	ld.global.v2.u32 	{%r56, %r57}, [%rd24+40];
	ld.global.v2.u32 	{%r58, %r59}, [%rd24+48];
	.pragma "used_bytes_mask 31";
	ld.global.v2.u32 	{%r60, %r61}, [%rd24+56];
	.pragma "used_bytes_mask 15";
	ld.global.v2.u32 	{%r62, %r63}, [%rd24+64];
	ld.global.v2.u32 	{%r64, %r65}, [%rd24+72];
	st.global.v2.u32 	[%rd25], {%r46, %r47};
	st.global.v2.u32 	[%rd25+8], {%r48, %r49};
	st.global.v2.u32 	[%rd25+16], {%r50, %r51};
	st.global.v2.u32 	[%rd25+24], {%r52, %r53};
	st.global.v2.u32 	[%rd25+32], {%r54, %r55};
	st.global.v2.u32 	[%rd25+40], {%r56, %r57};
	st.global.v2.u32 	[%rd25+48], {%r58, %r59};
	st.global.v2.u32 	[%rd25+56], {%r60, %r61};
	st.global.v2.u32 	[%rd25+64], {%r62, %r63};
	st.global.v2.u32 	[%rd25+72], {%r64, %r65};
	add.s64 	%rd26, %rd2, %rd23;
	add.s64 	%rd27, %rd1, %rd23;
	ld.global.v2.u32 	{%r66, %r67}, [%rd26];
	ld.global.v2.u32 	{%r68, %r69}, [%rd26+8];
	ld.global.v2.u32 	{%r70, %r71}, [%rd26+16];
	ld.global.v2.u32 	{%r72, %r73}, [%rd26+24];
	ld.global.v2.u32 	{%r74, %r75}, [%rd26+32];
	ld.global.v2.u32 	{%r76, %r77}, [%rd26+40];
	ld.global.v2.u32 	{%r78, %r79}, [%rd26+48];
	.pragma "used_bytes_mask 31";
	ld.global.v2.u32 	{%r80, %r81}, [%rd26+56];
	.pragma "used_bytes_mask 15";
	ld.global.v2.u32 	{%r82, %r83}, [%rd26+64];
	ld.global.v2.u32 	{%r84, %r85}, [%rd26+72];
	st.global.v2.u32 	[%rd27], {%r66, %r67};
	st.global.v2.u32 	[%rd27+8], {%r68, %r69};
	st.global.v2.u32 	[%rd27+16], {%r70, %r71};
	st.global.v2.u32 	[%rd27+24], {%r72, %r73};
	st.global.v2.u32 	[%rd27+32], {%r74, %r75};
	st.global.v2.u32 	[%rd27+40], {%r76, %r77};
	st.global.v2.u32 	[%rd27+48], {%r78, %r79};
	st.global.v2.u32 	[%rd27+56], {%r80, %r81};
	st.global.v2.u32 	[%rd27+64], {%r82, %r83};
	st.global.v2.u32 	[%rd27+72], {%r84, %r85};
	ld.global.v2.u32 	{%r86, %r87}, [%rd26+10240];
	ld.global.v2.u32 	{%r88, %r89}, [%rd26+10248];
	ld.global.v2.u32 	{%r90, %r91}, [%rd26+10256];
	ld.global.v2.u32 	{%r92, %r93}, [%rd26+10264];
	ld.global.v2.u32 	{%r94, %r95}, [%rd26+10272];
	ld.global.v2.u32 	{%r96, %r97}, [%rd26+10280];
	ld.global.v2.u32 	{%r98, %r99}, [%rd26+10288];
	.pragma "used_bytes_mask 31";
	ld.global.v2.u32 	{%r100, %r101}, [%rd26+10296];
	.pragma "used_bytes_mask 15";
	ld.global.v2.u32 	{%r102, %r103}, [%rd26+10304];
	ld.global.v2.u32 	{%r104, %r105}, [%rd26+10312];
	st.global.v2.u32 	[%rd27+10240], {%r86, %r87};
	st.global.v2.u32 	[%rd27+10248], {%r88, %r89};
	st.global.v2.u32 	[%rd27+10256], {%r90, %r91};
	st.global.v2.u32 	[%rd27+10264], {%r92, %r93};
	st.global.v2.u32 	[%rd27+10272], {%r94, %r95};
	st.global.v2.u32 	[%rd27+10280], {%r96, %r97};
	st.global.v2.u32 	[%rd27+10288], {%r98, %r99};
	st.global.v2.u32 	[%rd27+10296], {%r100, %r101};
	st.global.v2.u32 	[%rd27+10304], {%r102, %r103};
	st.global.v2.u32 	[%rd27+10312], {%r104, %r105};
	ld.global.v2.u32 	{%r106, %r107}, [%rd26+20480];
	ld.global.v2.u32 	{%r108, %r109}, [%rd26+20488];
	ld.global.v2.u32 	{%r110, %r111}, [%rd26+20496];
	ld.global.v2.u32 	{%r112, %r113}, [%rd26+20504];
	ld.global.v2.u32 	{%r114, %r115}, [%rd26+20512];
	ld.global.v2.u32 	{%r116, %r117}, [%rd26+20520];
	ld.global.v2.u32 	{%r118, %r119}, [%rd26+20528];
	.pragma "used_bytes_mask 31";
	ld.global.v2.u32 	{%r120, %r121}, [%rd26+20536];
	.pragma "used_bytes_mask 15";
	ld.global.v2.u32 	{%r122, %r123}, [%rd26+20544];
	ld.global.v2.u32 	{%r124, %r125}, [%rd26+20552];
	st.global.v2.u32 	[%rd27+20480], {%r106, %r107};
	st.global.v2.u32 	[%rd27+20488], {%r108, %r109};
	st.global.v2.u32 	[%rd27+20496], {%r110, %r111};
	st.global.v2.u32 	[%rd27+20504], {%r112, %r113};
	st.global.v2.u32 	[%rd27+20512], {%r114, %r115};
	st.global.v2.u32 	[%rd27+20520], {%r116, %r117};
	st.global.v2.u32 	[%rd27+20528], {%r118, %r119};
	st.global.v2.u32 	[%rd27+20536], {%r120, %r121};
	st.global.v2.u32 	[%rd27+20544], {%r122, %r123};
	st.global.v2.u32 	[%rd27+20552], {%r124, %r125};
	ld.global.v2.u32 	{%r126, %r127}, [%rd26+30720];
	ld.global.v2.u32 	{%r128, %r129}, [%rd26+30728];
	ld.global.v2.u32 	{%r130, %r131}, [%rd26+30736];
	ld.global.v2.u32 	{%r132, %r133}, [%rd26+30744];
	ld.global.v2.u32 	{%r134, %r135}, [%rd26+30752];
	ld.global.v2.u32 	{%r136, %r137}, [%rd26+30760];
	ld.global.v2.u32 	{%r138, %r139}, [%rd26+30768];
	.pragma "used_bytes_mask 31";
	ld.global.v2.u32 	{%r140, %r141}, [%rd26+30776];
	.pragma "used_bytes_mask 15";
	ld.global.v2.u32 	{%r142, %r143}, [%rd26+30784];
	ld.global.v2.u32 	{%r144, %r145}, [%rd26+30792];
	st.global.v2.u32 	[%rd27+30720], {%r126, %r127};
	st.global.v2.u32 	[%rd27+30728], {%r128, %r129};
	st.global.v2.u32 	[%rd27+30736], {%r130, %r131};
	st.global.v2.u32 	[%rd27+30744], {%r132, %r133};
	st.global.v2.u32 	[%rd27+30752], {%r134, %r135};
	st.global.v2.u32 	[%rd27+30760], {%r136, %r137};
	st.global.v2.u32 	[%rd27+30768], {%r138, %r139};
	st.global.v2.u32 	[%rd27+30776], {%r140, %r141};
	st.global.v2.u32 	[%rd27+30784], {%r142, %r143};
	st.global.v2.u32 	[%rd27+30792], {%r144, %r145};
	ld.global.v2.u32 	{%r146, %r147}, [%rd26+40960];
	ld.global.v2.u32 	{%r148, %r149}, [%rd26+40968];
	ld.global.v2.u32 	{%r150, %r151}, [%rd26+40976];
	ld.global.v2.u32 	{%r152, %r153}, [%rd26+40984];
	ld.global.v2.u32 	{%r154, %r155}, [%rd26+40992];
	ld.global.v2.u32 	{%r156, %r157}, [%rd26+41000];
	ld.global.v2.u32 	{%r158, %r159}, [%rd26+41008];
	.pragma "used_bytes_mask 31";
	ld.global.v2.u32 	{%r160, %r161}, [%rd26+41016];
	.pragma "used_bytes_mask 15";
	ld.global.v2.u32 	{%r162, %r163}, [%rd26+41024];
	ld.global.v2.u32 	{%r164, %r165}, [%rd26+41032];
	st.global.v2.u32 	[%rd27+40960], {%r146, %r147};
	st.global.v2.u32 	[%rd27+40968], {%r148, %r149};
	st.global.v2.u32 	[%rd27+40976], {%r150, %r151};
	st.global.v2.u32 	[%rd27+40984], {%r152, %r153};
	st.global.v2.u32 	[%rd27+40992], {%r154, %r155};
	st.global.v2.u32 	[%rd27+41000], {%r156, %r157};
	st.global.v2.u32 	[%rd27+41008], {%r158, %r159};
	st.global.v2.u32 	[%rd27+41016], {%r160, %r161};
	st.global.v2.u32 	[%rd27+41024], {%r162, %r163};
	st.global.v2.u32 	[%rd27+41032], {%r164, %r165};
	ld.global.v2.u32 	{%r166, %r167}, [%rd26+51200];
	ld.global.v2.u32 	{%r168, %r169}, [%rd26+51208];
	ld.global.v2.u32 	{%r170, %r171}, [%rd26+51216];
	ld.global.v2.u32 	{%r172, %r173}, [%rd26+51224];
	ld.global.v2.u32 	{%r174, %r175}, [%rd26+51232];
	ld.global.v2.u32 	{%r176, %r177}, [%rd26+51240];
	ld.global.v2.u32 	{%r178, %r179}, [%rd26+51248];
	.pragma "used_bytes_mask 31";
	ld.global.v2.u32 	{%r180, %r181}, [%rd26+51256];
	.pragma "used_bytes_mask 15";
	ld.global.v2.u32 	{%r182, %r183}, [%rd26+51264];
	ld.global.v2.u32 	{%r184, %r185}, [%rd26+51272];
	st.global.v2.u32 	[%rd27+51200], {%r166, %r167};
	st.global.v2.u32 	[%rd27+51208], {%r168, %r169};
	st.global.v2.u32 	[%rd27+51216], {%r170, %r171};
	st.global.v2.u32 	[%rd27+51224], {%r172, %r173};
	st.global.v2.u32 	[%rd27+51232], {%r174, %r175};
	st.global.v2.u32 	[%rd27+51240], {%r176, %r177};
	st.global.v2.u32 	[%rd27+51248], {%r178, %r179};
	st.global.v2.u32 	[%rd27+51256], {%r180, %r181};
	st.global.v2.u32 	[%rd27+51264], {%r182, %r183};
	st.global.v2.u32 	[%rd27+51272], {%r184, %r185};
	ld.global.v2.u32 	{%r186, %r187}, [%rd26+61440];
	ld.global.v2.u32 	{%r188, %r189}, [%rd26+61448];
	ld.global.v2.u32 	{%r190, %r191}, [%rd26+61456];
	ld.global.v2.u32 	{%r192, %r193}, [%rd26+61464];
	ld.global.v2.u32 	{%r194, %r195}, [%rd26+61472];
	ld.global.v2.u32 	{%r196, %r197}, [%rd26+61480];
	ld.global.v2.u32 	{%r198, %r199}, [%rd26+61488];
	.pragma "used_bytes_mask 31";
	ld.global.v2.u32 	{%r200, %r201}, [%rd26+61496];
	.pragma "used_bytes_mask 15";
	ld.global.v2.u32 	{%r202, %r203}, [%rd26+61504];
	ld.global.v2.u32 	{%r204, %r205}, [%rd26+61512];
	st.global.v2.u32 	[%rd27+61440], {%r186, %r187};
	st.global.v2.u32 	[%rd27+61448], {%r188, %r189};
	st.global.v2.u32 	[%rd27+61456], {%r190, %r191};
	st.global.v2.u32 	[%rd27+61464], {%r192, %r193};
	st.global.v2.u32 	[%rd27+61472], {%r194, %r195};
	st.global.v2.u32 	[%rd27+61480], {%r196, %r197};
	st.global.v2.u32 	[%rd27+61488], {%r198, %r199};
	st.global.v2.u32 	[%rd27+61496], {%r200, %r201};
	st.global.v2.u32 	[%rd27+61504], {%r202, %r203};
	st.global.v2.u32 	[%rd27+61512], {%r204, %r205};
	add.s32 	%r669, %r669, 8;
	add.s64 	%rd63, %rd63, 81920;
	add.s32 	%r668, %r668, 1024;
	setp.eq.s32 	%p6, %r669, 0;
	@%p6 bra 	$L__BB16_8;
	bra.uni 	$L__BB16_7;
$L__BB16_8:
	setp.eq.s32 	%p7, %r10, 0;
	@%p7 bra 	$L__BB16_57;
	and.b32  	%r37, %r42, 3;
	setp.lt.u32 	%p8, %r10, 4;
	@%p8 bra 	$L__BB16_11;
	shl.b32 	%r206, %r674, 7;
	add.s32 	%r207, %r206, %r6;
	mul.wide.s32 	%rd28, %r207, 80;
	add.s64 	%rd29, %rd6, %rd28;
	add.s64 	%rd30, %rd7, %rd28;
	ld.global.v2.u32 	{%r208, %r209}, [%rd29];
	ld.global.v2.u32 	{%r210, %r211}, [%rd29+8];
	ld.global.v2.u32 	{%r212, %r213}, [%rd29+16];
	ld.global.v2.u32 	{%r214, %r215}, [%rd29+24];
	ld.global.v2.u32 	{%r216, %r217}, [%rd29+32];
	ld.global.v2.u32 	{%r218, %r219}, [%rd29+40];
	ld.global.v2.u32 	{%r220, %r221}, [%rd29+48];
	.pragma "used_bytes_mask 31";
	ld.global.v2.u32 	{%r222, %r223}, [%rd29+56];
	.pragma "used_bytes_mask 15";
	ld.global.v2.u32 	{%r224, %r225}, [%rd29+64];
	ld.global.v2.u32 	{%r226, %r227}, [%rd29+72];
	st.global.v2.u32 	[%rd30], {%r208, %r209};
	st.global.v2.u32 	[%rd30+8], {%r210, %r211};
	st.global.v2.u32 	[%rd30+16], {%r212, %r213};
	st.global.v2.u32 	[%rd30+24], {%r214, %r215};
	st.global.v2.u32 	[%rd30+32], {%r216, %r217};
	st.global.v2.u32 	[%rd30+40], {%r218, %r219};
	st.global.v2.u32 	[%rd30+48], {%r220, %r221};
	st.global.v2.u32 	[%rd30+56], {%r222, %r223};
	st.global.v2.u32 	[%rd30+64], {%r224, %r225};
	st.global.v2.u32 	[%rd30+72], {%r226, %r227};
	ld.global.v2.u32 	{%r228, %r229}, [%rd29+10240];
	ld.global.v2.u32 	{%r230, %r231}, [%rd29+10248];
	ld.global.v2.u32 	{%r232, %r233}, [%rd29+10256];
	ld.global.v2.u32 	{%r234, %r235}, [%rd29+10264];
	ld.global.v2.u32 	{%r236, %r237}, [%rd29+10272];
	ld.global.v2.u32 	{%r238, %r239}, [%rd29+10280];
	ld.global.v2.u32 	{%r240, %r241}, [%rd29+10288];
	.pragma "used_bytes_mask 31";
	ld.global.v2.u32 	{%r242, %r243}, [%rd29+10296];
	.pragma "used_bytes_mask 15";
	ld.global.v2.u32 	{%r244, %r245}, [%rd29+10304];
	ld.global.v2.u32 	{%r246, %r247}, [%rd29+10312];
	st.global.v2.u32 	[%rd30+10240], {%r228, %r229};
	st.global.v2.u32 	[%rd30+10248], {%r230, %r231};
	st.global.v2.u32 	[%rd30+10256], {%r232, %r233};
	st.global.v2.u32 	[%rd30+10264], {%r234, %r235};
	st.global.v2.u32 	[%rd30+10272], {%r236, %r237};
	st.global.v2.u32 	[%rd30+10280], {%r238, %r239};
	st.global.v2.u32 	[%rd30+10288], {%r240, %r241};
	st.global.v2.u32 	[%rd30+10296], {%r242, %r243};
	st.global.v2.u32 	[%rd30+10304], {%r244, %r245};
	st.global.v2.u32 	[%rd30+10312], {%r246, %r247};
	ld.global.v2.u32 	{%r248, %r249}, [%rd29+20480];
	ld.global.v2.u32 	{%r250, %r251}, [%rd29+20488];
	ld.global.v2.u32 	{%r252, %r253}, [%rd29+20496];
	ld.global.v2.u32 	{%r254, %r255}, [%rd29+20504];
	ld.global.v2.u32 	{%r256, %r257}, [%rd29+20512];
	ld.global.v2.u32 	{%r258, %r259}, [%rd29+20520];
	ld.global.v2.u32 	{%r260, %r261}, [%rd29+20528];
	.pragma "used_bytes_mask 31";
	ld.global.v2.u32 	{%r262, %r263}, [%rd29+20536];
	.pragma "used_bytes_mask 15";
	ld.global.v2.u32 	{%r264, %r265}, [%rd29+20544];
	ld.global.v2.u32 	{%r266, %r267}, [%rd29+20552];
	st.global.v2.u32 	[%rd30+20480], {%r248, %r249};
	st.global.v2.u32 	[%rd30+20488], {%r250, %r251};
	st.global.v2.u32 	[%rd30+20496], {%r252, %r253};
	st.global.v2.u32 	[%rd30+20504], {%r254, %r255};
	st.global.v2.u32 	[%rd30+20512], {%r256, %r257};
	st.global.v2.u32 	[%rd30+20520], {%r258, %r259};
	st.global.v2.u32 	[%rd30+20528], {%r260, %r261};
	st.global.v2.u32 	[%rd30+20536], {%r262, %r263};
	st.global.v2.u32 	[%rd30+20544], {%r264, %r265};
	st.global.v2.u32 	[%rd30+20552], {%r266, %r267};
	ld.global.v2.u32 	{%r268, %r269}, [%rd29+30720];
	ld.global.v2.u32 	{%r270, %r271}, [%rd29+30728];
	ld.global.v2.u32 	{%r272, %r273}, [%rd29+30736];
	ld.global.v2.u32 	{%r274, %r275}, [%rd29+30744];
	ld.global.v2.u32 	{%r276, %r277}, [%rd29+30752];
	ld.global.v2.u32 	{%r278, %r279}, [%rd29+30760];
	ld.global.v2.u32 	{%r280, %r281}, [%rd29+30768];
	.pragma "used_bytes_mask 31";
	ld.global.v2.u32 	{%r282, %r283}, [%rd29+30776];
	.pragma "used_bytes_mask 15";
	ld.global.v2.u32 	{%r284, %r285}, [%rd29+30784];
	ld.global.v2.u32 	{%r286, %r287}, [%rd29+30792];
	st.global.v2.u32 	[%rd30+30720], {%r268, %r269};
	st.global.v2.u32 	[%rd30+30728], {%r270, %r271};
	st.global.v2.u32 	[%rd30+30736], {%r272, %r273};
	st.global.v2.u32 	[%rd30+30744], {%r274, %r275};
	st.global.v2.u32 	[%rd30+30752], {%r276, %r277};
	st.global.v2.u32 	[%rd30+30760], {%r278, %r279};
	st.global.v2.u32 	[%rd30+30768], {%r280, %r281};
	st.global.v2.u32 	[%rd30+30776], {%r282, %r283};
	st.global.v2.u32 	[%rd30+30784], {%r284, %r285};
	st.global.v2.u32 	[%rd30+30792], {%r286, %r287};
	add.s32 	%r674, %r674, 4;
$L__BB16_11:
	setp.eq.s32 	%p9, %r37, 0;
	@%p9 bra 	$L__BB16_57;
	setp.eq.s32 	%p10, %r37, 1;
	@%p10 bra 	$L__BB16_14;
	shl.b32 	%r288, %r674, 7;
	add.s32 	%r289, %r288, %r6;
	mul.wide.s32 	%rd31, %r289, 80;
	add.s64 	%rd32, %rd6, %rd31;
	add.s64 	%rd33, %rd7, %rd31;
	ld.global.v2.u32 	{%r290, %r291}, [%rd32];
	ld.global.v2.u32 	{%r292, %r293}, [%rd32+8];
	ld.global.v2.u32 	{%r294, %r295}, [%rd32+16];
	ld.global.v2.u32 	{%r296, %r297}, [%rd32+24];
	ld.global.v2.u32 	{%r298, %r299}, [%rd32+32];
	ld.global.v2.u32 	{%r300, %r301}, [%rd32+40];
	ld.global.v2.u32 	{%r302, %r303}, [%rd32+48];
	.pragma "used_bytes_mask 31";
	ld.global.v2.u32 	{%r304, %r305}, [%rd32+56];
	.pragma "used_bytes_mask 15";
	ld.global.v2.u32 	{%r306, %r307}, [%rd32+64];
	ld.global.v2.u32 	{%r308, %r309}, [%rd32+72];
	st.global.v2.u32 	[%rd33], {%r290, %r291};
	st.global.v2.u32 	[%rd33+8], {%r292, %r293};
	st.global.v2.u32 	[%rd33+16], {%r294, %r295};
	st.global.v2.u32 	[%rd33+24], {%r296, %r297};
	st.global.v2.u32 	[%rd33+32], {%r298, %r299};
	st.global.v2.u32 	[%rd33+40], {%r300, %r301};
	st.global.v2.u32 	[%rd33+48], {%r302, %r303};
	st.global.v2.u32 	[%rd33+56], {%r304, %r305};
	st.global.v2.u32 	[%rd33+64], {%r306, %r307};
	st.global.v2.u32 	[%rd33+72], {%r308, %r309};
	ld.global.v2.u32 	{%r310, %r311}, [%rd32+10240];
	ld.global.v2.u32 	{%r312, %r313}, [%rd32+10248];
	ld.global.v2.u32 	{%r314, %r315}, [%rd32+10256];
	ld.global.v2.u32 	{%r316, %r317}, [%rd32+10264];
	ld.global.v2.u32 	{%r318, %r319}, [%rd32+10272];
	ld.global.v2.u32 	{%r320, %r321}, [%rd32+10280];
	ld.global.v2.u32 	{%r322, %r323}, [%rd32+10288];
	.pragma "used_bytes_mask 31";
	ld.global.v2.u32 	{%r324, %r325}, [%rd32+10296];
	.pragma "used_bytes_mask 15";
	ld.global.v2.u32 	{%r326, %r327}, [%rd32+10304];
	ld.global.v2.u32 	{%r328, %r329}, [%rd32+10312];
	st.global.v2.u32 	[%rd33+10240], {%r310, %r311};
	st.global.v2.u32 	[%rd33+10248], {%r312, %r313};
	st.global.v2.u32 	[%rd33+10256], {%r314, %r315};
	st.global.v2.u32 	[%rd33+10264], {%r316, %r317};
	st.global.v2.u32 	[%rd33+10272], {%r318, %r319};
	st.global.v2.u32 	[%rd33+10280], {%r320, %r321};
	st.global.v2.u32 	[%rd33+10288], {%r322, %r323};
	st.global.v2.u32 	[%rd33+10296], {%r324, %r325};
	st.global.v2.u32 	[%rd33+10304], {%r326, %r327};
	st.global.v2.u32 	[%rd33+10312], {%r328, %r329};
	add.s32 	%r674, %r674, 2;
$L__BB16_14:
	and.b32  	%r330, %r42, 1;
	setp.eq.b32 	%p11, %r330, 1;
	not.pred 	%p12, %p11;
	@%p12 bra 	$L__BB16_57;
	shl.b32 	%r331, %r674, 7;
	add.s32 	%r332, %r331, %r6;
	mul.wide.s32 	%rd34, %r332, 80;
	add.s64 	%rd35, %rd6, %rd34;
	add.s64 	%rd36, %rd7, %rd34;
	ld.global.v2.u32 	{%r333, %r334}, [%rd35];
	ld.global.v2.u32 	{%r335, %r336}, [%rd35+8];
	ld.global.v2.u32 	{%r337, %r338}, [%rd35+16];
	ld.global.v2.u32 	{%r339, %r340}, [%rd35+24];
	ld.global.v2.u32 	{%r341, %r342}, [%rd35+32];
	ld.global.v2.u32 	{%r343, %r344}, [%rd35+40];
	ld.global.v2.u32 	{%r345, %r346}, [%rd35+48];
	.pragma "used_bytes_mask 31";
	ld.global.v2.u32 	{%r347, %r348}, [%rd35+56];
	.pragma "used_bytes_mask 15";
	ld.global.v2.u32 	{%r349, %r350}, [%rd35+64];
	ld.global.v2.u32 	{%r351, %r352}, [%rd35+72];
	st.global.v2.u32 	[%rd36], {%r333, %r334};
	st.global.v2.u32 	[%rd36+8], {%r335, %r336};
	st.global.v2.u32 	[%rd36+16], {%r337, %r338};
	st.global.v2.u32 	[%rd36+24], {%r339, %r340};
	st.global.v2.u32 	[%rd36+32], {%r341, %r342};
	st.global.v2.u32 	[%rd36+40], {%r343, %r344};
	st.global.v2.u32 	[%rd36+48], {%r345, %r346};
	st.global.v2.u32 	[%rd36+56], {%r347, %r348};
	st.global.v2.u32 	[%rd36+64], {%r349, %r350};
	st.global.v2.u32 	[%rd36+72], {%r351, %r352};
	bra.uni 	$L__BB16_57;
$L__BB16_16:
	setp.lt.s32 	%p13, %r42, 1;
	@%p13 bra 	$L__BB16_57;
	and.b32  	%r14, %r42, 7;
	setp.lt.u32 	%p14, %r42, 8;
	mov.b32 	%r671, 0;
	@%p14 bra 	$L__BB16_36;
	and.b32  	%r671, %r42, 2147483640;
	mov.b32 	%r670, 0;
$L__BB16_19:
	.pragma "nounroll";
	shl.b32 	%r355, %r670, 7;
	add.s32 	%r21, %r355, %r6;
	setp.ge.s32 	%p15, %r21, %r4;
	@%p15 bra 	$L__BB16_21;
	mul.wide.u32 	%rd37, %r21, 80;
	add.s64 	%rd38, %rd6, %rd37;
	add.s64 	%rd39, %rd7, %rd37;
	ld.global.v2.u32 	{%r356, %r357}, [%rd38];
	ld.global.v2.u32 	{%r358, %r359}, [%rd38+8];
	ld.global.v2.u32 	{%r360, %r361}, [%rd38+16];
	ld.global.v2.u32 	{%r362, %r363}, [%rd38+24];
	ld.global.v2.u32 	{%r364, %r365}, [%rd38+32];
	ld.global.v2.u32 	{%r366, %r367}, [%rd38+40];
	ld.global.v2.u32 	{%r368, %r369}, [%rd38+48];
	.pragma "used_bytes_mask 31";
	ld.global.v2.u32 	{%r370, %r371}, [%rd38+56];
	.pragma "used_bytes_mask 15";
	ld.global.v2.u32 	{%r372, %r373}, [%rd38+64];
	ld.global.v2.u32 	{%r374, %r375}, [%rd38+72];
	st.global.v2.u32 	[%rd39], {%r356, %r357};
	st.global.v2.u32 	[%rd39+8], {%r358, %r359};
	st.global.v2.u32 	[%rd39+16], {%r360, %r361};
	st.global.v2.u32 	[%rd39+24], {%r362, %r363};
	st.global.v2.u32 	[%rd39+32], {%r364, %r365};
	st.global.v2.u32 	[%rd39+40], {%r366, %r367};
	st.global.v2.u32 	[%rd39+48], {%r368, %r369};
	st.global.v2.u32 	[%rd39+56], {%r370, %r371};
	st.global.v2.u32 	[%rd39+64], {%r372, %r373};
	st.global.v2.u32 	[%rd39+72], {%r374, %r375};
$L__BB16_21:
	add.s32 	%r376, %r21, 128;
	setp.ge.s32 	%p16, %r376, %r4;
	mul.wide.s32 	%rd40, %r376, 80;
	add.s64 	%rd12, %rd6, %rd40;
	add.s64 	%rd13, %rd7, %rd40;
	@%p16 bra 	$L__BB16_23;
	ld.global.v2.u32 	{%r377, %r378}, [%rd12];
	ld.global.v2.u32 	{%r379, %r380}, [%rd12+8];
	ld.global.v2.u32 	{%r381, %r382}, [%rd12+16];
	ld.global.v2.u32 	{%r383, %r384}, [%rd12+24];
	ld.global.v2.u32 	{%r385, %r386}, [%rd12+32];
	ld.global.v2.u32 	{%r387, %r388}, [%rd12+40];
	ld.global.v2.u32 	{%r389, %r390}, [%rd12+48];
	.pragma "used_bytes_mask 31";
	ld.global.v2.u32 	{%r391, %r392}, [%rd12+56];
	.pragma "used_bytes_mask 15";
	ld.global.v2.u32 	{%r393, %r394}, [%rd12+64];
	ld.global.v2.u32 	{%r395, %r396}, [%rd12+72];
	st.global.v2.u32 	[%rd13], {%r377, %r378};
	st.global.v2.u32 	[%rd13+8], {%r379, %r380};
	st.global.v2.u32 	[%rd13+16], {%r381, %r382};
	st.global.v2.u32 	[%rd13+24], {%r383, %r384};
	st.global.v2.u32 	[%rd13+32], {%r385, %r386};
	st.global.v2.u32 	[%rd13+40], {%r387, %r388};
	st.global.v2.u32 	[%rd13+48], {%r389, %r390};
	st.global.v2.u32 	[%rd13+56], {%r391, %r392};
	st.global.v2.u32 	[%rd13+64], {%r393, %r394};
	st.global.v2.u32 	[%rd13+72], {%r395, %r396};
$L__BB16_23:
	add.s32 	%r397, %r21, 256;
	setp.ge.s32 	%p17, %r397, %r4;
	@%p17 bra 	$L__BB16_25;
	ld.global.v2.u32 	{%r398, %r399}, [%rd12+10240];
	ld.global.v2.u32 	{%r400, %r401}, [%rd12+10248];
	ld.global.v2.u32 	{%r402, %r403}, [%rd12+10256];
	ld.global.v2.u32 	{%r404, %r405}, [%rd12+10264];
	ld.global.v2.u32 	{%r406, %r407}, [%rd12+10272];
	ld.global.v2.u32 	{%r408, %r409}, [%rd12+10280];
	ld.global.v2.u32 	{%r410, %r411}, [%rd12+10288];
	.pragma "used_bytes_mask 31";
	ld.global.v2.u32 	{%r412, %r413}, [%rd12+10296];
	.pragma "used_bytes_mask 15";
	ld.global.v2.u32 	{%r414, %r415}, [%rd12+10304];
	ld.global.v2.u32 	{%r416, %r417}, [%rd12+10312];
	st.global.v2.u32 	[%rd13+10240], {%r398, %r399};
	st.global.v2.u32 	[%rd13+10248], {%r400, %r401};
	st.global.v2.u32 	[%rd13+10256], {%r402, %r403};
	st.global.v2.u32 	[%rd13+10264], {%r404, %r405};
	st.global.v2.u32 	[%rd13+10272], {%r406, %r407};
	st.global.v2.u32 	[%rd13+10280], {%r408, %r409};
	st.global.v2.u32 	[%rd13+10288], {%r410, %r411};
	st.global.v2.u32 	[%rd13+10296], {%r412, %r413};
	st.global.v2.u32 	[%rd13+10304], {%r414, %r415};
	st.global.v2.u32 	[%rd13+10312], {%r416, %r417};
$L__BB16_25:
	add.s32 	%r418, %r21, 384;
	setp.ge.s32 	%p18, %r418, %r4;
	@%p18 bra 	$L__BB16_27;
	ld.global.v2.u32 	{%r419, %r420}, [%rd12+20480];
	ld.global.v2.u32 	{%r421, %r422}, [%rd12+20488];
	ld.global.v2.u32 	{%r423, %r424}, [%rd12+20496];
	ld.global.v2.u32 	{%r425, %r426}, [%rd12+20504];
	ld.global.v2.u32 	{%r427, %r428}, [%rd12+20512];
	ld.global.v2.u32 	{%r429, %r430}, [%rd12+20520];
	ld.global.v2.u32 	{%r431, %r432}, [%rd12+20528];
	.pragma "used_bytes_mask 31";
	ld.global.v2.u32 	{%r433, %r434}, [%rd12+20536];
	.pragma "used_bytes_mask 15";
	ld.global.v2.u32 	{%r435, %r436}, [%rd12+20544];
	ld.global.v2.u32 	{%r437, %r438}, [%rd12+20552];
	st.global.v2.u32 	[%rd13+20480], {%r419, %r420};
	st.global.v2.u32 	[%rd13+20488], {%r421, %r422};
	st.global.v2.u32 	[%rd13+20496], {%r423, %r424};
	st.global.v2.u32 	[%rd13+20504], {%r425, %r426};
	st.global.v2.u32 	[%rd13+20512], {%r427, %r428};
	st.global.v2.u32 	[%rd13+20520], {%r429, %r430};
	st.global.v2.u32 	[%rd13+20528], {%r431, %r432};
	st.global.v2.u32 	[%rd13+20536], {%r433, %r434};
	st.global.v2.u32 	[%rd13+20544], {%r435, %r436};
	st.global.v2.u32 	[%rd13+20552], {%r437, %r438};
$L__BB16_27:
	add.s32 	%r439, %r21, 512;
	setp.ge.s32 	%p19, %r439, %r4;
	@%p19 bra 	$L__BB16_29;
	ld.global.v2.u32 	{%r440, %r441}, [%rd12+30720];
	ld.global.v2.u32 	{%r442, %r443}, [%rd12+30728];
	ld.global.v2.u32 	{%r444, %r445}, [%rd12+30736];
	ld.global.v2.u32 	{%r446, %r447}, [%rd12+30744];
	ld.global.v2.u32 	{%r448, %r449}, [%rd12+30752];
	ld.global.v2.u32 	{%r450, %r451}, [%rd12+30760];
	ld.global.v2.u32 	{%r452, %r453}, [%rd12+30768];
	.pragma "used_bytes_mask 31";
	ld.global.v2.u32 	{%r454, %r455}, [%rd12+30776];
	.pragma "used_bytes_mask 15";
	ld.global.v2.u32 	{%r456, %r457}, [%rd12+30784];
	ld.global.v2.u32 	{%r458, %r459}, [%rd12+30792];
	st.global.v2.u32 	[%rd13+30720], {%r440, %r441};
	st.global.v2.u32 	[%rd13+30728], {%r442, %r443};
	st.global.v2.u32 	[%rd13+30736], {%r444, %r445};
	st.global.v2.u32 	[%rd13+30744], {%r446, %r447};
	st.global.v2.u32 	[%rd13+30752], {%r448, %r449};
	st.global.v2.u32 	[%rd13+30760], {%r450, %r451};
	st.global.v2.u32 	[%rd13+30768], {%r452, %r453};
	st.global.v2.u32 	[%rd13+30776], {%r454, %r455};
	st.global.v2.u32 	[%rd13+30784], {%r456, %r457};
	st.global.v2.u32 	[%rd13+30792], {%r458, %r459};
$L__BB16_29:
	add.s32 	%r460, %r21, 640;
	setp.ge.s32 	%p20, %r460, %r4;
	@%p20 bra 	$L__BB16_31;
	ld.global.v2.u32 	{%r461, %r462}, [%rd12+40960];
	ld.global.v2.u32 	{%r463, %r464}, [%rd12+40968];
	ld.global.v2.u32 	{%r465, %r466}, [%rd12+40976];
	ld.global.v2.u32 	{%r467, %r468}, [%rd12+40984];
	ld.global.v2.u32 	{%r469, %r470}, [%rd12+40992];
	ld.global.v2.u32 	{%r471, %r472}, [%rd12+41000];
	ld.global.v2.u32 	{%r473, %r474}, [%rd12+41008];
	.pragma "used_bytes_mask 31";
	ld.global.v2.u32 	{%r475, %r476}, [%rd12+41016];
	.pragma "used_bytes_mask 15";
	ld.global.v2.u32 	{%r477, %r478}, [%rd12+41024];
	ld.global.v2.u32 	{%r479, %r480}, [%rd12+41032];
	st.global.v2.u32 	[%rd13+40960], {%r461, %r462};
	st.global.v2.u32 	[%rd13+40968], {%r463, %r464};
	st.global.v2.u32 	[%rd13+40976], {%r465, %r466};
	st.global.v2.u32 	[%rd13+40984], {%r467, %r468};
	st.global.v2.u32 	[%rd13+40992], {%r469, %r470};
	st.global.v2.u32 	[%rd13+41000], {%r471, %r472};
	st.global.v2.u32 	[%rd13+41008], {%r473, %r474};
	st.global.v2.u32 	[%rd13+41016], {%r475, %r476};
	st.global.v2.u32 	[%rd13+41024], {%r477, %r478};
	st.global.v2.u32 	[%rd13+41032], {%r479, %r480};
$L__BB16_31:
	add.s32 	%r481, %r21, 768;
	setp.ge.s32 	%p21, %r481, %r4;
	@%p21 bra 	$L__BB16_33;
	ld.global.v2.u32 	{%r482, %r483}, [%rd12+51200];
	ld.global.v2.u32 	{%r484, %r485}, [%rd12+51208];
	ld.global.v2.u32 	{%r486, %r487}, [%rd12+51216];
	ld.global.v2.u32 	{%r488, %r489}, [%rd12+51224];
	ld.global.v2.u32 	{%r490, %r491}, [%rd12+51232];
	ld.global.v2.u32 	{%r492, %r493}, [%rd12+51240];
	ld.global.v2.u32 	{%r494, %r495}, [%rd12+51248];
	.pragma "used_bytes_mask 31";
	ld.global.v2.u32 	{%r496, %r497}, [%rd12+51256];
	.pragma "used_bytes_mask 15";
	ld.global.v2.u32 	{%r498, %r499}, [%rd12+51264];
	ld.global.v2.u32 	{%r500, %r501}, [%rd12+51272];
	st.global.v2.u32 	[%rd13+51200], {%r482, %r483};
	st.global.v2.u32 	[%rd13+51208], {%r484, %r485};
	st.global.v2.u32 	[%rd13+51216], {%r486, %r487};
	st.global.v2.u32 	[%rd13+51224], {%r488, %r489};
	st.global.v2.u32 	[%rd13+51232], {%r490, %r491};
	st.global.v2.u32 	[%rd13+51240], {%r492, %r493};
	st.global.v2.u32 	[%rd13+51248], {%r494, %r495};
	st.global.v2.u32 	[%rd13+51256], {%r496, %r497};
	st.global.v2.u32 	[%rd13+51264], {%r498, %r499};
	st.global.v2.u32 	[%rd13+51272], {%r500, %r501};
$L__BB16_33:
	add.s32 	%r502, %r21, 896;
	setp.ge.s32 	%p22, %r502, %r4;
	@%p22 bra 	$L__BB16_35;
	ld.global.v2.u32 	{%r503, %r504}, [%rd12+61440];
	ld.global.v2.u32 	{%r505, %r506}, [%rd12+61448];
	ld.global.v2.u32 	{%r507, %r508}, [%rd12+61456];
	ld.global.v2.u32 	{%r509, %r510}, [%rd12+61464];
	ld.global.v2.u32 	{%r511, %r512}, [%rd12+61472];
	ld.global.v2.u32 	{%r513, %r514}, [%rd12+61480];
	ld.global.v2.u32 	{%r515, %r516}, [%rd12+61488];
	.pragma "used_bytes_mask 31";
	ld.global.v2.u32 	{%r517, %r518}, [%rd12+61496];
	.pragma "used_bytes_mask 15";
	ld.global.v2.u32 	{%r519, %r520}, [%rd12+61504];
	ld.global.v2.u32 	{%r521, %r522}, [%rd12+61512];
	st.global.v2.u32 	[%rd13+61440], {%r503, %r504};
	st.global.v2.u32 	[%rd13+61448], {%r505, %r506};
	st.global.v2.u32 	[%rd13+61456], {%r507, %r508};
	st.global.v2.u32 	[%rd13+61464], {%r509, %r510};
	st.global.v2.u32 	[%rd13+61472], {%r511, %r512};
	st.global.v2.u32 	[%rd13+61480], {%r513, %r514};
	st.global.v2.u32 	[%rd13+61488], {%r515, %r516};
	st.global.v2.u32 	[%rd13+61496], {%r517, %r518};
	st.global.v2.u32 	[%rd13+61504], {%r519, %r520};
	st.global.v2.u32 	[%rd13+61512], {%r521, %r522};
$L__BB16_35:
	add.s32 	%r670, %r670, 8;
	setp.ne.s32 	%p23, %r670, %r671;
	@%p23 bra 	$L__BB16_19;
$L__BB16_36:
	setp.eq.s32 	%p24, %r14, 0;
	@%p24 bra 	$L__BB16_57;
	and.b32  	%r24, %r42, 3;
	setp.lt.u32 	%p25, %r14, 4;
	@%p25 bra 	$L__BB16_47;
	shl.b32 	%r523, %r671, 7;
	add.s32 	%r25, %r523, %r6;
	setp.ge.s32 	%p26, %r25, %r4;
	@%p26 bra 	$L__BB16_40;
	mul.wide.s32 	%rd41, %r25, 80;
	add.s64 	%rd42, %rd6, %rd41;
	add.s64 	%rd43, %rd7, %rd41;
	ld.global.v2.u32 	{%r524, %r525}, [%rd42];
	ld.global.v2.u32 	{%r526, %r527}, [%rd42+8];
	ld.global.v2.u32 	{%r528, %r529}, [%rd42+16];
	ld.global.v2.u32 	{%r530, %r531}, [%rd42+24];
	ld.global.v2.u32 	{%r532, %r533}, [%rd42+32];
	ld.global.v2.u32 	{%r534, %r535}, [%rd42+40];
	ld.global.v2.u32 	{%r536, %r537}, [%rd42+48];
	.pragma "used_bytes_mask 31";
	ld.global.v2.u32 	{%r538, %r539}, [%rd42+56];
	.pragma "used_bytes_mask 15";
	ld.global.v2.u32 	{%r540, %r541}, [%rd42+64];
	ld.global.v2.u32 	{%r542, %r543}, [%rd42+72];
	st.global.v2.u32 	[%rd43], {%r524, %r525};
	st.global.v2.u32 	[%rd43+8], {%r526, %r527};
	st.global.v2.u32 	[%rd43+16], {%r528, %r529};
	st.global.v2.u32 	[%rd43+24], {%r530, %r531};
	st.global.v2.u32 	[%rd43+32], {%r532, %r533};
	st.global.v2.u32 	[%rd43+40], {%r534, %r535};
	st.global.v2.u32 	[%rd43+48], {%r536, %r537};
	st.global.v2.u32 	[%rd43+56], {%r538, %r539};
	st.global.v2.u32 	[%rd43+64], {%r540, %r541};
	st.global.v2.u32 	[%rd43+72], {%r542, %r543};
$L__BB16_40:
	add.s32 	%r26, %r25, 128;
	setp.ge.s32 	%p27, %r26, %r4;
	@%p27 bra 	$L__BB16_42;
	mul.wide.s32 	%rd44, %r26, 80;
	add.s64 	%rd45, %rd6, %rd44;
	add.s64 	%rd46, %rd7, %rd44;
	ld.global.v2.u32 	{%r544, %r545}, [%rd45];
	ld.global.v2.u32 	{%r546, %r547}, [%rd45+8];
	ld.global.v2.u32 	{%r548, %r549}, [%rd45+16];
	ld.global.v2.u32 	{%r550, %r551}, [%rd45+24];
	ld.global.v2.u32 	{%r552, %r553}, [%rd45+32];
	ld.global.v2.u32 	{%r554, %r555}, [%rd45+40];
	ld.global.v2.u32 	{%r556, %r557}, [%rd45+48];
	.pragma "used_bytes_mask 31";
	ld.global.v2.u32 	{%r558, %r559}, [%rd45+56];
	.pragma "used_bytes_mask 15";
	ld.global.v2.u32 	{%r560, %r561}, [%rd45+64];
	ld.global.v2.u32 	{%r562, %r563}, [%rd45+72];
	st.global.v2.u32 	[%rd46], {%r544, %r545};
	st.global.v2.u32 	[%rd46+8], {%r546, %r547};
	st.global.v2.u32 	[%rd46+16], {%r548, %r549};
	st.global.v2.u32 	[%rd46+24], {%r550, %r551};
	st.global.v2.u32 	[%rd46+32], {%r552, %r553};
	st.global.v2.u32 	[%rd46+40], {%r554, %r555};
	st.global.v2.u32 	[%rd46+48], {%r556, %r557};
	st.global.v2.u32 	[%rd46+56], {%r558, %r559};
	st.global.v2.u32 	[%rd46+64], {%r560, %r561};
	st.global.v2.u32 	[%rd46+72], {%r562, %r563};
$L__BB16_42:
	add.s32 	%r27, %r25, 256;
	setp.ge.s32 	%p28, %r27, %r4;
	@%p28 bra 	$L__BB16_44;
	mul.wide.s32 	%rd47, %r27, 80;
	add.s64 	%rd48, %rd6, %rd47;
	add.s64 	%rd49, %rd7, %rd47;
	ld.global.v2.u32 	{%r564, %r565}, [%rd48];
	ld.global.v2.u32 	{%r566, %r567}, [%rd48+8];
	ld.global.v2.u32 	{%r568, %r569}, [%rd48+16];
	ld.global.v2.u32 	{%r570, %r571}, [%rd48+24];
	ld.global.v2.u32 	{%r572, %r573}, [%rd48+32];
	ld.global.v2.u32 	{%r574, %r575}, [%rd48+40];
	ld.global.v2.u32 	{%r576, %r577}, [%rd48+48];
	.pragma "used_bytes_mask 31";
	ld.global.v2.u32 	{%r578, %r579}, [%rd48+56];
	.pragma "used_bytes_mask 15";
	ld.global.v2.u32 	{%r580, %r581}, [%rd48+64];
	ld.global.v2.u32 	{%r582, %r583}, [%rd48+72];
	st.global.v2.u32 	[%rd49], {%r564, %r565};
	st.global.v2.u32 	[%rd49+8], {%r566, %r567};
	st.global.v2.u32 	[%rd49+16], {%r568, %r569};
	st.global.v2.u32 	[%rd49+24], {%r570, %r571};
	st.global.v2.u32 	[%rd49+32], {%r572, %r573};
	st.global.v2.u32 	[%rd49+40], {%r574, %r575};
	st.global.v2.u32 	[%rd49+48], {%r576, %r577};
	st.global.v2.u32 	[%rd49+56], {%r578, %r579};
	st.global.v2.u32 	[%rd49+64], {%r580, %r581};
	st.global.v2.u32 	[%rd49+72], {%r582, %r583};
$L__BB16_44:
	add.s32 	%r28, %r25, 384;
	setp.ge.s32 	%p29, %r28, %r4;
	@%p29 bra 	$L__BB16_46;
	mul.wide.s32 	%rd50, %r28, 80;
	add.s64 	%rd51, %rd6, %rd50;
	add.s64 	%rd52, %rd7, %rd50;
	ld.global.v2.u32 	{%r584, %r585}, [%rd51];
	ld.global.v2.u32 	{%r586, %r587}, [%rd51+8];
	ld.global.v2.u32 	{%r588, %r589}, [%rd51+16];
	ld.global.v2.u32 	{%r590, %r591}, [%rd51+24];
	ld.global.v2.u32 	{%r592, %r593}, [%rd51+32];
	ld.global.v2.u32 	{%r594, %r595}, [%rd51+40];
	ld.global.v2.u32 	{%r596, %r597}, [%rd51+48];
	.pragma "used_bytes_mask 31";
	ld.global.v2.u32 	{%r598, %r599}, [%rd51+56];
	.pragma "used_bytes_mask 15";
	ld.global.v2.u32 	{%r600, %r601}, [%rd51+64];
	ld.global.v2.u32 	{%r602, %r603}, [%rd51+72];
	st.global.v2.u32 	[%rd52], {%r584, %r585};
	st.global.v2.u32 	[%rd52+8], {%r586, %r587};
	st.global.v2.u32 	[%rd52+16], {%r588, %r589};
	st.global.v2.u32 	[%rd52+24], {%r590, %r591};
	st.global.v2.u32 	[%rd52+32], {%r592, %r593};
	st.global.v2.u32 	[%rd52+40], {%r594, %r595};
	st.global.v2.u32 	[%rd52+48], {%r596, %r597};
	st.global.v2.u32 	[%rd52+56], {%r598, %r599};
	st.global.v2.u32 	[%rd52+64], {%r600, %r601};
	st.global.v2.u32 	[%rd52+72], {%r602, %r603};
$L__BB16_46:
	add.s32 	%r671, %r671, 4;
$L__BB16_47:
	setp.eq.s32 	%p30, %r24, 0;
	@%p30 bra 	$L__BB16_57;
	setp.eq.s32 	%p31, %r24, 1;
	@%p31 bra 	$L__BB16_54;
	shl.b32 	%r604, %r671, 7;
	add.s32 	%r31, %r604, %r6;
	setp.ge.s32 	%p32, %r31, %r4;
	@%p32 bra 	$L__BB16_51;
	mul.wide.s32 	%rd53, %r31, 80;
	add.s64 	%rd54, %rd6, %rd53;
	add.s64 	%rd55, %rd7, %rd53;
	ld.global.v2.u32 	{%r605, %r606}, [%rd54];
	ld.global.v2.u32 	{%r607, %r608}, [%rd54+8];
	ld.global.v2.u32 	{%r609, %r610}, [%rd54+16];
	ld.global.v2.u32 	{%r611, %r612}, [%rd54+24];
	ld.global.v2.u32 	{%r613, %r614}, [%rd54+32];
	ld.global.v2.u32 	{%r615, %r616}, [%rd54+40];
	ld.global.v2.u32 	{%r617, %r618}, [%rd54+48];
	.pragma "used_bytes_mask 31";
	ld.global.v2.u32 	{%r619, %r620}, [%rd54+56];
	.pragma "used_bytes_mask 15";
	ld.global.v2.u32 	{%r621, %r622}, [%rd54+64];
	ld.global.v2.u32 	{%r623, %r624}, [%rd54+72];
	st.global.v2.u32 	[%rd55], {%r605, %r606};
	st.global.v2.u32 	[%rd55+8], {%r607, %r608};
	st.global.v2.u32 	[%rd55+16], {%r609, %r610};
	st.global.v2.u32 	[%rd55+24], {%r611, %r612};
	st.global.v2.u32 	[%rd55+32], {%r613, %r614};
	st.global.v2.u32 	[%rd55+40], {%r615, %r616};
	st.global.v2.u32 	[%rd55+48], {%r617, %r618};
	st.global.v2.u32 	[%rd55+56], {%r619, %r620};
	st.global.v2.u32 	[%rd55+64], {%r621, %r622};
	st.global.v2.u32 	[%rd55+72], {%r623, %r624};
$L__BB16_51:
	add.s32 	%r32, %r31, 128;
	setp.ge.s32 	%p33, %r32, %r4;
	@%p33 bra 	$L__BB16_53;
	mul.wide.s32 	%rd56, %r32, 80;
	add.s64 	%rd57, %rd6, %rd56;
	add.s64 	%rd58, %rd7, %rd56;
	ld.global.v2.u32 	{%r625, %r626}, [%rd57];
	ld.global.v2.u32 	{%r627, %r628}, [%rd57+8];
	ld.global.v2.u32 	{%r629, %r630}, [%rd57+16];
	ld.global.v2.u32 	{%r631, %r632}, [%rd57+24];
	ld.global.v2.u32 	{%r633, %r634}, [%rd57+32];
	ld.global.v2.u32 	{%r635, %r636}, [%rd57+40];
	ld.global.v2.u32 	{%r637, %r638}, [%rd57+48];
	.pragma "used_bytes_mask 31";
	ld.global.v2.u32 	{%r639, %r640}, [%rd57+56];
	.pragma "used_bytes_mask 15";
	ld.global.v2.u32 	{%r641, %r642}, [%rd57+64];
	ld.global.v2.u32 	{%r643, %r644}, [%rd57+72];
	st.global.v2.u32 	[%rd58], {%r625, %r626};
	st.global.v2.u32 	[%rd58+8], {%r627, %r628};
	st.global.v2.u32 	[%rd58+16], {%r629, %r630};
	st.global.v2.u32 	[%rd58+24], {%r631, %r632};
	st.global.v2.u32 	[%rd58+32], {%r633, %r634};
	st.global.v2.u32 	[%rd58+40], {%r635, %r636};
	st.global.v2.u32 	[%rd58+48], {%r637, %r638};
	st.global.v2.u32 	[%rd58+56], {%r639, %r640};
	st.global.v2.u32 	[%rd58+64], {%r641, %r642};
	st.global.v2.u32 	[%rd58+72], {%r643, %r644};
$L__BB16_53:
	add.s32 	%r671, %r671, 2;
$L__BB16_54:
	and.b32  	%r645, %r42, 1;
	setp.eq.b32 	%p34, %r645, 1;
	not.pred 	%p35, %p34;
	@%p35 bra 	$L__BB16_57;
	shl.b32 	%r646, %r671, 7;
	add.s32 	%r35, %r646, %r6;
	setp.ge.s32 	%p36, %r35, %r4;
	@%p36 bra 	$L__BB16_57;
	mul.wide.s32 	%rd59, %r35, 80;
	add.s64 	%rd60, %rd6, %rd59;
	add.s64 	%rd61, %rd7, %rd59;
	ld.global.v2.u32 	{%r647, %r648}, [%rd60];
	ld.global.v2.u32 	{%r649, %r650}, [%rd60+8];
	ld.global.v2.u32 	{%r651, %r652}, [%rd60+16];
	ld.global.v2.u32 	{%r653, %r654}, [%rd60+24];
	ld.global.v2.u32 	{%r655, %r656}, [%rd60+32];
	ld.global.v2.u32 	{%r657, %r658}, [%rd60+40];
	ld.global.v2.u32 	{%r659, %r660}, [%rd60+48];
	.pragma "used_bytes_mask 31";
	ld.global.v2.u32 	{%r661, %r662}, [%rd60+56];
	.pragma "used_bytes_mask 15";
	ld.global.v2.u32 	{%r663, %r664}, [%rd60+64];
	ld.global.v2.u32 	{%r665, %r666}, [%rd60+72];
	st.global.v2.u32 	[%rd61], {%r647, %r648};
	st.global.v2.u32 	[%rd61+8], {%r649, %r650};
	st.global.v2.u32 	[%rd61+16], {%r651, %r652};
	st.global.v2.u32 	[%rd61+24], {%r653, %r654};
	st.global.v2.u32 	[%rd61+32], {%r655, %r656};
	st.global.v2.u32 	[%rd61+40], {%r657, %r658};
	st.global.v2.u32 	[%rd61+48], {%r659, %r660};
	st.global.v2.u32 	[%rd61+56], {%r661, %r662};
	st.global.v2.u32 	[%rd61+64], {%r663, %r664};
	st.global.v2.u32 	[%rd61+72], {%r665, %r666};
$L__BB16_57:
	ret;

}
	// .globl	_ZN3cub18CUB_300001_SM_10006detail9transform16transform_kernelINS2_10policy_hubILb1EN4cuda3std3__45tupleIJN6thrust24THRUST_300001_SM_1000_NS7pointerI11AutomobilisNSA_8cuda_cub3tagENSA_11use_defaultESF_EEEEEE10policy1000ElNS7_10__identityENSA_6detail15normal_iteratorINSA_10device_ptrISC_EEEEJPSC_EEEvT0_iT1_T2_DpNS2_10kernel_argIT3_EE
.visible .entry _ZN3cub18CUB_300001_SM_10006detail9transform16transform_kernelINS2_10policy_hubILb1EN4cuda3std3__45tupleIJN6thrust24THRUST_300001_SM_1000_NS7pointerI11AutomobilisNSA_8cuda_cub3tagENSA_11use_defaultESF_EEEEEE10policy1000ElNS7_10__identityENSA_6detail15normal_iteratorINSA_10device_ptrISC_EEEEJPSC_EEEvT0_iT1_T2_DpNS2_10kernel_argIT3_EE(
	.param .u64 _ZN3cub18CUB_300001_SM_10006detail9transform16transform_kernelINS2_10policy_hubILb1EN4cuda3std3__45tupleIJN6thrust24THRUST_300001_SM_1000_NS7pointerI11AutomobilisNSA_8cuda_cub3tagENSA_11use_defaultESF_EEEEEE10policy1000ElNS7_10__identityENSA_6detail15normal_iteratorINSA_10device_ptrISC_EEEEJPSC_EEEvT0_iT1_T2_DpNS2_10kernel_argIT3_EE_param_0,
	.param .u32 _ZN3cub18CUB_300001_SM_10006detail9transform16transform_kernelINS2_10policy_hubILb1EN4cuda3std3__45tupleIJN6thrust24THRUST_300001_SM_1000_NS7pointerI11AutomobilisNSA_8cuda_cub3tagENSA_11use_defaultESF_EEEEEE10policy1000ElNS7_10__identityENSA_6detail15normal_iteratorINSA_10device_ptrISC_EEEEJPSC_EEEvT0_iT1_T2_DpNS2_10kernel_argIT3_EE_param_1,
	.param .align 1 .b8 _ZN3cub18CUB_300001_SM_10006detail9transform16transform_kernelINS2_10policy_hubILb1EN4cuda3std3__45tupleIJN6thrust24THRUST_300001_SM_1000_NS7pointerI11AutomobilisNSA_8cuda_cub3tagENSA_11use_defaultESF_EEEEEE10policy1000ElNS7_10__identityENSA_6detail15normal_iteratorINSA_10device_ptrISC_EEEEJPSC_EEEvT0_iT1_T2_DpNS2_10kernel_argIT3_EE_param_2[1],
	.param .align 8 .b8 _ZN3cub18CUB_300001_SM_10006detail9transform16transform_kernelINS2_10policy_hubILb1EN4cuda3std3__45tupleIJN6thrust24THRUST_300001_SM_1000_NS7pointerI11AutomobilisNSA_8cuda_cub3tagENSA_11use_defaultESF_EEEEEE10policy1000ElNS7_10__identityENSA_6detail15normal_iteratorINSA_10device_ptrISC_EEEEJPSC_EEEvT0_iT1_T2_DpNS2_10kernel_argIT3_EE_param_3[8],
	.param .align 8 .b8 _ZN3cub18CUB_300001_SM_10006detail9transform16transform_kernelINS2_10policy_hubILb1EN4cuda3std3__45tupleIJN6thrust24THRUST_300001_SM_1000_NS7pointerI11AutomobilisNSA_8cuda_cub3tagENSA_11use_defaultESF_EEEEEE10policy1000ElNS7_10__identityENSA_6detail15normal_iteratorINSA_10device_ptrISC_EEEEJPSC_EEEvT0_iT1_T2_DpNS2_10kernel_argIT3_EE_param_4[16]
)
.maxntid 128
{
	.reg .pred 	%p<37>;
	.reg .b32 	%r<674>;
	.reg .b64 	%rd<69>;

	ld.param.u64 	%rd15, [_ZN3cub18CUB_300001_SM_10006detail9transform16transform_kernelINS2_10policy_hubILb1EN4cuda3std3__45tupleIJN6thrust24THRUST_300001_SM_1000_NS7pointerI11AutomobilisNSA_8cuda_cub3tagENSA_11use_defaultESF_EEEEEE10policy1000ElNS7_10__identityENSA_6detail15normal_iteratorINSA_10device_ptrISC_EEEEJPSC_EEEvT0_iT1_T2_DpNS2_10kernel_argIT3_EE_param_0];
	ld.param.u64 	%rd16, [_ZN3cub18CUB_300001_SM_10006detail9transform16transform_kernelINS2_10policy_hubILb1EN4cuda3std3__45tupleIJN6thrust24THRUST_300001_SM_1000_NS7pointerI11AutomobilisNSA_8cuda_cub3tagENSA_11use_defaultESF_EEEEEE10policy1000ElNS7_10__identityENSA_6detail15normal_iteratorINSA_10device_ptrISC_EEEEJPSC_EEEvT0_iT1_T2_DpNS2_10kernel_argIT3_EE_param_4];
	ld.param.u64 	%rd17, [_ZN3cub18CUB_300001_SM_10006detail9transform16transform_kernelINS2_10policy_hubILb1EN4cuda3std3__45tupleIJN6thrust24THRUST_300001_SM_1000_NS7pointerI11AutomobilisNSA_8cuda_cub3tagENSA_11use_defaultESF_EEEEEE10policy1000ElNS7_10__identityENSA_6detail15normal_iteratorINSA_10device_ptrISC_EEEEJPSC_EEEvT0_iT1_T2_DpNS2_10kernel_argIT3_EE_param_3];
	ld.param.u32 	%r40, [_ZN3cub18CUB_300001_SM_10006detail9transform16transform_kernelINS2_10policy_hubILb1EN4cuda3std3__45tupleIJN6thrust24THRUST_300001_SM_1000_NS7pointerI11AutomobilisNSA_8cuda_cub3tagENSA_11use_defaultESF_EEEEEE10policy1000ElNS7_10__identityENSA_6detail15normal_iteratorINSA_10device_ptrISC_EEEEJPSC_EEEvT0_iT1_T2_DpNS2_10kernel_argIT3_EE_param_1];
	cvta.to.global.u64 	%rd1, %rd17;
	cvta.to.global.u64 	%rd2, %rd16;
	shl.b32 	%r1, %r40, 7;
	mov.u32 	%r41, %ctaid.x;
	cvt.u64.u32 	%rd18, %r41;
	cvt.s64.s32 	%rd19, %r1;
	mul.lo.s64 	%rd3, %rd19, %rd18;
	sub.s64 	%rd20, %rd15, %rd3;
	min.s64 	%rd21, %rd20, %rd19;
	cvt.u32.u64 	%r2, %rd21;
	mul.lo.s32 	%r3, %r2, 80;
	mov.u32 	%r4, %tid.x;
	shl.b32 	%r664, %r4, 7;
	setp.ge.s32 	%p1, %r664, %r3;
	@%p1 bra 	$L__BB17_3;
	mad.lo.s64 	%rd22, %rd3, 80, %rd2;
	mul.wide.u32 	%rd23, %r4, 128;
	add.s64 	%rd67, %rd22, %rd23;
$L__BB17_2:
	.pragma "nounroll";
	// begin inline asm
	prefetch.global.L2 [%rd67];
	// end inline asm
	add.s32 	%r664, %r664, 16384;
	add.s64 	%rd67, %rd67, 16384;
	setp.lt.s32 	%p2, %r664, %r3;
	@%p2 bra 	$L__BB17_2;
$L__BB17_3:
	mul.lo.s64 	%rd25, %rd3, 80;
	add.s64 	%rd7, %rd2, %rd25;
	add.s64 	%rd8, %rd1, %rd25;
	setp.eq.s32 	%p3, %r1, %r2;
	@%p3 bra 	$L__BB17_45;
	setp.lt.s32 	%p4, %r40, 1;
	@%p4 bra 	$L__BB17_57;
	and.b32  	%r8, %r40, 7;
	setp.lt.u32 	%p5, %r40, 8;
	mov.b32 	%r671, 0;
	@%p5 bra 	$L__BB17_24;
	and.b32  	%r671, %r40, 2147483640;
	mov.b32 	%r667, 0;
$L__BB17_7:
	.pragma "nounroll";
	shl.b32 	%r44, %r667, 7;
	add.s32 	%r19, %r44, %r4;
	setp.ge.s32 	%p6, %r19, %r2;
	@%p6 bra 	$L__BB17_9;
	mul.wide.u32 	%rd26, %r19, 80;
	add.s64 	%rd27, %rd7, %rd26;
	add.s64 	%rd28, %rd8, %rd26;
	ld.global.v2.u32 	{%r45, %r46}, [%rd27];
	ld.global.v2.u32 	{%r47, %r48}, [%rd27+8];
	ld.global.v2.u32 	{%r49, %r50}, [%rd27+16];
	ld.global.v2.u32 	{%r51, %r52}, [%rd27+24];
	ld.global.v2.u32 	{%r53, %r54}, [%rd27+32];
	ld.global.v2.u32 	{%r55, %r56}, [%rd27+40];
	ld.global.v2.u32 	{%r57, %r58}, [%rd27+48];
	.pragma "used_bytes_mask 31";
	ld.global.v2.u32 	{%r59, %r60}, [%rd27+56];
	.pragma "used_bytes_mask 15";
	ld.global.v2.u32 	{%r61, %r62}, [%rd27+64];
	ld.global.v2.u32 	{%r63, %r64}, [%rd27+72];
	st.global.v2.u32 	[%rd28], {%r45, %r46};
	st.global.v2.u32 	[%rd28+8], {%r47, %r48};
	st.global.v2.u32 	[%rd28+16], {%r49, %r50};
	st.global.v2.u32 	[%rd28+24], {%r51, %r52};
	st.global.v2.u32 	[%rd28+32], {%r53, %r54};
	st.global.v2.u32 	[%rd28+40], {%r55, %r56};
	st.global.v2.u32 	[%rd28+48], {%r57, %r58};
	st.global.v2.u32 	[%rd28+56], {%r59, %r60};
	st.global.v2.u32 	[%rd28+64], {%r61, %r62};
	st.global.v2.u32 	[%rd28+72], {%r63, %r64};
$L__BB17_9:
	add.s32 	%r65, %r19, 128;
	setp.ge.s32 	%p7, %r65, %r2;
	mul.wide.s32 	%rd29, %r65, 80;
	add.s64 	%rd13, %rd7, %rd29;
	add.s64 	%rd14, %rd8, %rd29;
	@%p7 bra 	$L__BB17_11;
	ld.global.v2.u32 	{%r66, %r67}, [%rd13];
	ld.global.v2.u32 	{%r68, %r69}, [%rd13+8];
	ld.global.v2.u32 	{%r70, %r71}, [%rd13+16];
	ld.global.v2.u32 	{%r72, %r73}, [%rd13+24];
	ld.global.v2.u32 	{%r74, %r75}, [%rd13+32];
	ld.global.v2.u32 	{%r76, %r77}, [%rd13+40];
	ld.global.v2.u32 	{%r78, %r79}, [%rd13+48];
	.pragma "used_bytes_mask 31";
	ld.global.v2.u32 	{%r80, %r81}, [%rd13+56];
	.pragma "used_bytes_mask 15";
	ld.global.v2.u32 	{%r82, %r83}, [%rd13+64];
	ld.global.v2.u32 	{%r84, %r85}, [%rd13+72];
	st.global.v2.u32 	[%rd14], {%r66, %r67};
	st.global.v2.u32 	[%rd14+8], {%r68, %r69};
	st.global.v2.u32 	[%rd14+16], {%r70, %r71};
	st.global.v2.u32 	[%rd14+24], {%r72, %r73};
	st.global.v2.u32 	[%rd14+32], {%r74, %r75};
	st.global.v2.u32 	[%rd14+40], {%r76, %r77};
	st.global.v2.u32 	[%rd14+48], {%r78, %r79};
	st.global.v2.u32 	[%rd14+56], {%r80, %r81};
	st.global.v2.u32 	[%rd14+64], {%r82, %r83};
	st.global.v2.u32 	[%rd14+72], {%r84, %r85};
$L__BB17_11:
	add.s32 	%r86, %r19, 256;
	setp.ge.s32 	%p8, %r86, %r2;
	@%p8 bra 	$L__BB17_13;
	ld.global.v2.u32 	{%r87, %r88}, [%rd13+10240];
	ld.global.v2.u32 	{%r89, %r90}, [%rd13+10248];
	ld.global.v2.u32 	{%r91, %r92}, [%rd13+10256];
	ld.global.v2.u32 	{%r93, %r94}, [%rd13+10264];
	ld.global.v2.u32 	{%r95, %r96}, [%rd13+10272];
	ld.global.v2.u32 	{%r97, %r98}, [%rd13+10280];
	ld.global.v2.u32 	{%r99, %r100}, [%rd13+10288];
	.pragma "used_bytes_mask 31";
	ld.global.v2.u32 	{%r101, %r102}, [%rd13+10296];
	.pragma "used_bytes_mask 15";
	ld.global.v2.u32 	{%r103, %r104}, [%rd13+10304];
	ld.global.v2.u32 	{%r105, %r106}, [%rd13+10312];
	st.global.v2.u32 	[%rd14+10240], {%r87, %r88};
	st.global.v2.u32 	[%rd14+10248], {%r89, %r90};
	st.global.v2.u32 	[%rd14+10256], {%r91, %r92};
	st.global.v2.u32 	[%rd14+10264], {%r93, %r94};
	st.global.v2.u32 	[%rd14+10272], {%r95, %r96};
	st.global.v2.u32 	[%rd14+10280], {%r97, %r98};
	st.global.v2.u32 	[%rd14+10288], {%r99, %r100};
	st.global.v2.u32 	[%rd14+10296], {%r101, %r102};
	st.global.v2.u32 	[%rd14+10304], {%r103, %r104};
	st.global.v2.u32 	[%rd14+10312], {%r105, %r106};
$L__BB17_13:
	add.s32 	%r107, %r19, 384;
	setp.ge.s32 	%p9, %r107, %r2;
	@%p9 bra 	$L__BB17_15;
	ld.global.v2.u32 	{%r108, %r109}, [%rd13+20480];
	ld.global.v2.u32 	{%r110, %r111}, [%rd13+20488];
	ld.global.v2.u32 	{%r112, %r113}, [%rd13+20496];
	ld.global.v2.u32 	{%r114, %r115}, [%rd13+20504];
	ld.global.v2.u32 	{%r116, %r117}, [%rd13+20512];
	ld.global.v2.u32 	{%r118, %r119}, [%rd13+20520];
	ld.global.v2.u32 	{%r120, %r121}, [%rd13+20528];
	.pragma "used_bytes_mask 31";
	ld.global.v2.u32 	{%r122, %r123}, [%rd13+20536];
	.pragma "used_bytes_mask 15";
	ld.global.v2.u32 	{%r124, %r125}, [%rd13+20544];
	ld.global.v2.u32 	{%r126, %r127}, [%rd13+20552];
	st.global.v2.u32 	[%rd14+20480], {%r108, %r109};
	st.global.v2.u32 	[%rd14+20488], {%r110, %r111};
	st.global.v2.u32 	[%rd14+20496], {%r112, %r113};
	st.global.v2.u32 	[%rd14+20504], {%r114, %r115};
	st.global.v2.u32 	[%rd14+20512], {%r116, %r117};
	st.global.v2.u32 	[%rd14+20520], {%r118, %r119};
	st.global.v2.u32 	[%rd14+20528], {%r120, %r121};
	st.global.v2.u32 	[%rd14+20536], {%r122, %r123};
	st.global.v2.u32 	[%rd14+20544], {%r124, %r125};
	st.global.v2.u32 	[%rd14+20552], {%r126, %r127};
$L__BB17_15:
	add.s32 	%r128, %r19, 512;
	setp.ge.s32 	%p10, %r128, %r2;
	@%p10 bra 	$L__BB17_17;
	ld.global.v2.u32 	{%r129, %r130}, [%rd13+30720];
	ld.global.v2.u32 	{%r131, %r132}, [%rd13+30728];
	ld.global.v2.u32 	{%r133, %r134}, [%rd13+30736];
	ld.global.v2.u32 	{%r135, %r136}, [%rd13+30744];
	ld.global.v2.u32 	{%r137, %r138}, [%rd13+30752];
	ld.global.v2.u32 	{%r139, %r140}, [%rd13+30760];
	ld.global.v2.u32 	{%r141, %r142}, [%rd13+30768];
	.pragma "used_bytes_mask 31";
	ld.global.v2.u32 	{%r143, %r144}, [%rd13+30776];
	.pragma "used_bytes_mask 15";
	ld.global.v2.u32 	{%r145, %r146}, [%rd13+30784];
	ld.global.v2.u32 	{%r147, %r148}, [%rd13+30792];
	st.global.v2.u32 	[%rd14+30720], {%r129, %r130};
	st.global.v2.u32 	[%rd14+30728], {%r131, %r132};
	st.global.v2.u32 	[%rd14+30736], {%r133, %r134};
	st.global.v2.u32 	[%rd14+30744], {%r135, %r136};
	st.global.v2.u32 	[%rd14+30752], {%r137, %r138};
	st.global.v2.u32 	[%rd14+30760], {%r139, %r140};
	st.global.v2.u32 	[%rd14+30768], {%r141, %r142};
	st.global.v2.u32 	[%rd14+30776], {%r143, %r144};
	st.global.v2.u32 	[%rd14+30784], {%r145, %r146};
	st.global.v2.u32 	[%rd14+30792], {%r147, %r148};
$L__BB17_17:
	add.s32 	%r149, %r19, 640;
	setp.ge.s32 	%p11, %r149, %r2;
	@%p11 bra 	$L__BB17_19;
	ld.global.v2.u32 	{%r150, %r151}, [%rd13+40960];
	ld.global.v2.u32 	{%r152, %r153}, [%rd13+40968];
	ld.global.v2.u32 	{%r154, %r155}, [%rd13+40976];
	ld.global.v2.u32 	{%r156, %r157}, [%rd13+40984];
	ld.global.v2.u32 	{%r158, %r159}, [%rd13+40992];
	ld.global.v2.u32 	{%r160, %r161}, [%rd13+41000];
	ld.global.v2.u32 	{%r162, %r163}, [%rd13+41008];
	.pragma "used_bytes_mask 31";
	ld.global.v2.u32 	{%r164, %r165}, [%rd13+41016];
	.pragma "used_bytes_mask 15";
	ld.global.v2.u32 	{%r166, %r167}, [%rd13+41024];
	ld.global.v2.u32 	{%r168, %r169}, [%rd13+41032];
	st.global.v2.u32 	[%rd14+40960], {%r150, %r151};
	st.global.v2.u32 	[%rd14+40968], {%r152, %r153};
	st.global.v2.u32 	[%rd14+40976], {%r154, %r155};
	st.global.v2.u32 	[%rd14+40984], {%r156, %r157};
	st.global.v2.u32 	[%rd14+40992], {%r158, %r159};
	st.global.v2.u32 	[%rd14+41000], {%r160, %r161};
	st.global.v2.u32 	[%rd14+41008], {%r162, %r163};
	st.global.v2.u32 	[%rd14+41016], {%r164, %r165};
	st.global.v2.u32 	[%rd14+41024], {%r166, %r167};
	st.global.v2.u32 	[%rd14+41032], {%r168, %r169};
$L__BB17_19:
	add.s32 	%r170, %r19, 768;
	setp.ge.s32 	%p12, %r170, %r2;
	@%p12 bra 	$L__BB17_21;
	ld.global.v2.u32 	{%r171, %r172}, [%rd13+51200];
	ld.global.v2.u32 	{%r173, %r174}, [%rd13+51208];
	ld.global.v2.u32 	{%r175, %r176}, [%rd13+51216];
	ld.global.v2.u32 	{%r177, %r178}, [%rd13+51224];
	ld.global.v2.u32 	{%r179, %r180}, [%rd13+51232];
	ld.global.v2.u32 	{%r181, %r182}, [%rd13+51240];
	ld.global.v2.u32 	{%r183, %r184}, [%rd13+51248];
	.pragma "used_bytes_mask 31";
	ld.global.v2.u32 	{%r185, %r186}, [%rd13+51256];
	.pragma "used_bytes_mask 15";
	ld.global.v2.u32 	{%r187, %r188}, [%rd13+51264];
	ld.global.v2.u32 	{%r189, %r190}, [%rd13+51272];
	st.global.v2.u32 	[%rd14+51200], {%r171, %r172};
	st.global.v2.u32 	[%rd14+51208], {%r173, %r174};
	st.global.v2.u32 	[%rd14+51216], {%r175, %r176};
	st.global.v2.u32 	[%rd14+51224], {%r177, %r178};
	st.global.v2.u32 	[%rd14+51232], {%r179, %r180};
	st.global.v2.u32 	[%rd14+51240], {%r181, %r182};
	st.global.v2.u32 	[%rd14+51248], {%r183, %r184};
	st.global.v2.u32 	[%rd14+51256], {%r185, %r186};
	st.global.v2.u32 	[%rd14+51264], {%r187, %r188};
	st.global.v2.u32 	[%rd14+51272], {%r189, %r190};
$L__BB17_21:
	add.s32 	%r191, %r19, 896;
	setp.ge.s32 	%p13, %r191, %r2;
	@%p13 bra 	$L__BB17_23;
	ld.global.v2.u32 	{%r192, %r193}, [%rd13+61440];
	ld.global.v2.u32 	{%r194, %r195}, [%rd13+61448];
	ld.global.v2.u32 	{%r196, %r197}, [%rd13+61456];
	ld.global.v2.u32 	{%r198, %r199}, [%rd13+61464];
	ld.global.v2.u32 	{%r200, %r201}, [%rd13+61472];
	ld.global.v2.u32 	{%r202, %r203}, [%rd13+61480];
	ld.global.v2.u32 	{%r204, %r205}, [%rd13+61488];
	.pragma "used_bytes_mask 31";
	ld.global.v2.u32 	{%r206, %r207}, [%rd13+61496];
	.pragma "used_bytes_mask 15";
	ld.global.v2.u32 	{%r208, %r209}, [%rd13+61504];
	ld.global.v2.u32 	{%r210, %r211}, [%rd13+61512];
	st.global.v2.u32 	[%rd14+61440], {%r192, %r193};
	st.global.v2.u32 	[%rd14+61448], {%r194, %r195};
	st.global.v2.u32 	[%rd14+61456], {%r196, %r197};
	st.global.v2.u32 	[%rd14+61464], {%r198, %r199};
	st.global.v2.u32 	[%rd14+61472], {%r200, %r201};
	st.global.v2.u32 	[%rd14+61480], {%r202, %r203};
	st.global.v2.u32 	[%rd14+61488], {%r204, %r205};
	st.global.v2.u32 	[%rd14+61496], {%r206, %r207};
	st.global.v2.u32 	[%rd14+61504], {%r208, %r209};
	st.global.v2.u32 	[%rd14+61512], {%r210, %r211};
$L__BB17_23:
	add.s32 	%r667, %r667, 8;
	setp.eq.s32 	%p14, %r667, %r671;
	@%p14 bra 	$L__BB17_24;
	bra.uni 	$L__BB17_7;
$L__BB17_24:
	setp.eq.s32 	%p15, %r8, 0;
	@%p15 bra 	$L__BB17_57;
	and.b32  	%r28, %r40, 3;
	setp.lt.u32 	%p16, %r8, 4;
	@%p16 bra 	$L__BB17_35;
	shl.b32 	%r212, %r671, 7;
	add.s32 	%r29, %r212, %r4;
	setp.ge.s32 	%p17, %r29, %r2;
	@%p17 bra 	$L__BB17_28;
	mul.wide.s32 	%rd30, %r29, 80;
	add.s64 	%rd31, %rd7, %rd30;
	add.s64 	%rd32, %rd8, %rd30;
	ld.global.v2.u32 	{%r213, %r214}, [%rd31];
	ld.global.v2.u32 	{%r215, %r216}, [%rd31+8];
	ld.global.v2.u32 	{%r217, %r218}, [%rd31+16];
	ld.global.v2.u32 	{%r219, %r220}, [%rd31+24];
	ld.global.v2.u32 	{%r221, %r222}, [%rd31+32];
	ld.global.v2.u32 	{%r223, %r224}, [%rd31+40];
	ld.global.v2.u32 	{%r225, %r226}, [%rd31+48];
	.pragma "used_bytes_mask 31";
	ld.global.v2.u32 	{%r227, %r228}, [%rd31+56];
	.pragma "used_bytes_mask 15";
	ld.global.v2.u32 	{%r229, %r230}, [%rd31+64];
	ld.global.v2.u32 	{%r231, %r232}, [%rd31+72];
	st.global.v2.u32 	[%rd32], {%r213, %r214};
	st.global.v2.u32 	[%rd32+8], {%r215, %r216};
	st.global.v2.u32 	[%rd32+16], {%r217, %r218};
	st.global.v2.u32 	[%rd32+24], {%r219, %r220};
	st.global.v2.u32 	[%rd32+32], {%r221, %r222};
	st.global.v2.u32 	[%rd32+40], {%r223, %r224};
	st.global.v2.u32 	[%rd32+48], {%r225, %r226};
	st.global.v2.u32 	[%rd32+56], {%r227, %r228};
	st.global.v2.u32 	[%rd32+64], {%r229, %r230};
	st.global.v2.u32 	[%rd32+72], {%r231, %r232};
$L__BB17_28:
	add.s32 	%r30, %r29, 128;
	setp.ge.s32 	%p18, %r30, %r2;
	@%p18 bra 	$L__BB17_30;
	mul.wide.s32 	%rd33, %r30, 80;
	add.s64 	%rd34, %rd7, %rd33;
	add.s64 	%rd35, %rd8, %rd33;
	ld.global.v2.u32 	{%r233, %r234}, [%rd34];
	ld.global.v2.u32 	{%r235, %r236}, [%rd34+8];
	ld.global.v2.u32 	{%r237, %r238}, [%rd34+16];
	ld.global.v2.u32 	{%r239, %r240}, [%rd34+24];
	ld.global.v2.u32 	{%r241, %r242}, [%rd34+32];
	ld.global.v2.u32 	{%r243, %r244}, [%rd34+40];
	ld.global.v2.u32 	{%r245, %r246}, [%rd34+48];
	.pragma "used_bytes_mask 31";
	ld.global.v2.u32 	{%r247, %r248}, [%rd34+56];
	.pragma "used_bytes_mask 15";
	ld.global.v2.u32 	{%r249, %r250}, [%rd34+64];
	ld.global.v2.u32 	{%r251, %r252}, [%rd34+72];
	st.global.v2.u32 	[%rd35], {%r233, %r234};
	st.global.v2.u32 	[%rd35+8], {%r235, %r236};
	st.global.v2.u32 	[%rd35+16], {%r237, %r238};
	st.global.v2.u32 	[%rd35+24], {%r239, %r240};
	st.global.v2.u32 	[%rd35+32], {%r241, %r242};
	st.global.v2.u32 	[%rd35+40], {%r243, %r244};
	st.global.v2.u32 	[%rd35+48], {%r245, %r246};
	st.global.v2.u32 	[%rd35+56], {%r247, %r248};
	st.global.v2.u32 	[%rd35+64], {%r249, %r250};
	st.global.v2.u32 	[%rd35+72], {%r251, %r252};
$L__BB17_30:
	add.s32 	%r31, %r29, 256;
	setp.ge.s32 	%p19, %r31, %r2;
	@%p19 bra 	$L__BB17_32;
	mul.wide.s32 	%rd36, %r31, 80;
	add.s64 	%rd37, %rd7, %rd36;
	add.s64 	%rd38, %rd8, %rd36;
	ld.global.v2.u32 	{%r253, %r254}, [%rd37];
	ld.global.v2.u32 	{%r255, %r256}, [%rd37+8];
	ld.global.v2.u32 	{%r257, %r258}, [%rd37+16];
	ld.global.v2.u32 	{%r259, %r260}, [%rd37+24];
	ld.global.v2.u32 	{%r261, %r262}, [%rd37+32];
	ld.global.v2.u32 	{%r263, %r264}, [%rd37+40];
	ld.global.v2.u32 	{%r265, %r266}, [%rd37+48];
	.pragma "used_bytes_mask 31";
	ld.global.v2.u32 	{%r267, %r268}, [%rd37+56];
	.pragma "used_bytes_mask 15";
	ld.global.v2.u32 	{%r269, %r270}, [%rd37+64];
	ld.global.v2.u32 	{%r271, %r272}, [%rd37+72];
	st.global.v2.u32 	[%rd38], {%r253, %r254};
	st.global.v2.u32 	[%rd38+8], {%r255, %r256};
	st.global.v2.u32 	[%rd38+16], {%r257, %r258};
	st.global.v2.u32 	[%rd38+24], {%r259, %r260};
	st.global.v2.u32 	[%rd38+32], {%r261, %r262};
	st.global.v2.u32 	[%rd38+40], {%r263, %r264};
	st.global.v2.u32 	[%rd38+48], {%r265, %r266};
	st.global.v2.u32 	[%rd38+56], {%r267, %r268};
	st.global.v2.u32 	[%rd38+64], {%r269, %r270};
	st.global.v2.u32 	[%rd38+72], {%r271, %r272};
$L__BB17_32:
	add.s32 	%r32, %r29, 384;
	setp.ge.s32 	%p20, %r32, %r2;
	@%p20 bra 	$L__BB17_34;
	mul.wide.s32 	%rd39, %r32, 80;
	add.s64 	%rd40, %rd7, %rd39;
	add.s64 	%rd41, %rd8, %rd39;
	ld.global.v2.u32 	{%r273, %r274}, [%rd40];
	ld.global.v2.u32 	{%r275, %r276}, [%rd40+8];
	ld.global.v2.u32 	{%r277, %r278}, [%rd40+16];
	ld.global.v2.u32 	{%r279, %r280}, [%rd40+24];
	ld.global.v2.u32 	{%r281, %r282}, [%rd40+32];
	ld.global.v2.u32 	{%r283, %r284}, [%rd40+40];
	ld.global.v2.u32 	{%r285, %r286}, [%rd40+48];
	.pragma "used_bytes_mask 31";
	ld.global.v2.u32 	{%r287, %r288}, [%rd40+56];
	.pragma "used_bytes_mask 15";
	ld.global.v2.u32 	{%r289, %r290}, [%rd40+64];
	ld.global.v2.u32 	{%r291, %r292}, [%rd40+72];
	st.global.v2.u32 	[%rd41], {%r273, %r274};
	st.global.v2.u32 	[%rd41+8], {%r275, %r276};
	st.global.v2.u32 	[%rd41+16], {%r277, %r278};
	st.global.v2.u32 	[%rd41+24], {%r279, %r280};
	st.global.v2.u32 	[%rd41+32], {%r281, %r282};
	st.global.v2.u32 	[%rd41+40], {%r283, %r284};
	st.global.v2.u32 	[%rd41+48], {%r285, %r286};
	st.global.v2.u32 	[%rd41+56], {%r287, %r288};
	st.global.v2.u32 	[%rd41+64], {%r289, %r290};
	st.global.v2.u32 	[%rd41+72], {%r291, %r292};
$L__BB17_34:
	add.s32 	%r671, %r671, 4;
$L__BB17_35:
	setp.eq.s32 	%p21, %r28, 0;
	@%p21 bra 	$L__BB17_57;
	setp.eq.s32 	%p22, %r28, 1;
	@%p22 bra 	$L__BB17_42;
	shl.b32 	%r293, %r671, 7;
	add.s32 	%r35, %r293, %r4;
	setp.ge.s32 	%p23, %r35, %r2;
	@%p23 bra 	$L__BB17_39;
	mul.wide.s32 	%rd42, %r35, 80;
	add.s64 	%rd43, %rd7, %rd42;
	add.s64 	%rd44, %rd8, %rd42;
	ld.global.v2.u32 	{%r294, %r295}, [%rd43];
	ld.global.v2.u32 	{%r296, %r297}, [%rd43+8];
	ld.global.v2.u32 	{%r298, %r299}, [%rd43+16];
	ld.global.v2.u32 	{%r300, %r301}, [%rd43+24];
	ld.global.v2.u32 	{%r302, %r303}, [%rd43+32];
	ld.global.v2.u32 	{%r304, %r305}, [%rd43+40];
	ld.global.v2.u32 	{%r306, %r307}, [%rd43+48];
	.pragma "used_bytes_mask 31";
	ld.global.v2.u32 	{%r308, %r309}, [%rd43+56];
	.pragma "used_bytes_mask 15";
	ld.global.v2.u32 	{%r310, %r311}, [%rd43+64];
	ld.global.v2.u32 	{%r312, %r313}, [%rd43+72];
	st.global.v2.u32 	[%rd44], {%r294, %r295};
	st.global.v2.u32 	[%rd44+8], {%r296, %r297};
	st.global.v2.u32 	[%rd44+16], {%r298, %r299};
	st.global.v2.u32 	[%rd44+24], {%r300, %r301};
	st.global.v2.u32 	[%rd44+32], {%r302, %r303};
	st.global.v2.u32 	[%rd44+40], {%r304, %r305};
	st.global.v2.u32 	[%rd44+48], {%r306, %r307};
	st.global.v2.u32 	[%rd44+56], {%r308, %r309};
	st.global.v2.u32 	[%rd44+64], {%r310, %r311};
	st.global.v2.u32 	[%rd44+72], {%r312, %r313};
$L__BB17_39:
	add.s32 	%r36, %r35, 128;
	setp.ge.s32 	%p24, %r36, %r2;
	@%p24 bra 	$L__BB17_41;
	mul.wide.s32 	%rd45, %r36, 80;
	add.s64 	%rd46, %rd7, %rd45;
	add.s64 	%rd47, %rd8, %rd45;
	ld.global.v2.u32 	{%r314, %r315}, [%rd46];
	ld.global.v2.u32 	{%r316, %r317}, [%rd46+8];
	ld.global.v2.u32 	{%r318, %r319}, [%rd46+16];
	ld.global.v2.u32 	{%r320, %r321}, [%rd46+24];
	ld.global.v2.u32 	{%r322, %r323}, [%rd46+32];
	ld.global.v2.u32 	{%r324, %r325}, [%rd46+40];
	ld.global.v2.u32 	{%r326, %r327}, [%rd46+48];
	.pragma "used_bytes_mask 31";
	ld.global.v2.u32 	{%r328, %r329}, [%rd46+56];
	.pragma "used_bytes_mask 15";
	ld.global.v2.u32 	{%r330, %r331}, [%rd46+64];
	ld.global.v2.u32 	{%r332, %r333}, [%rd46+72];
	st.global.v2.u32 	[%rd47], {%r314, %r315};
	st.global.v2.u32 	[%rd47+8], {%r316, %r317};
	st.global.v2.u32 	[%rd47+16], {%r318, %r319};
	st.global.v2.u32 	[%rd47+24], {%r320, %r321};
	st.global.v2.u32 	[%rd47+32], {%r322, %r323};
	st.global.v2.u32 	[%rd47+40], {%r324, %r325};
	st.global.v2.u32 	[%rd47+48], {%r326, %r327};
	st.global.v2.u32 	[%rd47+56], {%r328, %r329};
	st.global.v2.u32 	[%rd47+64], {%r330, %r331};
	st.global.v2.u32 	[%rd47+72], {%r332, %r333};
$L__BB17_41:
	add.s32 	%r671, %r671, 2;
$L__BB17_42:
	and.b32  	%r334, %r40, 1;
	setp.eq.b32 	%p25, %r334, 1;
	not.pred 	%p26, %p25;
	@%p26 bra 	$L__BB17_57;
	shl.b32 	%r335, %r671, 7;
	add.s32 	%r39, %r335, %r4;
	setp.ge.s32 	%p27, %r39, %r2;
	@%p27 bra 	$L__BB17_57;
	mul.wide.s32 	%rd48, %r39, 80;
	add.s64 	%rd49, %rd7, %rd48;
	add.s64 	%rd50, %rd8, %rd48;
	ld.global.v2.u32 	{%r336, %r337}, [%rd49];
	ld.global.v2.u32 	{%r338, %r339}, [%rd49+8];
	ld.global.v2.u32 	{%r340, %r341}, [%rd49+16];
	ld.global.v2.u32 	{%r342, %r343}, [%rd49+24];
	ld.global.v2.u32 	{%r344, %r345}, [%rd49+32];
	ld.global.v2.u32 	{%r346, %r347}, [%rd49+40];
	ld.global.v2.u32 	{%r348, %r349}, [%rd49+48];
	.pragma "used_bytes_mask 31";
	ld.global.v2.u32 	{%r350, %r351}, [%rd49+56];
	.pragma "used_bytes_mask 15";
	ld.global.v2.u32 	{%r352, %r353}, [%rd49+64];
	ld.global.v2.u32 	{%r354, %r355}, [%rd49+72];
	st.global.v2.u32 	[%rd50], {%r336, %r337};
	st.global.v2.u32 	[%rd50+8], {%r338, %r339};
	st.global.v2.u32 	[%rd50+16], {%r340, %r341};
	st.global.v2.u32 	[%rd50+24], {%r342, %r343};
	st.global.v2.u32 	[%rd50+32], {%r344, %r345};
	st.global.v2.u32 	[%rd50+40], {%r346, %r347};
	st.global.v2.u32 	[%rd50+48], {%r348, %r349};
	st.global.v2.u32 	[%rd50+56], {%r350, %r351};
	st.global.v2.u32 	[%rd50+64], {%r352, %r353};
	st.global.v2.u32 	[%rd50+72], {%r354, %r355};
	bra.uni 	$L__BB17_57;
$L__BB17_45:
	setp.lt.s32 	%p28, %r40, 1;
	@%p28 bra 	$L__BB17_57;
	and.b32  	%r10, %r40, 7;
	setp.lt.u32 	%p29, %r40, 8;
	mov.b32 	%r669, 0;
	@%p29 bra 	$L__BB17_49;
	and.b32  	%r669, %r40, 2147483640;
	neg.s32 	%r666, %r669;
	mul.wide.u32 	%rd51, %r4, 80;
	add.s64 	%rd68, %rd25, %rd51;
	add.s32 	%r665, %r4, 128;
$L__BB17_48:
	.pragma "nounroll";
	mul.wide.s32 	%rd52, %r665, 80;
	add.s64 	%rd53, %rd25, %rd52;
	add.s64 	%rd54, %rd2, %rd68;
	add.s64 	%rd55, %rd1, %rd68;
	ld.global.v2.u32 	{%r357, %r358}, [%rd54];
	ld.global.v2.u32 	{%r359, %r360}, [%rd54+8];
	ld.global.v2.u32 	{%r361, %r362}, [%rd54+16];
	ld.global.v2.u32 	{%r363, %r364}, [%rd54+24];
	ld.global.v2.u32 	{%r365, %r366}, [%rd54+32];
	ld.global.v2.u32 	{%r367, %r368}, [%rd54+40];
	ld.global.v2.u32 	{%r369, %r370}, [%rd54+48];
	.pragma "used_bytes_mask 31";
	ld.global.v2.u32 	{%r371, %r372}, [%rd54+56];
	.pragma "used_bytes_mask 15";
	ld.global.v2.u32 	{%r373, %r374}, [%rd54+64];
	ld.global.v2.u32 	{%r375, %r376}, [%rd54+72];
	st.global.v2.u32 	[%rd55], {%r357, %r358};
	st.global.v2.u32 	[%rd55+8], {%r359, %r360};
	st.global.v2.u32 	[%rd55+16], {%r361, %r362};
	st.global.v2.u32 	[%rd55+24], {%r363, %r364};
	st.global.v2.u32 	[%rd55+32], {%r365, %r366};
	st.global.v2.u32 	[%rd55+40], {%r367, %r368};
	st.global.v2.u32 	[%rd55+48], {%r369, %r370};
	st.global.v2.u32 	[%rd55+56], {%r371, %r372};
	st.global.v2.u32 	[%rd55+64], {%r373, %r374};
	st.global.v2.u32 	[%rd55+72], {%r375, %r376};
	add.s64 	%rd56, %rd2, %rd53;
	add.s64 	%rd57, %rd1, %rd53;
	ld.global.v2.u32 	{%r377, %r378}, [%rd56];
	ld.global.v2.u32 	{%r379, %r380}, [%rd56+8];
	ld.global.v2.u32 	{%r381, %r382}, [%rd56+16];
	ld.global.v2.u32 	{%r383, %r384}, [%rd56+24];
	ld.global.v2.u32 	{%r385, %r386}, [%rd56+32];
	ld.global.v2.u32 	{%r387, %r388}, [%rd56+40];
	ld.global.v2.u32 	{%r389, %r390}, [%rd56+48];
	.pragma "used_bytes_mask 31";
	ld.global.v2.u32 	{%r391, %r392}, [%rd56+56];
	.pragma "used_bytes_mask 15";
	ld.global.v2.u32 	{%r393, %r394}, [%rd56+64];
	ld.global.v2.u32 	{%r395, %r396}, [%rd56+72];
	st.global.v2.u32 	[%rd57], {%r377, %r378};
	st.global.v2.u32 	[%rd57+8], {%r379, %r380};
	st.global.v2.u32 	[%rd57+16], {%r381, %r382};
	st.global.v2.u32 	[%rd57+24], {%r383, %r384};
	st.global.v2.u32 	[%rd57+32], {%r385, %r386};
	st.global.v2.u32 	[%rd57+40], {%r387, %r388};
	st.global.v2.u32 	[%rd57+48], {%r389, %r390};
	st.global.v2.u32 	[%rd57+56], {%r391, %r392};
	st.global.v2.u32 	[%rd57+64], {%r393, %r394};
	st.global.v2.u32 	[%rd57+72], {%r395, %r396};
	ld.global.v2.u32 	{%r397, %r398}, [%rd56+10240];
	ld.global.v2.u32 	{%r399, %r400}, [%rd56+10248];
	ld.global.v2.u32 	{%r401, %r402}, [%rd56+10256];
	ld.global.v2.u32 	{%r403, %r404}, [%rd56+10264];
	ld.global.v2.u32 	{%r405, %r406}, [%rd56+10272];
	ld.global.v2.u32 	{%r407, %r408}, [%rd56+10280];
	ld.global.v2.u32 	{%r409, %r410}, [%rd56+10288];
	.pragma "used_bytes_mask 31";
	ld.global.v2.u32 	{%r411, %r412}, [%rd56+10296];
	.pragma "used_bytes_mask 15";
	ld.global.v2.u32 	{%r413, %r414}, [%rd56+10304];
	ld.global.v2.u32 	{%r415, %r416}, [%rd56+10312];
	st.global.v2.u32 	[%rd57+10240], {%r397, %r398};
	st.global.v2.u32 	[%rd57+10248], {%r399, %r400};
	st.global.v2.u32 	[%rd57+10256], {%r401, %r402};
	st.global.v2.u32 	[%rd57+10264], {%r403, %r404};
	st.global.v2.u32 	[%rd57+10272], {%r405, %r406};
	st.global.v2.u32 	[%rd57+10280], {%r407, %r408};
	st.global.v2.u32 	[%rd57+10288], {%r409, %r410};
	st.global.v2.u32 	[%rd57+10296], {%r411, %r412};
	st.global.v2.u32 	[%rd57+10304], {%r413, %r414};
	st.global.v2.u32 	[%rd57+10312], {%r415, %r416};
	ld.global.v2.u32 	{%r417, %r418}, [%rd56+20480];
	ld.global.v2.u32 	{%r419, %r420}, [%rd56+20488];
	ld.global.v2.u32 	{%r421, %r422}, [%rd56+20496];
	ld.global.v2.u32 	{%r423, %r424}, [%rd56+20504];
	ld.global.v2.u32 	{%r425, %r426}, [%rd56+20512];
	ld.global.v2.u32 	{%r427, %r428}, [%rd56+20520];
	ld.global.v2.u32 	{%r429, %r430}, [%rd56+20528];
	.pragma "used_bytes_mask 31";
	ld.global.v2.u32 	{%r431, %r432}, [%rd56+20536];
	.pragma "used_bytes_mask 15";
	ld.global.v2.u32 	{%r433, %r434}, [%rd56+20544];
	ld.global.v2.u32 	{%r435, %r436}, [%rd56+20552];
	st.global.v2.u32 	[%rd57+20480], {%r417, %r418};
	st.global.v2.u32 	[%rd57+20488], {%r419, %r420};
	st.global.v2.u32 	[%rd57+20496], {%r421, %r422};
	st.global.v2.u32 	[%rd57+20504], {%r423, %r424};
	st.global.v2.u32 	[%rd57+20512], {%r425, %r426};
	st.global.v2.u32 	[%rd57+20520], {%r427, %r428};
	st.global.v2.u32 	[%rd57+20528], {%r429, %r430};
	st.global.v2.u32 	[%rd57+20536], {%r431, %r432};
	st.global.v2.u32 	[%rd57+20544], {%r433, %r434};
	st.global.v2.u32 	[%rd57+20552], {%r435, %r436};
	ld.global.v2.u32 	{%r437, %r438}, [%rd56+30720];
	ld.global.v2.u32 	{%r439, %r440}, [%rd56+30728];
	ld.global.v2.u32 	{%r441, %r442}, [%rd56+30736];
	ld.global.v2.u32 	{%r443, %r444}, [%rd56+30744];
	ld.global.v2.u32 	{%r445, %r446}, [%rd56+30752];
	ld.global.v2.u32 	{%r447, %r448}, [%rd56+30760];
	ld.global.v2.u32 	{%r449, %r450}, [%rd56+30768];
	.pragma "used_bytes_mask 31";
	ld.global.v2.u32 	{%r451, %r452}, [%rd56+30776];
	.pragma "used_bytes_mask 15";
	ld.global.v2.u32 	{%r453, %r454}, [%rd56+30784];
	ld.global.v2.u32 	{%r455, %r456}, [%rd56+30792];
	st.global.v2.u32 	[%rd57+30720], {%r437, %r438};
	st.global.v2.u32 	[%rd57+30728], {%r439, %r440};
	st.global.v2.u32 	[%rd57+30736], {%r441, %r442};
	st.global.v2.u32 	[%rd57+30744], {%r443, %r444};
	st.global.v2.u32 	[%rd57+30752], {%r445, %r446};
	st.global.v2.u32 	[%rd57+30760], {%r447, %r448};
	st.global.v2.u32 	[%rd57+30768], {%r449, %r450};
	st.global.v2.u32 	[%rd57+30776], {%r451, %r452};
	st.global.v2.u32 	[%rd57+30784], {%r453, %r454};
	st.global.v2.u32 	[%rd57+30792], {%r455, %r456};
	ld.global.v2.u32 	{%r457, %r458}, [%rd56+40960];
	ld.global.v2.u32 	{%r459, %r460}, [%rd56+40968];
	ld.global.v2.u32 	{%r461, %r462}, [%rd56+40976];
	ld.global.v2.u32 	{%r463, %r464}, [%rd56+40984];
	ld.global.v2.u32 	{%r465, %r466}, [%rd56+40992];
	ld.global.v2.u32 	{%r467, %r468}, [%rd56+41000];
	ld.global.v2.u32 	{%r469, %r470}, [%rd56+41008];
	.pragma "used_bytes_mask 31";
	ld.global.v2.u32 	{%r471, %r472}, [%rd56+41016];
	.pragma "used_bytes_mask 15";
	ld.global.v2.u32 	{%r473, %r474}, [%rd56+41024];
	ld.global.v2.u32 	{%r475, %r476}, [%rd56+41032];
	st.global.v2.u32 	[%rd57+40960], {%r457, %r458};
	st.global.v2.u32 	[%rd57+40968], {%r459, %r460};
	st.global.v2.u32 	[%rd57+40976], {%r461, %r462};
	st.global.v2.u32 	[%rd57+40984], {%r463, %r464};
	st.global.v2.u32 	[%rd57+40992], {%r465, %r466};
	st.global.v2.u32 	[%rd57+41000], {%r467, %r468};
	st.global.v2.u32 	[%rd57+41008], {%r469, %r470};
	st.global.v2.u32 	[%rd57+41016], {%r471, %r472};
	st.global.v2.u32 	[%rd57+41024], {%r473, %r474};
	st.global.v2.u32 	[%rd57+41032], {%r475, %r476};
	ld.global.v2.u32 	{%r477, %r478}, [%rd56+51200];
	ld.global.v2.u32 	{%r479, %r480}, [%rd56+51208];
	ld.global.v2.u32 	{%r481, %r482}, [%rd56+51216];
	ld.global.v2.u32 	{%r483, %r484}, [%rd56+51224];
	ld.global.v2.u32 	{%r485, %r486}, [%rd56+51232];
	ld.global.v2.u32 	{%r487, %r488}, [%rd56+51240];
	ld.global.v2.u32 	{%r489, %r490}, [%rd56+51248];
	.pragma "used_bytes_mask 31";
	ld.global.v2.u32 	{%r491, %r492}, [%rd56+51256];
	.pragma "used_bytes_mask 15";
	ld.global.v2.u32 	{%r493, %r494}, [%rd56+51264];
	ld.global.v2.u32 	{%r495, %r496}, [%rd56+51272];
	st.global.v2.u32 	[%rd57+51200], {%r477, %r478};
	st.global.v2.u32 	[%rd57+51208], {%r479, %r480};
	st.global.v2.u32 	[%rd57+51216], {%r481, %r482};
	st.global.v2.u32 	[%rd57+51224], {%r483, %r484};
	st.global.v2.u32 	[%rd57+51232], {%r485, %r486};
	st.global.v2.u32 	[%rd57+51240], {%r487, %r488};
	st.global.v2.u32 	[%rd57+51248], {%r489, %r490};
	st.global.v2.u32 	[%rd57+51256], {%r491, %r492};
	st.global.v2.u32 	[%rd57+51264], {%r493, %r494};
	st.global.v2.u32 	[%rd57+51272], {%r495, %r496};
	ld.global.v2.u32 	{%r497, %r498}, [%rd56+61440];
	ld.global.v2.u32 	{%r499, %r500}, [%rd56+61448];
	ld.global.v2.u32 	{%r501, %r502}, [%rd56+61456];
	ld.global.v2.u32 	{%r503, %r504}, [%rd56+61464];
	ld.global.v2.u32 	{%r505, %r506}, [%rd56+61472];
	ld.global.v2.u32 	{%r507, %r508}, [%rd56+61480];
	ld.global.v2.u32 	{%r509, %r510}, [%rd56+61488];
	.pragma "used_bytes_mask 31";
	ld.global.v2.u32 	{%r511, %r512}, [%rd56+61496];
	.pragma "used_bytes_mask 15";
	ld.global.v2.u32 	{%r513, %r514}, [%rd56+61504];
	ld.global.v2.u32 	{%r515, %r516}, [%rd56+61512];
	st.global.v2.u32 	[%rd57+61440], {%r497, %r498};
	st.global.v2.u32 	[%rd57+61448], {%r499, %r500};
	st.global.v2.u32 	[%rd57+61456], {%r501, %r502};
	st.global.v2.u32 	[%rd57+61464], {%r503, %r504};
	st.global.v2.u32 	[%rd57+61472], {%r505, %r506};
	st.global.v2.u32 	[%rd57+61480], {%r507, %r508};
	st.global.v2.u32 	[%rd57+61488], {%r509, %r510};
	st.global.v2.u32 	[%rd57+61496], {%r511, %r512};
	st.global.v2.u32 	[%rd57+61504], {%r513, %r514};
	st.global.v2.u32 	[%rd57+61512], {%r515, %r516};
	add.s32 	%r666, %r666, 8;
	add.s64 	%rd68, %rd68, 81920;
	add.s32 	%r665, %r665, 1024;
	setp.eq.s32 	%p30, %r666, 0;
	@%p30 bra 	$L__BB17_49;
	bra.uni 	$L__BB17_48;
$L__BB17_49:
	setp.eq.s32 	%p31, %r10, 0;
	@%p31 bra 	$L__BB17_57;
	and.b32  	%r22, %r40, 3;
	setp.lt.u32 	%p32, %r10, 4;
	@%p32 bra 	$L__BB17_52;
	shl.b32 	%r517, %r669, 7;
	add.s32 	%r518, %r517, %r4;
	mul.wide.s32 	%rd58, %r518, 80;
	add.s64 	%rd59, %rd7, %rd58;
	add.s64 	%rd60, %rd8, %rd58;
	ld.global.v2.u32 	{%r519, %r520}, [%rd59];
	ld.global.v2.u32 	{%r521, %r522}, [%rd59+8];
	ld.global.v2.u32 	{%r523, %r524}, [%rd59+16];
	ld.global.v2.u32 	{%r525, %r526}, [%rd59+24];
	ld.global.v2.u32 	{%r527, %r528}, [%rd59+32];
	ld.global.v2.u32 	{%r529, %r530}, [%rd59+40];
	ld.global.v2.u32 	{%r531, %r532}, [%rd59+48];
	.pragma "used_bytes_mask 31";
	ld.global.v2.u32 	{%r533, %r534}, [%rd59+56];
	.pragma "used_bytes_mask 15";
	ld.global.v2.u32 	{%r535, %r536}, [%rd59+64];
	ld.global.v2.u32 	{%r537, %r538}, [%rd59+72];
	st.global.v2.u32 	[%rd60], {%r519, %r520};
	st.global.v2.u32 	[%rd60+8], {%r521, %r522};
	st.global.v2.u32 	[%rd60+16], {%r523, %r524};
	st.global.v2.u32 	[%rd60+24], {%r525, %r526};
	st.global.v2.u32 	[%rd60+32], {%r527, %r528};
	st.global.v2.u32 	[%rd60+40], {%r529, %r530};
	st.global.v2.u32 	[%rd60+48], {%r531, %r532};
	st.global.v2.u32 	[%rd60+56], {%r533, %r534};
	st.global.v2.u32 	[%rd60+64], {%r535, %r536};
	st.global.v2.u32 	[%rd60+72], {%r537, %r538};
	ld.global.v2.u32 	{%r539, %r540}, [%rd59+10240];
	ld.global.v2.u32 	{%r541, %r542}, [%rd59+10248];
	ld.global.v2.u32 	{%r543, %r544}, [%rd59+10256];
	ld.global.v2.u32 	{%r545, %r546}, [%rd59+10264];
	ld.global.v2.u32 	{%r547, %r548}, [%rd59+10272];
	ld.global.v2.u32 	{%r549, %r550}, [%rd59+10280];
	ld.global.v2.u32 	{%r551, %r552}, [%rd59+10288];
	.pragma "used_bytes_mask 31";
	ld.global.v2.u32 	{%r553, %r554}, [%rd59+10296];
	.pragma "used_bytes_mask 15";
	ld.global.v2.u32 	{%r555, %r556}, [%rd59+10304];
	ld.global.v2.u32 	{%r557, %r558}, [%rd59+10312];
	st.global.v2.u32 	[%rd60+10240], {%r539, %r540};
	st.global.v2.u32 	[%rd60+10248], {%r541, %r542};
	st.global.v2.u32 	[%rd60+10256], {%r543, %r544};
	st.global.v2.u32 	[%rd60+10264], {%r545, %r546};
	st.global.v2.u32 	[%rd60+10272], {%r547, %r548};
	st.global.v2.u32 	[%rd60+10280], {%r549, %r550};
	st.global.v2.u32 	[%rd60+10288], {%r551, %r552};
	st.global.v2.u32 	[%rd60+10296], {%r553, %r554};
	st.global.v2.u32 	[%rd60+10304], {%r555, %r556};
	st.global.v2.u32 	[%rd60+10312], {%r557, %r558};
	ld.global.v2.u32 	{%r559, %r560}, [%rd59+20480];
	ld.global.v2.u32 	{%r561, %r562}, [%rd59+20488];
	ld.global.v2.u32 	{%r563, %r564}, [%rd59+20496];
	ld.global.v2.u32 	{%r565, %r566}, [%rd59+20504];
	ld.global.v2.u32 	{%r567, %r568}, [%rd59+20512];
	ld.global.v2.u32 	{%r569, %r570}, [%rd59+20520];
	ld.global.v2.u32 	{%r571, %r572}, [%rd59+20528];
	.pragma "used_bytes_mask 31";
	ld.global.v2.u32 	{%r573, %r574}, [%rd59+20536];
	.pragma "used_bytes_mask 15";
	ld.global.v2.u32 	{%r575, %r576}, [%rd59+20544];
	ld.global.v2.u32 	{%r577, %r578}, [%rd59+20552];
	st.global.v2.u32 	[%rd60+20480], {%r559, %r560};
	st.global.v2.u32 	[%rd60+20488], {%r561, %r562};
	st.global.v2.u32 	[%rd60+20496], {%r563, %r564};
	st.global.v2.u32 	[%rd60+20504], {%r565, %r566};
	st.global.v2.u32 	[%rd60+20512], {%r567, %r568};
	st.global.v2.u32 	[%rd60+20520], {%r569, %r570};
	st.global.v2.u32 	[%rd60+20528], {%r571, %r572};
	st.global.v2.u32 	[%rd60+20536], {%r573, %r574};
	st.global.v2.u32 	[%rd60+20544], {%r575, %r576};
	st.global.v2.u32 	[%rd60+20552], {%r577, %r578};
	ld.global.v2.u32 	{%r579, %r580}, [%rd59+30720];
	ld.global.v2.u32 	{%r581, %r582}, [%rd59+30728];
	ld.global.v2.u32 	{%r583, %r584}, [%rd59+30736];
	ld.global.v2.u32 	{%r585, %r586}, [%rd59+30744];
	ld.global.v2.u32 	{%r587, %r588}, [%rd59+30752];
	ld.global.v2.u32 	{%r589, %r590}, [%rd59+30760];
	ld.global.v2.u32 	{%r591, %r592}, [%rd59+30768];
	.pragma "used_bytes_mask 31";
	ld.global.v2.u32 	{%r593, %r594}, [%rd59+30776];
	.pragma "used_bytes_mask 15";
	ld.global.v2.u32 	{%r595, %r596}, [%rd59+30784];
	ld.global.v2.u32 	{%r597, %r598}, [%rd59+30792];
	st.global.v2.u32 	[%rd60+30720], {%r579, %r580};
	st.global.v2.u32 	[%rd60+30728], {%r581, %r582};
	st.global.v2.u32 	[%rd60+30736], {%r583, %r584};
	st.global.v2.u32 	[%rd60+30744], {%r585, %r586};
	st.global.v2.u32 	[%rd60+30752], {%r587, %r588};
	st.global.v2.u32 	[%rd60+30760], {%r589, %r590};
	st.global.v2.u32 	[%rd60+30768], {%r591, %r592};
	st.global.v2.u32 	[%rd60+30776], {%r593, %r594};
	st.global.v2.u32 	[%rd60+30784], {%r595, %r596};
	st.global.v2.u32 	[%rd60+30792], {%r597, %r598};
	add.s32 	%r669, %r669, 4;
$L__BB17_52:
	setp.eq.s32 	%p33, %r22, 0;
	@%p33 bra 	$L__BB17_57;
	setp.eq.s32 	%p34, %r22, 1;
	@%p34 bra 	$L__BB17_55;
	shl.b32 	%r599, %r669, 7;
	add.s32 	%r600, %r599, %r4;
	mul.wide.s32 	%rd61, %r600, 80;
	add.s64 	%rd62, %rd7, %rd61;
	add.s64 	%rd63, %rd8, %rd61;
	ld.global.v2.u32 	{%r601, %r602}, [%rd62];
	ld.global.v2.u32 	{%r603, %r604}, [%rd62+8];
	ld.global.v2.u32 	{%r605, %r606}, [%rd62+16];
	ld.global.v2.u32 	{%r607, %r608}, [%rd62+24];
	ld.global.v2.u32 	{%r609, %r610}, [%rd62+32];
	ld.global.v2.u32 	{%r611, %r612}, [%rd62+40];
	ld.global.v2.u32 	{%r613, %r614}, [%rd62+48];
	.pragma "used_bytes_mask 31";
	ld.global.v2.u32 	{%r615, %r616}, [%rd62+56];
	.pragma "used_bytes_mask 15";
	ld.global.v2.u32 	{%r617, %r618}, [%rd62+64];
	ld.global.v2.u32 	{%r619, %r620}, [%rd62+72];
	st.global.v2.u32 	[%rd63], {%r601, %r602};
	st.global.v2.u32 	[%rd63+8], {%r603, %r604};
	st.global.v2.u32 	[%rd63+16], {%r605, %r606};
	st.global.v2.u32 	[%rd63+24], {%r607, %r608};
	st.global.v2.u32 	[%rd63+32], {%r609, %r610};
	st.global.v2.u32 	[%rd63+40], {%r611, %r612};
	st.global.v2.u32 	[%rd63+48], {%r613, %r614};
	st.global.v2.u32 	[%rd63+56], {%r615, %r616};
	st.global.v2.u32 	[%rd63+64], {%r617, %r618};
	st.global.v2.u32 	[%rd63+72], {%r619, %r620};
	ld.global.v2.u32 	{%r621, %r622}, [%rd62+10240];
	ld.global.v2.u32 	{%r623, %r624}, [%rd62+10248];
	ld.global.v2.u32 	{%r625, %r626}, [%rd62+10256];
	ld.global.v2.u32 	{%r627, %r628}, [%rd62+10264];
	ld.global.v2.u32 	{%r629, %r630}, [%rd62+10272];
	ld.global.v2.u32 	{%r631, %r632}, [%rd62+10280];
	ld.global.v2.u32 	{%r633, %r634}, [%rd62+10288];
	.pragma "used_bytes_mask 31";
	ld.global.v2.u32 	{%r635, %r636}, [%rd62+10296];
	.pragma "used_bytes_mask 15";
	ld.global.v2.u32 	{%r637, %r638}, [%rd62+10304];
	ld.global.v2.u32 	{%r639, %r640}, [%rd62+10312];
	st.global.v2.u32 	[%rd63+10240], {%r621, %r622};
	st.global.v2.u32 	[%rd63+10248], {%r623, %r624};
	st.global.v2.u32 	[%rd63+10256], {%r625, %r626};
	st.global.v2.u32 	[%rd63+10264], {%r627, %r628};
	st.global.v2.u32 	[%rd63+10272], {%r629, %r630};
	st.global.v2.u32 	[%rd63+10280], {%r631, %r632};
	st.global.v2.u32 	[%rd63+10288], {%r633, %r634};
	st.global.v2.u32 	[%rd63+10296], {%r635, %r636};
	st.global.v2.u32 	[%rd63+10304], {%r637, %r638};
	st.global.v2.u32 	[%rd63+10312], {%r639, %r640};
	add.s32 	%r669, %r669, 2;
$L__BB17_55:
	and.b32  	%r641, %r40, 1;
	setp.eq.b32 	%p35, %r641, 1;
	not.pred 	%p36, %p35;
	@%p36 bra 	$L__BB17_57;
	shl.b32 	%r642, %r669, 7;
	add.s32 	%r643, %r642, %r4;
	mul.wide.s32 	%rd64, %r643, 80;
	add.s64 	%rd65, %rd7, %rd64;
	add.s64 	%rd66, %rd8, %rd64;
	ld.global.v2.u32 	{%r644, %r645}, [%rd65];
	ld.global.v2.u32 	{%r646, %r647}, [%rd65+8];
	ld.global.v2.u32 	{%r648, %r649}, [%rd65+16];
	ld.global.v2.u32 	{%r650, %r651}, [%rd65+24];
	ld.global.v2.u32 	{%r652, %r653}, [%rd65+32];
	ld.global.v2.u32 	{%r654, %r655}, [%rd65+40];
	ld.global.v2.u32 	{%r656, %r657}, [%rd65+48];
	.pragma "used_bytes_mask 31";
	ld.global.v2.u32 	{%r658, %r659}, [%rd65+56];
	.pragma "used_bytes_mask 15";
	ld.global.v2.u32 	{%r660, %r661}, [%rd65+64];
	ld.global.v2.u32 	{%r662, %r663}, [%rd65+72];
	st.global.v2.u32 	[%rd66], {%r644, %r645};
	st.global.v2.u32 	[%rd66+8], {%r646, %r647};
	st.global.v2.u32 	[%rd66+16], {%r648, %r649};
	st.global.v2.u32 	[%rd66+24], {%r650, %r651};
	st.global.v2.u32 	[%rd66+32], {%r652, %r653};
	st.global.v2.u32 	[%rd66+40], {%r654, %r655};
	st.global.v2.u32 	[%rd66+48], {%r656, %r657};
	st.global.v2.u32 	[%rd66+56], {%r658, %r659};
	st.global.v2.u32 	[%rd66+64], {%r660, %r661};
	st.global.v2.u32 	[%rd66+72], {%r662, %r663};
$L__BB17_57:
	ret;

}


// ===== COMPILED SASS (sm_100) =====

	.target	sm_100

	.elftype	@"ET_EXEC"


//--------------------- .note.nv.tkinfo           --------------------------
	.section	.note.nv.tkinfo,"",@"SHT_NOTE"
	.sectionflags	@"SHF_NOTE_NV_TKINFO"
	.tkinfo
        /*0018*/ 	.word	0x00000002
        /*0030*/ 	.string	""
        /*0030*/ 	.string	"ptxas"
        /*0030*/ 	.string	"Cuda compilation tools, release 13.0, V13.0.88"
        /*0030*/ 	.string	"Build cuda_13.0.r13.0/compiler.36424714_0"
        /*0030*/ 	.string	"-arch sm_100 -m 64 "



//--------------------- .note.nv.cuinfo           --------------------------
	.section	.note.nv.cuinfo,"",@"SHT_NOTE"
	.sectionflags	@"SHF_NOTE_NV_CUINFO"
        /*0018*/ 	.short	0x0002
        /*001a*/ 	.short	0x0064
        /*001c*/ 	.short	0x0082
	.zero		2


//--------------------- .nv.info                  --------------------------
	.section	.nv.info,"",@"SHT_CUDA_INFO"
	.align	4


	//----- nvinfo : EIATTR_REGCOUNT
	.align		4
        /*0000*/ 	.byte	0x04, 0x2f
        /*0002*/ 	.short	(.L_44 - .L_43)
	.align		4
.L_43:
        /*0004*/ 	.word	index@(_ZN3cub18CUB_300001_SM_10006detail11EmptyKernelIvEEvv)
        /*0008*/ 	.word	0x00000004


	//----- nvinfo : EIATTR_FRAME_SIZE
	.align		4
.L_44:
        /*000c*/ 	.byte	0x04, 0x11
        /*000e*/ 	.short	(.L_46 - .L_45)
	.align		4
.L_45:
        /*0010*/ 	.word	index@(_ZN3cub18CUB_300001_SM_10006detail11EmptyKernelIvEEvv)
        /*0014*/ 	.word	0x00000000


	//----- nvinfo : EIATTR_REGCOUNT
	.align		4
.L_46:
        /*0018*/ 	.byte	0x04, 0x2f
        /*001a*/ 	.short	(.L_48 - .L_47)
	.align		4
.L_47:
        /*001c*/ 	.word	index@(_ZN3cub18CUB_300001_SM_10006detail8for_each13static_kernelINS2_12policy_hub_t12policy_500_tEmNS2_12op_wrapper_tImN6thrust24THRUST_300001_SM_1000_NS6detail23allocator_traits_detail24construct1_via_allocatorINS9_18no_throw_allocatorINS9_19temporary_allocatorI11AutomobilisNS8_8cuda_cub3tagEEEEEEENS8_7pointerISE_SG_NS8_11use_defaultESL_EEEEEEvT0_T1_)
        /*0020*/ 	.word	0x0000000a


	//----- nvinfo : EIATTR_FRAME_SIZE
	.align		4
.L_48:
        /*0024*/ 	.byte	0x04, 0x11
        /*0026*/ 	.short	(.L_50 - .L_49)
	.align		4
.L_49:
        /*0028*/ 	.word	index@(_ZN3cub18CUB_300001_SM_10006detail8for_each13static_kernelINS2_12policy_hub_t12policy_500_tEmNS2_12op_wrapper_tImN6thrust24THRUST_300001_SM_1000_NS6detail23allocator_traits_detail24construct1_via_allocatorINS9_18no_throw_allocatorINS9_19temporary_allocatorI11AutomobilisNS8_8cuda_cub3tagEEEEEEENS8_7pointerISE_SG_NS8_11use_defaultESL_EEEEEEvT0_T1_)
        /*002c*/ 	.word	0x00000000


	//----- nvinfo : EIATTR_REGCOUNT
	.align		4
.L_50:
        /*0030*/ 	.byte	0x04, 0x2f
        /*0032*/ 	.short	(.L_52 - .L_51)
	.align		4
.L_51:
        /*0034*/ 	.word	index@(_ZN3cub18CUB_300001_SM_10006detail8for_each13static_kernelINS2_12policy_hub_t12policy_500_tElNS2_12op_wrapper_tIlN6thrust24THRUST_300001_SM_1000_NS6detail23allocator_traits_detail5gozerENS8_7pointerI11AutomobilisNS8_8cuda_cub3tagENS8_11use_defaultESG_EEEEEEvT0_T1_)
        /*0038*/ 	.word	0x00000004


	//----- nvinfo : EIATTR_FRAME_SIZE
	.align		4
.L_52:
        /*003c*/ 	.byte	0x04, 0x11
        /*003e*/ 	.short	(.L_54 - .L_53)
	.align		4
.L_53:
        /*0040*/ 	.word	index@(_ZN3cub18CUB_300001_SM_10006detail8for_each13static_kernelINS2_12policy_hub_t12policy_500_tElNS2_12op_wrapper_tIlN6thrust24THRUST_300001_SM_1000_NS6detail23allocator_traits_detail5gozerENS8_7pointerI11AutomobilisNS8_8cuda_cub3tagENS8_11use_defaultESG_EEEEEEvT0_T1_)
        /*0044*/ 	.word	0x00000000


	//----- nvinfo : EIATTR_REGCOUNT
	.align		4
.L_54:
        /*0048*/ 	.byte	0x04, 0x2f
        /*004a*/ 	.short	(.L_56 - .L_55)
	.align		4
.L_55:
        /*004c*/ 	.word	index@(_ZN3cub18CUB_300001_SM_10006detail8for_each13static_kernelINS2_12policy_hub_t12policy_500_tElN6thrust24THRUST_300001_SM_1000_NS8cuda_cub20__uninitialized_copy7functorINS7_10device_ptrI11AutomobilisEENS7_7pointerISC_NS8_3tagENS7_11use_defaultESG_EEEEEEvT0_T1_)
        /*0050*/ 	.word	0x0000001e


	//----- nvinfo : EIATTR_FRAME_SIZE
	.align		4
.L_56:
        /*0054*/ 	.byte	0x04, 0x11
        /*0056*/ 	.short	(.L_58 - .L_57)
	.align		4
.L_57:
        /*0058*/ 	.word	index@(_ZN3cub18CUB_300001_SM_10006detail8for_each13static_kernelINS2_12policy_hub_t12policy_500_tElN6thrust24THRUST_300001_SM_1000_NS8cuda_cub20__uninitialized_copy7functorINS7_10device_ptrI11AutomobilisEENS7_7pointerISC_NS8_3tagENS7_11use_defaultESG_EEEEEEvT0_T1_)
        /*005c*/ 	.word	0x00000000


	//----- nvinfo : EIATTR_REGCOUNT
	.align		4
.L_58:
        /*0060*/ 	.byte	0x04, 0x2f
        /*0062*/ 	.short	(.L_60 - .L_59)
	.align		4
.L_59:
        /*0064*/ 	.word	index@(_ZN3cub18CUB_300001_SM_10006detail8for_each13static_kernelINS2_12policy_hub_t12policy_500_tElN6thrust24THRUST_300001_SM_1000_NS8cuda_cub20__uninitialized_copy7functorINS7_7pointerI11AutomobilisNS8_3tagENS7_11use_defaultESE_EESF_EEEEvT0_T1_)
        /*0068*/ 	.word	0x0000001e


	//----- nvinfo : EIATTR_FRAME_SIZE
	.align		4
.L_60:
        /*006c*/ 	.byte	0x04, 0x11
        /*006e*/ 	.short	(.L_62 - .L_61)
	.align		4
.L_61:
        /*0070*/ 	.word	index@(_ZN3cub18CUB_300001_SM_10006detail8for_each13static_kernelINS2_12policy_hub_t12policy_500_tElN6thrust24THRUST_300001_SM_1000_NS8cuda_cub20__uninitialized_copy7functorINS7_7pointerI11AutomobilisNS8_3tagENS7_11use_defaultESE_EESF_EEEEvT0_T1_)
        /*0074*/ 	.word	0x00000000


	//----- nvinfo : EIATTR_REGCOUNT
	.align		4
.L_62:
        /*0078*/ 	.byte	0x04, 0x2f
        /*007a*/ 	.short	(.L_64 - .L_63)
	.align		4
.L_63:
        /*007c*/ 	.word	index@(_ZN3cub18CUB_300001_SM_10006detail8for_each13static_kernelINS2_12policy_hub_t12policy_500_tElNS2_12op_wrapper_tIlN6thrust24THRUST_300001_SM_1000_NS6detail23allocator_traits_detail5gozerENS8_10device_ptrI11AutomobilisEEEEEEvT0_T1_)
        /*0080*/ 	.word	0x00000004


	//----- nvinfo : EIATTR_FRAME_SIZE
	.align		4
.L_64:
        /*0084*/ 	.byte	0x04, 0x11
        /*0086*/ 	.short	(.L_66 - .L_65)
	.align		4
.L_65:
        /*0088*/ 	.word	index@(_ZN3cub18CUB_300001_SM_10006detail8for_each13static_kernelINS2_12policy_hub_t12policy_500_tElNS2_12op_wrapper_tIlN6thrust24THRUST_300001_SM_1000_NS6detail23allocator_traits_detail5gozerENS8_10device_ptrI11AutomobilisEEEEEEvT0_T1_)
        /*008c*/ 	.word	0x00000000


	//----- nvinfo : EIATTR_REGCOUNT
	.align		4
.L_66:
        /*0090*/ 	.byte	0x04, 0x2f
        /*0092*/ 	.short	(.L_68 - .L_67)
	.align		4
.L_67:
        /*0094*/ 	.word	index@(_ZN3cub18CUB_300001_SM_10006detail8for_each13static_kernelINS2_12policy_hub_t12policy_500_tEmNS2_12op_wrapper_tImN6thrust24THRUST_300001_SM_1000_NS6detail23allocator_traits_detail24construct1_via_allocatorINS8_16device_allocatorI11AutomobilisEEEENS8_10device_ptrISD_EEEEEEvT0_T1_)
        /*0098*/ 	.word	0x0000000a


	//----- nvinfo : EIATTR_FRAME_SIZE
	.align		4
.L_68:
        /*009c*/ 	.byte	0x04, 0x11
        /*009e*/ 	.short	(.L_70 - .L_69)
	.align		4
.L_69:
        /*00a0*/ 	.word	index@(_ZN3cub18CUB_300001_SM_10006detail8for_each13static_kernelINS2_12policy_hub_t12policy_500_tEmNS2_12op_wrapper_tImN6thrust24THRUST_300001_SM_1000_NS6detail23allocator_traits_detail24construct1_via_allocatorINS8_16device_allocatorI11AutomobilisEEEENS8_10device_ptrISD_EEEEEEvT0_T1_)
        /*00a4*/ 	.word	0x00000000


	//----- nvinfo : EIATTR_REGCOUNT
	.align		4
.L_70:
        /*00a8*/ 	.byte	0x04, 0x2f
        /*00aa*/ 	.short	(.L_72 - .L_71)
	.align		4
.L_71:
        /*00ac*/ 	.word	index@(_ZN3cub18CUB_300001_SM_10006detail8for_each13static_kernelINS2_12policy_hub_t12policy_500_tElN6thrust24THRUST_300001_SM_1000_NS8cuda_cub20__uninitialized_copy7functorINS7_6detail15normal_iteratorINS7_10device_ptrIK11AutomobilisEEEENS7_7pointerISE_NS8_3tagENS7_11use_defaultESK_EEEEEEvT0_T1_)
        /*00b0*/ 	.word	0x0000001e


	//----- nvinfo : EIATTR_FRAME_SIZE
	.align		4
.L_72:
        /*00b4*/ 	.byte	0x04, 0x11
        /*00b6*/ 	.short	(.L_74 - .L_73)
	.align		4
.L_73:
        /*00b8*/ 	.word	index@(_ZN3cub18CUB_300001_SM_10006detail8for_each13static_kernelINS2_12policy_hub_t12policy_500_tElN6thrust24THRUST_300001_SM_1000_NS8cuda_cub20__uninitialized_copy7functorINS7_6detail15normal_iteratorINS7_10device_ptrIK11AutomobilisEEEENS7_7pointerISE_NS8_3tagENS7_11use_defaultESK_EEEEEEvT0_T1_)
        /*00bc*/ 	.word	0x00000000


	//----- nvinfo : EIATTR_REGCOUNT
	.align		4
.L_74:
        /*00c0*/ 	.byte	0x04, 0x2f
        /*00c2*/ 	.short	(.L_76 - .L_75)
	.align		4
.L_75:
        /*00c4*/ 	.word	index@(_ZN3cub18CUB_300001_SM_10006detail9transform16transform_kernelINS2_10policy_hubILb1EN4cuda3std3__45tupleIJN6thrust24THRUST_300001_SM_1000_NS10device_ptrI11AutomobilisEEEEEE10policy1000EiNS7_10__identityEPSC_JSI_EEEvT0_iT1_T2_DpNS2_10kernel_argIT3_EE)
        /*00c8*/ 	.word	0x0000002c


	//----- nvinfo : EIATTR_FRAME_SIZE
	.align		4
.L_76:
        /*00cc*/ 	.byte	0x04, 0x11
        /*00ce*/ 	.short	(.L_78 - .L_77)
	.align		4
.L_77:
        /*00d0*/ 	.word	index@(_ZN3cub18CUB_300001_SM_10006detail9transform16transform_kernelINS2_10policy_hubILb1EN4cuda3std3__45tupleIJN6thrust24THRUST_300001_SM_1000_NS10device_ptrI11AutomobilisEEEEEE10policy1000EiNS7_10__identityEPSC_JSI_EEEvT0_iT1_T2_DpNS2_10kernel_argIT3_EE)
        /*00d4*/ 	.word	0x00000000


	//----- nvinfo : EIATTR_REGCOUNT
	.align		4
.L_78:
        /*00d8*/ 	.byte	0x04, 0x2f
        /*00da*/ 	.short	(.L_80 - .L_79)
	.align		4
.L_79:
        /*00dc*/ 	.word	index@(_ZN3cub18CUB_300001_SM_10006detail9transform16transform_kernelINS2_10policy_hubILb1EN4cuda3std3__45tupleIJN6thrust24THRUST_300001_SM_1000_NS10device_ptrI11AutomobilisEEEEEE10policy1000ElNS7_10__identityEPSC_JSI_EEEvT0_iT1_T2_DpNS2_10kernel_argIT3_EE)
        /*00e0*/ 	.word	0x0000002c


	//----- nvinfo : EIATTR_FRAME_SIZE
	.align		4
.L_80:
        /*00e4*/ 	.byte	0x04, 0x11
        /*00e6*/ 	.short	(.L_82 - .L_81)
	.align		4
.L_81:
        /*00e8*/ 	.word	index@(_ZN3cub18CUB_300001_SM_10006detail9transform16transform_kernelINS2_10policy_hubILb1EN4cuda3std3__45tupleIJN6thrust24THRUST_300001_SM_1000_NS10device_ptrI11AutomobilisEEEEEE10policy1000ElNS7_10__identityEPSC_JSI_EEEvT0_iT1_T2_DpNS2_10kernel_argIT3_EE)
        /*00ec*/ 	.word	0x00000000


	//----- nvinfo : EIATTR_REGCOUNT
	.align		4
.L_82:
        /*00f0*/ 	.byte	0x04, 0x2f
        /*00f2*/ 	.short	(.L_84 - .L_83)
	.align		4
.L_83:
        /*00f4*/ 	.word	index@(_ZN3cub18CUB_300001_SM_10006detail9transform16transform_kernelINS2_10policy_hubILb1EN4cuda3std3__45tupleIJN6thrust24THRUST_300001_SM_1000_NS7pointerI11AutomobilisNSA_8cuda_cub3tagENSA_11use_defaultESF_EEEEEE10policy1000EiNS7_10__identityENSA_10device_ptrISC_EEJPSC_EEEvT0_iT1_T2_DpNS2_10kernel_argIT3_EE)
        /*00f8*/ 	.word	0x0000002c


	//----- nvinfo : EIATTR_FRAME_SIZE
	.align		4
.L_84:
        /*00fc*/ 	.byte	0x04, 0x11
        /*00fe*/ 	.short	(.L_86 - .L_85)
	.align		4
.L_85:
        /*0100*/ 	.word	index@(_ZN3cub18CUB_300001_SM_10006detail9transform16transform_kernelINS2_10policy_hubILb1EN4cuda3std3__45tupleIJN6thrust24THRUST_300001_SM_1000_NS7pointerI11AutomobilisNSA_8cuda_cub3tagENSA_11use_defaultESF_EEEEEE10policy1000EiNS7_10__identityENSA_10device_ptrISC_EEJPSC_EEEvT0_iT1_T2_DpNS2_10kernel_argIT3_EE)
        /*0104*/ 	.word	0x00000000


	//----- nvinfo : EIATTR_REGCOUNT
	.align		4
.L_86:
        /*0108*/ 	.byte	0x04, 0x2f
        /*010a*/ 	.short	(.L_88 - .L_87)
	.align		4
.L_87:
        /*010c*/ 	.word	index@(_ZN3cub18CUB_300001_SM_10006detail9transform16transform_kernelINS2_10policy_hubILb1EN4cuda3std3__45tupleIJN6thrust24THRUST_300001_SM_1000_NS7pointerI11AutomobilisNSA_8cuda_cub3tagENSA_11use_defaultESF_EEEEEE10policy1000ElNS7_10__identityENSA_10device_ptrISC_EEJPSC_EEEvT0_iT1_T2_DpNS2_10kernel_argIT3_EE)
        /*0110*/ 	.word	0x0000002c


	//----- nvinfo : EIATTR_FRAME_SIZE
	.align		4
.L_88:
        /*0114*/ 	.byte	0x04, 0x11
        /*0116*/ 	.short	(.L_90 - .L_89)
	.align		4
.L_89:
        /*0118*/ 	.word	index@(_ZN3cub18CUB_300001_SM_10006detail9transform16transform_kernelINS2_10policy_hubILb1EN4cuda3std3__45tupleIJN6thrust24THRUST_300001_SM_1000_NS7pointerI11AutomobilisNSA_8cuda_cub3tagENSA_11use_defaultESF_EEEEEE10policy1000ElNS7_10__identityENSA_10device_ptrISC_EEJPSC_EEEvT0_iT1_T2_DpNS2_10kernel_argIT3_EE)
        /*011c*/ 	.word	0x00000000


	//----- nvinfo : EIATTR_REGCOUNT
	.align		4
.L_90:
        /*0120*/ 	.byte	0x04, 0x2f
        /*0122*/ 	.short	(.L_92 - .L_91)
	.align		4
.L_91:
        /*0124*/ 	.word	index@(_ZN3cub18CUB_300001_SM_10006detail9transform16transform_kernelINS2_10policy_hubILb1EN4cuda3std3__45tupleIJN6thrust24THRUST_300001_SM_1000_NS7pointerI11AutomobilisNSA_8cuda_cub3tagENSA_11use_defaultESF_EEEEEE10policy1000EiNS7_10__identityEPSC_JSL_EEEvT0_iT1_T2_DpNS2_10kernel_argIT3_EE)
        /*0128*/ 	.word	0x0000002c


	//----- nvinfo : EIATTR_FRAME_SIZE
	.align		4
.L_92:
        /*012c*/ 	.byte	0x04, 0x11
        /*012e*/ 	.short	(.L_94 - .L_93)
	.align		4
.L_93:
        /*0130*/ 	.word	index@(_ZN3cub18CUB_300001_SM_10006detail9transform16transform_kernelINS2_10policy_hubILb1EN4cuda3std3__45tupleIJN6thrust24THRUST_300001_SM_1000_NS7pointerI11AutomobilisNSA_8cuda_cub3tagENSA_11use_defaultESF_EEEEEE10policy1000EiNS7_10__identityEPSC_JSL_EEEvT0_iT1_T2_DpNS2_10kernel_argIT3_EE)
        /*0134*/ 	.word	0x00000000


	//----- nvinfo : EIATTR_REGCOUNT
	.align		4
.L_94:
        /*0138*/ 	.byte	0x04, 0x2f
        /*013a*/ 	.short	(.L_96 - .L_95)
	.align		4
.L_95:
        /*013c*/ 	.word	index@(_ZN3cub18CUB_300001_SM_10006detail9transform16transform_kernelINS2_10policy_hubILb1EN4cuda3std3__45tupleIJN6thrust24THRUST_300001_SM_1000_NS7pointerI11AutomobilisNSA_8cuda_cub3tagENSA_11use_defaultESF_EEEEEE10policy1000ElNS7_10__identityEPSC_JSL_EEEvT0_iT1_T2_DpNS2_10kernel_argIT3_EE)
        /*0140*/ 	.word	0x0000002c


	//----- nvinfo : EIATTR_FRAME_SIZE
	.align		4
.L_96:
        /*0144*/ 	.byte	0x04, 0x11
        /*0146*/ 	.short	(.L_98 - .L_97)
	.align		4
.L_97:
        /*0148*/ 	.word	index@(_ZN3cub18CUB_300001_SM_10006detail9transform16transform_kernelINS2_10policy_hubILb1EN4cuda3std3__45tupleIJN6thrust24THRUST_300001_SM_1000_NS7pointerI11AutomobilisNSA_8cuda_cub3tagENSA_11use_defaultESF_EEEEEE10policy1000ElNS7_10__identityEPSC_JSL_EEEvT0_iT1_T2_DpNS2_10kernel_argIT3_EE)
        /*014c*/ 	.word	0x00000000


	//----- nvinfo : EIATTR_REGCOUNT
	.align		4
.L_98:
        /*0150*/ 	.byte	0x04, 0x2f
        /*0152*/ 	.short	(.L_100 - .L_99)
	.align		4
.L_99:
        /*0154*/ 	.word	index@(_ZN3cub18CUB_300001_SM_10006detail9transform16transform_kernelINS2_10policy_hubILb1EN4cuda3std3__45tupleIJPK11AutomobilisEEEE10policy1000EiNS7_10__identityEN6thrust24THRUST_300001_SM_1000_NS10device_ptrIS9_EEJSB_EEEvT0_iT1_T2_DpNS2_10kernel_argIT3_EE)
        /*0158*/ 	.word	0x0000002c


	//----- nvinfo : EIATTR_FRAME_SIZE
	.align		4
.L_100:
        /*015c*/ 	.byte	0x04, 0x11
        /*015e*/ 	.short	(.L_102 - .L_101)
	.align		4
.L_101:
        /*0160*/ 	.word	index@(_ZN3cub18CUB_300001_SM_10006detail9transform16transform_kernelINS2_10policy_hubILb1EN4cuda3std3__45tupleIJPK11AutomobilisEEEE10policy1000EiNS7_10__identityEN6thrust24THRUST_300001_SM_1000_NS10device_ptrIS9_EEJSB_EEEvT0_iT1_T2_DpNS2_10kernel_argIT3_EE)
        /*0164*/ 	.word	0x00000000


	//----- nvinfo : EIATTR_REGCOUNT
	.align		4
.L_102:
        /*0168*/ 	.byte	0x04, 0x2f
        /*016a*/ 	.short	(.L_104 - .L_103)
	.align		4
.L_103:
        /*016c*/ 	.word	index@(_ZN3cub18CUB_300001_SM_10006detail9transform16transform_kernelINS2_10policy_hubILb1EN4cuda3std3__45tupleIJPK11AutomobilisEEEE10policy1000ElNS7_10__identityEN6thrust24THRUST_300001_SM_1000_NS10device_ptrIS9_EEJSB_EEEvT0_iT1_T2_DpNS2_10kernel_argIT3_EE)
        /*0170*/ 	.word	0x0000002c


	//----- nvinfo : EIATTR_FRAME_SIZE
	.align		4
.L_104:
        /*0174*/ 	.byte	0x04, 0x11
        /*0176*/ 	.short	(.L_106 - .L_105)
	.align		4
.L_105:
        /*0178*/ 	.word	index@(_ZN3cub18CUB_300001_SM_10006detail9transform16transform_kernelINS2_10policy_hubILb1EN4cuda3std3__45tupleIJPK11AutomobilisEEEE10policy1000ElNS7_10__identityEN6thrust24THRUST_300001_SM_1000_NS10device_ptrIS9_EEJSB_EEEvT0_iT1_T2_DpNS2_10kernel_argIT3_EE)
        /*017c*/ 	.word	0x00000000


	//----- nvinfo : EIATTR_REGCOUNT
	.align		4
.L_106:
        /*0180*/ 	.byte	0x04, 0x2f
        /*0182*/ 	.short	(.L_108 - .L_107)
	.align		4
.L_107:
        /*0184*/ 	.word	index@(_ZN3cub18CUB_300001_SM_10006detail9transform16transform_kernelINS2_10policy_hubILb1EN4cuda3std3__45tupleIJN6thrust24THRUST_300001_SM_1000_NS7pointerI11AutomobilisNSA_8cuda_cub3tagENSA_11use_defaultESF_EEEEEE10policy1000EiNS7_10__identityENSA_6detail15normal_iteratorINSA_10device_ptrISC_EEEEJPSC_EEEvT0_iT1_T2_DpNS2_10kernel_argIT3_EE)
        /*0188*/ 	.word	0x0000002c


	//----- nvinfo : EIATTR_FRAME_SIZE
	.align		4
.L_108:
        /*018c*/ 	.byte	0x04, 0x11
        /*018e*/ 	.short	(.L_110 - .L_109)
	.align		4
.L_109:
        /*0190*/ 	.word	index@(_ZN3cub18CUB_300001_SM_10006detail9transform16transform_kernelINS2_10policy_hubILb1EN4cuda3std3__45tupleIJN6thrust24THRUST_300001_SM_1000_NS7pointerI11AutomobilisNSA_8cuda_cub3tagENSA_11use_defaultESF_EEEEEE10policy1000EiNS7_10__identityENSA_6detail15normal_iteratorINSA_10device_ptrISC_EEEEJPSC_EEEvT0_iT1_T2_DpNS2_10kernel_argIT3_EE)
        /*0194*/ 	.word	0x00000000


	//----- nvinfo : EIATTR_REGCOUNT
	.align		4
.L_110:
        /*0198*/ 	.byte	0x04, 0x2f
        /*019a*/ 	.short	(.L_112 - .L_111)
	.align		4
.L_111:
        /*019c*/ 	.word	index@(_ZN3cub18CUB_300001_SM_10006detail9transform16transform_kernelINS2_10policy_hubILb1EN4cuda3std3__45tupleIJN6thrust24THRUST_300001_SM_1000_NS7pointerI11AutomobilisNSA_8cuda_cub3tagENSA_11use_defaultESF_EEEEEE10policy1000ElNS7_10__identityENSA_6detail15normal_iteratorINSA_10device_ptrISC_EEEEJPSC_EEEvT0_iT1_T2_DpNS2_10kernel_argIT3_EE)
        /*01a0*/ 	.word	0x0000002c


	//----- nvinfo : EIATTR_FRAME_SIZE
	.align		4
.L_112:
        /*01a4*/ 	.byte	0x04, 0x11
        /*01a6*/ 	.short	(.L_114 - .L_113)
	.align		4
.L_113:
        /*01a8*/ 	.word	index@(_ZN3cub18CUB_300001_SM_10006detail9transform16transform_kernelINS2_10policy_hubILb1EN4cuda3std3__45tupleIJN6thrust24THRUST_300001_SM_1000_NS7pointerI11AutomobilisNSA_8cuda_cub3tagENSA_11use_defaultESF_EEEEEE10policy1000ElNS7_10__identityENSA_6detail15normal_iteratorINSA_10device_ptrISC_EEEEJPSC_EEEvT0_iT1_T2_DpNS2_10kernel_argIT3_EE)
        /*01ac*/ 	.word	0x00000000


	//----- nvinfo : EIATTR_MIN_STACK_SIZE
	.align		4
.L_114:
        /*01b0*/ 	.byte	0x04, 0x12
        /*01b2*/ 	.short	(.L_116 - .L_115)
	.align		4
.L_115:
        /*01b4*/ 	.word	index@(_ZN3cub18CUB_300001_SM_10006detail9transform16transform_kernelINS2_10policy_hubILb1EN4cuda3std3__45tupleIJN6thrust24THRUST_300001_SM_1000_NS7pointerI11AutomobilisNSA_8cuda_cub3tagENSA_11use_defaultESF_EEEEEE10policy1000ElNS7_10__identityENSA_6detail15normal_iteratorINSA_10device_ptrISC_EEEEJPSC_EEEvT0_iT1_T2_DpNS2_10kernel_argIT3_EE)
        /*01b8*/ 	.word	0x00000000


	//----- nvinfo : EIATTR_MIN_STACK_SIZE
	.align		4
.L_116:
        /*01bc*/ 	.byte	0x04, 0x12
        /*01be*/ 	.short	(.L_118 - .L_117)
	.align		4
.L_117:
        /*01c0*/ 	.word	index@(_ZN3cub18CUB_300001_SM_10006detail9transform16transform_kernelINS2_10policy_hubILb1EN4cuda3std3__45tupleIJN6thrust24THRUST_300001_SM_1000_NS7pointerI11AutomobilisNSA_8cuda_cub3tagENSA_11use_defaultESF_EEEEEE10policy1000EiNS7_10__identityENSA_6detail15normal_iteratorINSA_10device_ptrISC_EEEEJPSC_EEEvT0_iT1_T2_DpNS2_10kernel_argIT3_EE)
        /*01c4*/ 	.word	0x00000000


	//----- nvinfo : EIATTR_MIN_STACK_SIZE
	.align		4
.L_118:
        /*01c8*/ 	.byte	0x04, 0x12
        /*01ca*/ 	.short	(.L_120 - .L_119)
	.align		4
.L_119:
        /*01cc*/ 	.word	index@(_ZN3cub18CUB_300001_SM_10006detail9transform16transform_kernelINS2_10policy_hubILb1EN4cuda3std3__45tupleIJPK11AutomobilisEEEE10policy1000ElNS7_10__identityEN6thrust24THRUST_300001_SM_1000_NS10device_ptrIS9_EEJSB_EEEvT0_iT1_T2_DpNS2_10kernel_argIT3_EE)
        /*01d0*/ 	.word	0x00000000


	//----- nvinfo : EIATTR_MIN_STACK_SIZE
	.align		4
.L_120:
        /*01d4*/ 	.byte	0x04, 0x12
        /*01d6*/ 	.short	(.L_122 - .L_121)
	.align		4
.L_121:
        /*01d8*/ 	.word	index@(_ZN3cub18CUB_300001_SM_10006detail9transform16transform_kernelINS2_10policy_hubILb1EN4cuda3std3__45tupleIJPK11AutomobilisEEEE10policy1000EiNS7_10__identityEN6thrust24THRUST_300001_SM_1000_NS10device_ptrIS9_EEJSB_EEEvT0_iT1_T2_DpNS2_10kernel_argIT3_EE)
        /*01dc*/ 	.word	0x00000000


	//----- nvinfo : EIATTR_MIN_STACK_SIZE
	.align		4
.L_122:
        /*01e0*/ 	.byte	0x04, 0x12
        /*01e2*/ 	.short	(.L_124 - .L_123)
	.align		4
.L_123:
        /*01e4*/ 	.word	index@(_ZN3cub18CUB_300001_SM_10006detail9transform16transform_kernelINS2_10policy_hubILb1EN4cuda3std3__45tupleIJN6thrust24THRUST_300001_SM_1000_NS7pointerI11AutomobilisNSA_8cuda_cub3tagENSA_11use_defaultESF_EEEEEE10policy1000ElNS7_10__identityEPSC_JSL_EEEvT0_iT1_T2_DpNS2_10kernel_argIT3_EE)
        /*01e8*/ 	.word	0x00000000


	//----- nvinfo : EIATTR_MIN_STACK_SIZE
	.align		4
.L_124:
        /*01ec*/ 	.byte	0x04, 0x12
        /*01ee*/ 	.short	(.L_126 - .L_125)
	.align		4
.L_125:
        /*01f0*/ 	.word	index@(_ZN3cub18CUB_300001_SM_10006detail9transform16transform_kernelINS2_10policy_hubILb1EN4cuda3std3__45tupleIJN6thrust24THRUST_300001_SM_1000_NS7pointerI11AutomobilisNSA_8cuda_cub3tagENSA_11use_defaultESF_EEEEEE10policy1000EiNS7_10__identityEPSC_JSL_EEEvT0_iT1_T2_DpNS2_10kernel_argIT3_EE)
        /*01f4*/ 	.word	0x00000000


	//----- nvinfo : EIATTR_MIN_STACK_SIZE
	.align		4
.L_126:
        /*01f8*/ 	.byte	0x04, 0x12
        /*01fa*/ 	.short	(.L_128 - .L_127)
	.align		4
.L_127:
        /*01fc*/ 	.word	index@(_ZN3cub18CUB_300001_SM_10006detail9transform16transform_kernelINS2_10policy_hubILb1EN4cuda3std3__45tupleIJN6thrust24THRUST_300001_SM_1000_NS7pointerI11AutomobilisNSA_8cuda_cub3tagENSA_11use_defaultESF_EEEEEE10policy1000ElNS7_10__identityENSA_10device_ptrISC_EEJPSC_EEEvT0_iT1_T2_DpNS2_10kernel_argIT3_EE)
        /*0200*/ 	.word	0x00000000


	//----- nvinfo : EIATTR_MIN_STACK_SIZE
	.align		4
.L_128:
        /*0204*/ 	.byte	0x04, 0x12
        /*0206*/ 	.short	(.L_130 - .L_129)
	.align		4
.L_129:
        /*0208*/ 	.word	index@(_ZN3cub18CUB_300001_SM_10006detail9transform16transform_kernelINS2_10policy_hubILb1EN4cuda3std3__45tupleIJN6thrust24THRUST_300001_SM_1000_NS7pointerI11AutomobilisNSA_8cuda_cub3tagENSA_11use_defaultESF_EEEEEE10policy1000EiNS7_10__identityENSA_10device_ptrISC_EEJPSC_EEEvT0_iT1_T2_DpNS2_10kernel_argIT3_EE)
        /*020c*/ 	.word	0x00000000


	//----- nvinfo : EIATTR_MIN_STACK_SIZE
	.align		4
.L_130:
        /*0210*/ 	.byte	0x04, 0x12
        /*0212*/ 	.short	(.L_132 - .L_131)
	.align		4
.L_131:
        /*0214*/ 	.word	index@(_ZN3cub18CUB_300001_SM_10006detail9transform16transform_kernelINS2_10policy_hubILb1EN4cuda3std3__45tupleIJN6thrust24THRUST_300001_SM_1000_NS10device_ptrI11AutomobilisEEEEEE10policy1000ElNS7_10__identityEPSC_JSI_EEEvT0_iT1_T2_DpNS2_10kernel_argIT3_EE)
        /*0218*/ 	.word	0x00000000


	//----- nvinfo : EIATTR_MIN_STACK_SIZE
	.align		4
.L_132:
        /*021c*/ 	.byte	0x04, 0x12
        /*021e*/ 	.short	(.L_134 - .L_133)
	.align		4
.L_133:
        /*0220*/ 	.word	index@(_ZN3cub18CUB_300001_SM_10006detail9transform16transform_kernelINS2_10policy_hubILb1EN4cuda3std3__45tupleIJN6thrust24THRUST_300001_SM_1000_NS10device_ptrI11AutomobilisEEEEEE10policy1000EiNS7_10__identityEPSC_JSI_EEEvT0_iT1_T2_DpNS2_10kernel_argIT3_EE)
        /*0224*/ 	.word	0x00000000


	//----- nvinfo : EIATTR_MIN_STACK_SIZE
	.align		4
.L_134:
        /*0228*/ 	.byte	0x04, 0x12
        /*022a*/ 	.short	(.L_136 - .L_135)
	.align		4
.L_135:
        /*022c*/ 	.word	index@(_ZN3cub18CUB_300001_SM_10006detail8for_each13static_kernelINS2_12policy_hub_t12policy_500_tElN6thrust24THRUST_300001_SM_1000_NS8cuda_cub20__uninitialized_copy7functorINS7_6detail15normal_iteratorINS7_10device_ptrIK11AutomobilisEEEENS7_7pointerISE_NS8_3tagENS7_11use_defaultESK_EEEEEEvT0_T1_)
        /*0230*/ 	.word	0x00000000


	//----- nvinfo : EIATTR_MIN_STACK_SIZE
	.align		4
.L_136:
        /*0234*/ 	.byte	0x04, 0x12
        /*0236*/ 	.short	(.L_138 - .L_137)
	.align		4
.L_137:
        /*0238*/ 	.word	index@(_ZN3cub18CUB_300001_SM_10006detail8for_each13static_kernelINS2_12policy_hub_t12policy_500_tEmNS2_12op_wrapper_tImN6thrust24THRUST_300001_SM_1000_NS6detail23allocator_traits_detail24construct1_via_allocatorINS8_16device_allocatorI11AutomobilisEEEENS8_10device_ptrISD_EEEEEEvT0_T1_)
        /*023c*/ 	.word	0x00000000


	//----- nvinfo : EIATTR_MIN_STACK_SIZE
	.align		4
.L_138:
        /*0240*/ 	.byte	0x04, 0x12
        /*0242*/ 	.short	(.L_140 - .L_139)
	.align		4
.L_139:
        /*0244*/ 	.word	index@(_ZN3cub18CUB_300001_SM_10006detail8for_each13static_kernelINS2_12policy_hub_t12policy_500_tElNS2_12op_wrapper_tIlN6thrust24THRUST_300001_SM_1000_NS6detail23allocator_traits_detail5gozerENS8_10device_ptrI11AutomobilisEEEEEEvT0_T1_)
        /*0248*/ 	.word	0x00000000


	//----- nvinfo : EIATTR_MIN_STACK_SIZE
	.align		4
.L_140:
        /*024c*/ 	.byte	0x04, 0x12
        /*024e*/ 	.short	(.L_142 - .L_141)
	.align		4
.L_141:
        /*0250*/ 	.word	index@(_ZN3cub18CUB_300001_SM_10006detail8for_each13static_kernelINS2_12policy_hub_t12policy_500_tElN6thrust24THRUST_300001_SM_1000_NS8cuda_cub20__uninitialized_copy7functorINS7_7pointerI11AutomobilisNS8_3tagENS7_11use_defaultESE_EESF_EEEEvT0_T1_)
        /*0254*/ 	.word	0x00000000


	//----- nvinfo : EIATTR_MIN_STACK_SIZE
	.align		4
.L_142:
        /*0258*/ 	.byte	0x04, 0x12
        /*025a*/ 	.short	(.L_144 - .L_143)
	.align		4
.L_143:
        /*025c*/ 	.word	index@(_ZN3cub18CUB_300001_SM_10006detail8for_each13static_kernelINS2_12policy_hub_t12policy_500_tElN6thrust24THRUST_300001_SM_1000_NS8cuda_cub20__uninitialized_copy7functorINS7_10device_ptrI11AutomobilisEENS7_7pointerISC_NS8_3tagENS7_11use_defaultESG_EEEEEEvT0_T1_)
        /*0260*/ 	.word	0x00000000


	//----- nvinfo : EIATTR_MIN_STACK_SIZE
	.align		4
.L_144:
        /*0264*/ 	.byte	0x04, 0x12
        /*0266*/ 	.short	(.L_146 - .L_145)
	.align		4
.L_145:
        /*0268*/ 	.word	index@(_ZN3cub18CUB_300001_SM_10006detail8for_each13static_kernelINS2_12policy_hub_t12policy_500_tElNS2_12op_wrapper_tIlN6thrust24THRUST_300001_SM_1000_NS6detail23allocator_traits_detail5gozerENS8_7pointerI11AutomobilisNS8_8cuda_cub3tagENS8_11use_defaultESG_EEEEEEvT0_T1_)
        /*026c*/ 	.word	0x00000000


	//----- nvinfo : EIATTR_MIN_STACK_SIZE
	.align		4
.L_146:
        /*0270*/ 	.byte	0x04, 0x12
        /*0272*/ 	.short	(.L_148 - .L_147)
	.align		4
.L_147:
        /*0274*/ 	.word	index@(_ZN3cub18CUB_300001_SM_10006detail8for_each13static_kernelINS2_12policy_hub_t12policy_500_tEmNS2_12op_wrapper_tImN6thrust24THRUST_300001_SM_1000_NS6detail23allocator_traits_detail24construct1_via_allocatorINS9_18no_throw_allocatorINS9_19temporary_allocatorI11AutomobilisNS8_8cuda_cub3tagEEEEEEENS8_7pointerISE_SG_NS8_11use_defaultESL_EEEEEEvT0_T1_)
        /*0278*/ 	.word	0x00000000


	//----- nvinfo : EIATTR_MIN_STACK_SIZE
	.align		4
.L_148:
        /*027c*/ 	.byte	0x04, 0x12
        /*027e*/ 	.short	(.L_150 - .L_149)
	.align		4
.L_149:
        /*0280*/ 	.word	index@(_ZN3cub18CUB_300001_SM_10006detail11EmptyKernelIvEEvv)
        /*0284*/ 	.word	0x00000000
.L_150:


//--------------------- .nv.compat                --------------------------
	.section	.nv.compat,"",@"SHT_CUDA_COMPAT_INFO"
	.align	4
        /*0000*/ 	.byte	0x02, 0x09, 0x00, 0x00, 0x02, 0x02, 0x01, 0x00, 0x02, 0x05, 0x05, 0x00, 0x03, 0x07, 0x01, 0x01
        /*0010*/ 	.byte	0x02, 0x03, 0x00, 0x00, 0x02, 0x06, 0x01, 0x00, 0x04, 0x0b, 0x08, 0x00, 0x09, 0x00, 0x00, 0x00
        /*0020*/ 	.byte	0x00, 0x00, 0x00, 0x00


//--------------------- .nv.info._ZN3cub18CUB_300001_SM_10006detail9transform16transform_kernelINS2_10policy_hubILb1EN4cuda3std3__45tupleIJN6thrust24THRUST_300001_SM_1000_NS7pointerI11AutomobilisNSA_8cuda_cub3tagENSA_11use_defaultESF_EEEEEE10policy1000ElNS7_10__identityENSA_6detail15normal_iteratorINSA_10device_ptrISC_EEEEJPSC_EEEvT0_iT1_T2_DpNS2_10kernel_argIT3_EE --------------------------
	.section	.nv.info._ZN3cub18CUB_300001_SM_10006detail9transform16transform_kernelINS2_10policy_hubILb1EN4cuda3std3__45tupleIJN6thrust24THRUST_300001_SM_1000_NS7pointerI11AutomobilisNSA_8cuda_cub3tagENSA_11use_defaultESF_EEEEEE10policy1000ElNS7_10__identityENSA_6detail15normal_iteratorINSA_10device_ptrISC_EEEEJPSC_EEEvT0_iT1_T2_DpNS2_10kernel_argIT3_EE,"",@"SHT_CUDA_INFO"
	.sectionflags	@""
	.align	4


	//----- nvinfo : EIATTR_CUDA_API_VERSION
	.align		4
        /*0000*/ 	.byte	0x04, 0x37
        /*0002*/ 	.short	(.L_152 - .L_151)
.L_151:
        /*0004*/ 	.word	0x00000082


	//----- nvinfo : EIATTR_KPARAM_INFO
	.align		4
.L_152:
        /*0008*/ 	.byte	0x04, 0x17
        /*000a*/ 	.short	(.L_154 - .L_153)
.L_153:
        /*000c*/ 	.word	0x00000000
        /*0010*/ 	.short	0x0004
        /*0012*/ 	.short	0x0018
        /*0014*/ 	.byte	0x00, 0xf0, 0x41, 0x00


	//----- nvinfo : EIATTR_KPARAM_INFO
	.align		4
.L_154:
        /*0018*/ 	.byte	0x04, 0x17
        /*001a*/ 	.short	(.L_156 - .L_155)
.L_155:
        /*001c*/ 	.word	0x00000000
        /*0020*/ 	.short	0x0003
        /*0022*/ 	.short	0x0010
        /*0024*/ 	.byte	0x00, 0xf0, 0x21, 0x00


	//----- nvinfo : EIATTR_KPARAM_INFO
	.align		4
.L_156:
        /*0028*/ 	.byte	0x04, 0x17
        /*002a*/ 	.short	(.L_158 - .L_157)
.L_157:
        /*002c*/ 	.word	0x00000000
        /*0030*/ 	.short	0x0002
        /*0032*/ 	.short	0x000c
        /*0034*/ 	.byte	0x00, 0xf0, 0x05, 0x00


	//----- nvinfo : EIATTR_KPARAM_INFO
	.align		4
.L_158:
        /*0038*/ 	.byte	0x04, 0x17
        /*003a*/ 	.short	(.L_160 - .L_159)
.L_159:
        /*003c*/ 	.word	0x00000000
        /*0040*/ 	.short	0x0001
        /*0042*/ 	.short	0x0008
        /*0044*/ 	.byte	0x00, 0xf0, 0x11, 0x00


	//----- nvinfo : EIATTR_KPARAM_INFO
	.align		4
.L_160:
        /*0048*/ 	.byte	0x04, 0x17
        /*004a*/ 	.short	(.L_162 - .L_161)
.L_161:
        /*004c*/ 	.word	0x00000000
        /*0050*/ 	.short	0x0000
        /*0052*/ 	.short	0x0000
        /*0054*/ 	.byte	0x00, 0xf0, 0x21, 0x00


	//----- nvinfo : EIATTR_SPARSE_MMA_MASK
	.align		4
.L_162:
        /*0058*/ 	.byte	0x03, 0x50
        /*005a*/ 	.short	0x0000


	//----- nvinfo : EIATTR_MAXREG_COUNT
	.align		4
        /*005c*/ 	.byte	0x03, 0x1b
        /*005e*/ 	.short	0x00ff


	//----- nvinfo : EIATTR_MERCURY_ISA_VERSION
	.align		4
        /*0060*/ 	.byte	0x03, 0x5f
        /*0062*/ 	.short	0x0101


	//----- nvinfo : EIATTR_UNUSED_LOAD_BYTE_OFFSET
	.align		4
        /*0064*/ 	.byte	0x04, 0x44
        /*0066*/ 	.short	(.L_164 - .L_163)


	//   ....[0]....
.L_163:
        /*0068*/ 	.word	0x000003c0
        /*006c*/ 	.word	0x0000001f


	//   ....[1]....
        /*0070*/ 	.word	0x000003d0
        /*0074*/ 	.word	0x0000000f


	//   ....[2]....
        /*0078*/ 	.word	0x00000670
        /*007c*/ 	.word	0x0000001f


	//   ....[3]....
        /*0080*/ 	.word	0x00000680
        /*0084*/ 	.word	0x0000000f


	//   ....[4]....
        /*0088*/ 	.word	0x000007f0
        /*008c*/ 	.word	0x0000001f


	//   ....[5]....
        /*0090*/ 	.word	0x00000800
        /*0094*/ 	.word	0x0000000f


	//   ....[6]....
        /*0098*/ 	.word	0x00000960
        /*009c*/ 	.word	0x0000001f


	//   ....[7]....
        /*00a0*/ 	.word	0x00000970
        /*00a4*/ 	.word	0x0000000f


	//   ....[8]....
        /*00a8*/ 	.word	0x00000ad0
        /*00ac*/ 	.word	0x0000001f


	//   ....[9]....
        /*00b0*/ 	.word	0x00000ae0
        /*00b4*/ 	.word	0x0000000f


	//   ....[10]....
        /*00b8*/ 	.word	0x00000c40
        /*00bc*/ 	.word	0x0000001f


	//   ....[11]....
        /*00c0*/ 	.word	0x00000c50
        /*00c4*/ 	.word	0x0000000f


	//   ....[12]....
        /*00c8*/ 	.word	0x00000db0
        /*00cc*/ 	.word	0x0000001f


	//   ....[13]....
        /*00d0*/ 	.word	0x00000dc0
        /*00d4*/ 	.word	0x0000000f


	//   ....[14]....
        /*00d8*/ 	.word	0x00000f20
        /*00dc*/ 	.word	0x0000001f


	//   ....[15]....
        /*00e0*/ 	.word	0x00000f30
        /*00e4*/ 	.word	0x0000000f


	//   ....[16]....
        /*00e8*/ 	.word	0x000011c0
        /*00ec*/ 	.word	0x0000001f


	//   ....[17]....
        /*00f0*/ 	.word	0x000011d0
        /*00f4*/ 	.word	0x0000000f


	//   ....[18]....
        /*00f8*/ 	.word	0x00001390
        /*00fc*/ 	.word	0x0000001f


	//   ....[19]....
        /*0100*/ 	.word	0x000013a0
        /*0104*/ 	.word	0x0000000f


	//   ....[20]....
        /*0108*/ 	.word	0x00001510
        /*010c*/ 	.word	0x0000001f


	//   ....[21]....
        /*0110*/ 	.word	0x00001520
        /*0114*/ 	.word	0x0000000f


	//   ....[22]....
        /*0118*/ 	.word	0x00001680
        /*011c*/ 	.word	0x0000001f


	//   ....[23]....
        /*0120*/ 	.word	0x00001690
        /*0124*/ 	.word	0x0000000f


	//   ....[24]....
        /*0128*/ 	.word	0x000017f0
        /*012c*/ 	.word	0x0000001f


	//   ....[25]....
        /*0130*/ 	.word	0x00001800
        /*0134*/ 	.word	0x0000000f


	//   ....[26]....
        /*0138*/ 	.word	0x00001960
        /*013c*/ 	.word	0x0000001f


	//   ....[27]....
        /*0140*/ 	.word	0x00001970
        /*0144*/ 	.word	0x0000000f


	//   ....[28]....
        /*0148*/ 	.word	0x00001ad0
        /*014c*/ 	.word	0x0000001f


	//   ....[29]....
        /*0150*/ 	.word	0x00001ae0
        /*0154*/ 	.word	0x0000000f


	//   ....[30]....
        /*0158*/ 	.word	0x00001c40
        /*015c*/ 	.word	0x0000001f


	//   ....[31]....
        /*0160*/ 	.word	0x00001c50
        /*0164*/ 	.word	0x0000000f


	//   ....[32]....
        /*0168*/ 	.word	0x00001e50
        /*016c*/ 	.word	0x0000001f


	//   ....[33]....
        /*0170*/ 	.word	0x00001e60
        /*0174*/ 	.word	0x0000000f


	//   ....[34]....
        /*0178*/ 	.word	0x00002000
        /*017c*/ 	.word	0x0000001f


	//   ....[35]....
        /*0180*/ 	.word	0x00002010
        /*0184*/ 	.word	0x0000000f


	//   ....[36]....
        /*0188*/ 	.word	0x000021d0
        /*018c*/ 	.word	0x0000001f


	//   ....[37]....
        /*0190*/ 	.word	0x000021e0
        /*0194*/ 	.word	0x0000000f


	//   ....[38]....
        /*0198*/ 	.word	0x00002360
        /*019c*/ 	.word	0x0000001f


	//   ....[39]....
        /*01a0*/ 	.word	0x00002370
        /*01a4*/ 	.word	0x0000000f


	//   ....[40]....
        /*01a8*/ 	.word	0x00002580
        /*01ac*/ 	.word	0x0000001f


	//   ....[41]....
        /*01b0*/ 	.word	0x00002590
        /*01b4*/ 	.word	0x0000000f


	//   ....[42]....
        /*01b8*/ 	.word	0x00002710
        /*01bc*/ 	.word	0x0000001f


	//   ....[43]....
        /*01c0*/ 	.word	0x00002720
        /*01c4*/ 	.word	0x0000000f


	//   ....[44]....
        /*01c8*/ 	.word	0x000028f0
        /*01cc*/ 	.word	0x0000001f


	//   ....[45]....
        /*01d0*/ 	.word	0x00002900
        /*01d4*/ 	.word	0x0000000f


	//   ....[46]....
        /*01d8*/ 	.word	0x00002b10
        /*01dc*/ 	.word	0x0000001f


	//   ....[47]....
        /*01e0*/ 	.word	0x00002b20
        /*01e4*/ 	.word	0x0000000f


	//   ....[48]....
        /*01e8*/ 	.word	0x00002cc0
        /*01ec*/ 	.word	0x0000001f


	//   ....[49]....
        /*01f0*/ 	.word	0x00002cd0
        /*01f4*/ 	.word	0x0000000f


	//   ....[50]....
        /*01f8*/ 	.word	0x00002e00
        /*01fc*/ 	.word	0x0000001f


	//   ....[51]....
        /*0200*/ 	.word	0x00002e10
        /*0204*/ 	.word	0x0000000f


	//   ....[52]....
        /*0208*/ 	.word	0x00002f40
        /*020c*/ 	.word	0x0000001f


	//   ....[53]....
        /*0210*/ 	.word	0x00002f50
        /*0214*/ 	.word	0x0000000f


	//   ....[54]....
        /*0218*/ 	.word	0x00003080
        /*021c*/ 	.word	0x0000001f


	//   ....[55]....
        /*0220*/ 	.word	0x00003090
        /*0224*/ 	.word	0x0000000f


	//   ....[56]....
        /*0228*/ 	.word	0x000031c0
        /*022c*/ 	.word	0x0000001f


	//   ....[57]....
        /*0230*/ 	.word	0x000031d0
        /*0234*/ 	.word	0x0000000f


	//   ....[58]....
        /*0238*/ 	.word	0x00003300
        /*023c*/ 	.word	0x0000001f


	//   ....[59]....
        /*0240*/ 	.word	0x00003310
        /*0244*/ 	.word	0x0000000f


	//   ....[60]....
        /*0248*/ 	.word	0x00003440
        /*024c*/ 	.word	0x0000001f


	//   ....[61]....
        /*0250*/ 	.word	0x00003450
        /*0254*/ 	.word	0x0000000f


	//   ....[62]....
        /*0258*/ 	.word	0x00003680
        /*025c*/ 	.word	0x0000001f


	//   ....[63]....
        /*0260*/ 	.word	0x00003690
        /*0264*/ 	.word	0x0000000f


	//   ....[64]....
        /*0268*/ 	.word	0x000037d0
        /*026c*/ 	.word	0x0000001f


	//   ....[65]....
        /*0270*/ 	.word	0x000037e0
        /*0274*/ 	.word	0x0000000f


	//   ....[66]....
        /*0278*/ 	.word	0x00003910
        /*027c*/ 	.word	0x0000001f


	//   ....[67]....
        /*0280*/ 	.word	0x00003920
        /*0284*/ 	.word	0x0000000f


	//   ....[68]....
        /*0288*/ 	.word	0x00003a50
        /*028c*/ 	.word	0x0000001f


	//   ....[69]....
        /*0290*/ 	.word	0x00003a60
        /*0294*/ 	.word	0x0000000f


	//   ....[70]....
        /*0298*/ 	.word	0x00003c10
        /*029c*/ 	.word	0x0000001f


	//   ....[71]....
        /*02a0*/ 	.word	0x00003c20
        /*02a4*/ 	.word	0x0000000f


	//   ....[72]....
        /*02a8*/ 	.word	0x00003d60
        /*02ac*/ 	.word	0x0000001f


	//   ....[73]....
        /*02b0*/ 	.word	0x00003d70
        /*02b4*/ 	.word	0x0000000f


	//   ....[74]....
        /*02b8*/ 	.word	0x00003ee0
        /*02bc*/ 	.word	0x0000001f


	//   ....[75]....
        /*02c0*/ 	.word	0x00003ef0
        /*02c4*/ 	.word	0x0000000f


	//----- nvinfo : EIATTR_VRC_CTA_INIT_COUNT
	.align		4
.L_164:
        /*02c8*/ 	.byte	0x02, 0x4a
	.zero		1
	.zero		1


	//----- nvinfo : EIATTR_EXIT_INSTR_OFFSETS
	.align		4
        /*02cc*/ 	.byte	0x04, 0x1c
        /*02ce*/ 	.short	(.L_166 - .L_165)


	//   ....[0]....
.L_165:
        /*02d0*/ 	.word	0x000002c0


	//   ....[1]....
        /*02d4*/ 	.word	0x00001d40


	//   ....[2]....
        /*02d8*/ 	.word	0x00002470


	//   ....[3]....
        /*02dc*/ 	.word	0x00002830


	//   ....[4]....
        /*02e0*/ 	.word	0x00002860


	//   ....[5]....
        /*02e4*/ 	.word	0x000029d0


	//   ....[6]....
        /*02e8*/ 	.word	0x000029f0


	//   ....[7]....
        /*02ec*/ 	.word	0x00003590


	//   ....[8]....
        /*02f0*/ 	.word	0x00003b30


	//   ....[9]....
        /*02f4*/ 	.word	0x00003e40


	//   ....[10]....
        /*02f8*/ 	.word	0x00003fc0


	//----- nvinfo : EIATTR_MAX_THREADS
	.align		4
.L_166:
        /*02fc*/ 	.byte	0x04, 0x05
        /*02fe*/ 	.short	(.L_168 - .L_167)
.L_167:
        /*0300*/ 	.word	0x00000080
        /*0304*/ 	.word	0x00000001
        /*0308*/ 	.word	0x00000001


	//----- nvinfo : EIATTR_CRS_STACK_SIZE
	.align		4
.L_168:
        /*030c*/ 	.byte	0x04, 0x1e
        /*030e*/ 	.short	(.L_170 - .L_169)
.L_169:
        /*0310*/ 	.word	0x00000000


	//----- nvinfo : EIATTR_CBANK_PARAM_SIZE
	.align		4
.L_170:
        /*0314*/ 	.byte	0x03, 0x19
        /*0316*/ 	.short	0x0028


	//----- nvinfo : EIATTR_PARAM_CBANK
	.align		4
        /*0318*/ 	.byte	0x04, 0x0a
        /*031a*/ 	.short	(.L_172 - .L_171)
	.align		4
.L_171:
        /*031c*/ 	.word	index@(.nv.constant0._ZN3cub18CUB_300001_SM_10006detail9transform16transform_kernelINS2_10policy_hubILb1EN4cuda3std3__45tupleIJN6thrust24THRUST_300001_SM_1000_NS7pointerI11AutomobilisNSA_8cuda_cub3tagENSA_11use_defaultESF_EEEEEE10policy1000ElNS7_10__identityENSA_6detail15normal_iteratorINSA_10device_ptrISC_EEEEJPSC_EEEvT0_iT1_T2_DpNS2_10kernel_argIT3_EE)
        /*0320*/ 	.short	0x0380
        /*0322*/ 	.short	0x0028


	//----- nvinfo : EIATTR_SW_WAR
	.align		4
.L_172:
        /*0324*/ 	.byte	0x04, 0x36
        /*0326*/ 	.short	(.L_174 - .L_173)
.L_173:
        /*0328*/ 	.word	0x00000008
.L_174:


//--------------------- .nv.info._ZN3cub18CUB_300001_SM_10006detail9transform16transform_kernelINS2_10policy_hubILb1EN4cuda3std3__45tupleIJN6thrust24THRUST_300001_SM_1000_NS7pointerI11AutomobilisNSA_8cuda_cub3tagENSA_11use_defaultESF_EEEEEE10policy1000EiNS7_10__identityENSA_6detail15normal_iteratorINSA_10device_ptrISC_EEEEJPSC_EEEvT0_iT1_T2_DpNS2_10kernel_argIT3_EE --------------------------
	.section	.nv.info._ZN3cub18CUB_300001_SM_10006detail9transform16transform_kernelINS2_10policy_hubILb1EN4cuda3std3__45tupleIJN6thrust24THRUST_300001_SM_1000_NS7pointerI11AutomobilisNSA_8cuda_cub3tagENSA_11use_defaultESF_EEEEEE10policy1000EiNS7_10__identityENSA_6detail15normal_iteratorINSA_10device_ptrISC_EEEEJPSC_EEEvT0_iT1_T2_DpNS2_10kernel_argIT3_EE,"",@"SHT_CUDA_INFO"
	.sectionflags	@""
	.align	4


	//----- nvinfo : EIATTR_CUDA_API_VERSION
	.align		4
        /*0000*/ 	.byte	0x04, 0x37
        /*0002*/ 	.short	(.L_176 - .L_175)
.L_175:
        /*0004*/ 	.word	0x00000082


	//----- nvinfo : EIATTR_KPARAM_INFO
	.align		4
.L_176:
        /*0008*/ 	.byte	0x04, 0x17
        /*000a*/ 	.short	(.L_178 - .L_177)
.L_177:
        /*000c*/ 	.word	0x00000000
        /*0010*/ 	.short	0x0004
        /*0012*/ 	.short	0x0018
        /*0014*/ 	.byte	0x00, 0xf0, 0x41, 0x00


	//----- nvinfo : EIATTR_KPARAM_INFO
	.align		4
.L_178:
        /*0018*/ 	.byte	0x04, 0x17
        /*001a*/ 	.short	(.L_180 - .L_179)
.L_179:
        /*001c*/ 	.word	0x00000000
        /*0020*/ 	.short	0x0003
        /*0022*/ 	.short	0x0010
        /*0024*/ 	.byte	0x00, 0xf0, 0x21, 0x00


	//----- nvinfo : EIATTR_KPARAM_INFO
	.align		4
.L_180:
        /*0028*/ 	.byte	0x04, 0x17
        /*002a*/ 	.short	(.L_182 - .L_181)
.L_181:
        /*002c*/ 	.word	0x00000000
        /*0030*/ 	.short	0x0002
        /*0032*/ 	.short	0x0008
        /*0034*/ 	.byte	0x00, 0xf0, 0x05, 0x00


	//----- nvinfo : EIATTR_KPARAM_INFO
	.align		4
.L_182:
        /*0038*/ 	.byte	0x04, 0x17
        /*003a*/ 	.short	(.L_184 - .L_183)
.L_183:
        /*003c*/ 	.word	0x00000000
        /*0040*/ 	.short	0x0001
        /*0042*/ 	.short	0x0004
        /*0044*/ 	.byte	0x00, 0xf0, 0x11, 0x00


	//----- nvinfo : EIATTR_KPARAM_INFO
	.align		4
.L_184:
        /*0048*/ 	.byte	0x04, 0x17
        /*004a*/ 	.short	(.L_186 - .L_185)
.L_185:
        /*004c*/ 	.word	0x00000000
        /*0050*/ 	.short	0x0000
        /*0052*/ 	.short	0x0000
        /*0054*/ 	.byte	0x00, 0xf0, 0x11, 0x00


	//----- nvinfo : EIATTR_SPARSE_MMA_MASK
	.align		4
.L_186:
        /*0058*/ 	.byte	0x03, 0x50
        /*005a*/ 	.short	0x0000


	//----- nvinfo : EIATTR_MAXREG_COUNT
	.align		4
        /*005c*/ 	.byte	0x03, 0x1b
        /*005e*/ 	.short	0x00ff


	//----- nvinfo : EIATTR_MERCURY_ISA_VERSION
	.align		4
        /*0060*/ 	.byte	0x03, 0x5f
        /*0062*/ 	.short	0x0101


	//----- nvinfo : EIATTR_UNUSED_LOAD_BYTE_OFFSET
	.align		4
        /*0064*/ 	.byte	0x04, 0x44
        /*0066*/ 	.short	(.L_188 - .L_187)


	//   ....[0]....
.L_187:
        /*0068*/ 	.word	0x00000360
        /*006c*/ 	.word	0x0000001f


	//   ....[1]....
        /*0070*/ 	.word	0x00000370
        /*0074*/ 	.word	0x0000000f


	//   ....[2]....
        /*0078*/ 	.word	0x00000510
        /*007c*/ 	.word	0x0000001f


	//   ....[3]....
        /*0080*/ 	.word	0x00000520
        /*0084*/ 	.word	0x0000000f


	//   ....[4]....
        /*0088*/ 	.word	0x00000650
        /*008c*/ 	.word	0x0000001f


	//   ....[5]....
        /*0090*/ 	.word	0x00000660
        /*0094*/ 	.word	0x0000000f


	//   ....[6]....
        /*0098*/ 	.word	0x00000790
        /*009c*/ 	.word	0x0000001f


	//   ....[7]....
        /*00a0*/ 	.word	0x000007a0
        /*00a4*/ 	.word	0x0000000f


	//   ....[8]....
        /*00a8*/ 	.word	0x000008d0
        /*00ac*/ 	.word	0x0000001f


	//   ....[9]....
        /*00b0*/ 	.word	0x000008e0
        /*00b4*/ 	.word	0x0000000f


	//   ....[10]....
        /*00b8*/ 	.word	0x00000a10
        /*00bc*/ 	.word	0x0000001f


	//   ....[11]....
        /*00c0*/ 	.word	0x00000a20
        /*00c4*/ 	.word	0x0000000f


	//   ....[12]....
        /*00c8*/ 	.word	0x00000b50
        /*00cc*/ 	.word	0x0000001f


	//   ....[13]....
        /*00d0*/ 	.word	0x00000b60
        /*00d4*/ 	.word	0x0000000f


	//   ....[14]....
        /*00d8*/ 	.word	0x00000c90
        /*00dc*/ 	.word	0x0000001f


	//   ....[15]....
        /*00e0*/ 	.word	0x00000ca0
        /*00e4*/ 	.word	0x0000000f


	//   ....[16]....
        /*00e8*/ 	.word	0x00000eb0
        /*00ec*/ 	.word	0x0000001f


	//   ....[17]....
        /*00f0*/ 	.word	0x00000ec0
        /*00f4*/ 	.word	0x0000000f


	//   ....[18]....
        /*00f8*/ 	.word	0x00001000
        /*00fc*/ 	.word	0x0000001f


	//   ....[19]....
        /*0100*/ 	.word	0x00001010
        /*0104*/ 	.word	0x0000000f


	//   ....[20]....
        /*0108*/ 	.word	0x00001140
        /*010c*/ 	.word	0x0000001f


	//   ....[21]....
        /*0110*/ 	.word	0x00001150
        /*0114*/ 	.word	0x0000000f


	//   ....[22]....
        /*0118*/ 	.word	0x00001280
        /*011c*/ 	.word	0x0000001f


	//   ....[23]....
        /*0120*/ 	.word	0x00001290
        /*0124*/ 	.word	0x0000000f


	//   ....[24]....
        /*0128*/ 	.word	0x00001440
        /*012c*/ 	.word	0x0000001f


	//   ....[25]....
        /*0130*/ 	.word	0x00001450
        /*0134*/ 	.word	0x0000000f


	//   ....[26]....
        /*0138*/ 	.word	0x00001590
        /*013c*/ 	.word	0x0000001f


	//   ....[27]....
        /*0140*/ 	.word	0x000015a0
        /*0144*/ 	.word	0x0000000f


	//   ....[28]....
        /*0148*/ 	.word	0x00001710
        /*014c*/ 	.word	0x0000001f


	//   ....[29]....
        /*0150*/ 	.word	0x00001720
        /*0154*/ 	.word	0x0000000f


	//   ....[30]....
        /*0158*/ 	.word	0x00001a20
        /*015c*/ 	.word	0x0000001f


	//   ....[31]....
        /*0160*/ 	.word	0x00001a30
        /*0164*/ 	.word	0x0000000f


	//   ....[32]....
        /*0168*/ 	.word	0x00001bf0
        /*016c*/ 	.word	0x0000001f


	//   ....[33]....
        /*0170*/ 	.word	0x00001c00
        /*0174*/ 	.word	0x0000000f


	//   ....[34]....
        /*0178*/ 	.word	0x00001d70
        /*017c*/ 	.word	0x0000001f


	//   ....[35]....
        /*0180*/ 	.word	0x00001d80
        /*0184*/ 	.word	0x0000000f


	//   ....[36]....
        /*0188*/ 	.word	0x00001ee0
        /*018c*/ 	.word	0x0000001f


	//   ....[37]....
        /*0190*/ 	.word	0x00001ef0
        /*0194*/ 	.word	0x0000000f


	//   ....[38]....
        /*0198*/ 	.word	0x00002050
        /*019c*/ 	.word	0x0000001f


	//   ....[39]....
        /*01a0*/ 	.word	0x00002060
        /*01a4*/ 	.word	0x0000000f


	//   ....[40]....
        /*01a8*/ 	.word	0x000021c0
        /*01ac*/ 	.word	0x0000001f


	//   ....[41]....
        /*01b0*/ 	.word	0x000021d0
        /*01b4*/ 	.word	0x0000000f


	//   ....[42]....
        /*01b8*/ 	.word	0x00002330
        /*01bc*/ 	.word	0x0000001f


	//   ....[43]....
        /*01c0*/ 	.word	0x00002340
        /*01c4*/ 	.word	0x0000000f


	//   ....[44]....
        /*01c8*/ 	.word	0x000024a0
        /*01cc*/ 	.word	0x0000001f


	//   ....[45]....
        /*01d0*/ 	.word	0x000024b0
        /*01d4*/ 	.word	0x0000000f


	//   ....[46]....
        /*01d8*/ 	.word	0x000026b0
        /*01dc*/ 	.word	0x0000001f


	//   ....[47]....
        /*01e0*/ 	.word	0x000026c0
        /*01e4*/ 	.word	0x0000000f


	//   ....[48]....
        /*01e8*/ 	.word	0x00002860
        /*01ec*/ 	.word	0x0000001f


	//   ....[49]....
        /*01f0*/ 	.word	0x00002870
        /*01f4*/ 	.word	0x0000000f


	//   ....[50]....
        /*01f8*/ 	.word	0x00002a30
        /*01fc*/ 	.word	0x0000001f


	//   ....[51]....
        /*0200*/ 	.word	0x00002a40
        /*0204*/ 	.word	0x0000000f


	//   ....[52]....
        /*0208*/ 	.word	0x00002bc0
        /*020c*/ 	.word	0x0000001f


	//   ....[53]....
        /*0210*/ 	.word	0x00002bd0
        /*0214*/ 	.word	0x0000000f


	//   ....[54]....
        /*0218*/ 	.word	0x00002de0
        /*021c*/ 	.word	0x0000001f


	//   ....[55]....
        /*0220*/ 	.word	0x00002df0
        /*0224*/ 	.word	0x0000000f


	//   ....[56]....
        /*0228*/ 	.word	0x00002f70
        /*022c*/ 	.word	0x0000001f


	//   ....[57]....
        /*0230*/ 	.word	0x00002f80
        /*0234*/ 	.word	0x0000000f


	//   ....[58]....
        /*0238*/ 	.word	0x00003150
        /*023c*/ 	.word	0x0000001f


	//   ....[59]....
        /*0240*/ 	.word	0x00003160
        /*0244*/ 	.word	0x0000000f


	//----- nvinfo : EIATTR_VRC_CTA_INIT_COUNT
	.align		4
.L_188:
        /*0248*/ 	.byte	0x02, 0x4a
	.zero		1
	.zero		1


	//----- nvinfo : EIATTR_EXIT_INSTR_OFFSETS
	.align		4
        /*024c*/ 	.byte	0x04, 0x1c
        /*024e*/ 	.short	(.L_190 - .L_189)


	//   ....[0]....
.L_189:
        /*0250*/ 	.word	0x00000210


	//   ....[1]....
        /*0254*/ 	.word	0x00000dc0


	//   ....[2]....
        /*0258*/ 	.word	0x00001360


	//   ....[3]....
        /*025c*/ 	.word	0x00001670


	//   ....[4]....
        /*0260*/ 	.word	0x000017f0


	//   ....[5]....
        /*0264*/ 	.word	0x00001810


	//   ....[6]....
        /*0268*/ 	.word	0x000025a0


	//   ....[7]....
        /*026c*/ 	.word	0x00002cd0


	//   ....[8]....
        /*0270*/ 	.word	0x00003090


	//   ....[9]....
        /*0274*/ 	.word	0x000030c0


	//   ....[10]....
        /*0278*/ 	.word	0x00003230


	//----- nvinfo : EIATTR_MAX_THREADS
	.align		4
.L_190:
        /*027c*/ 	.byte	0x04, 0x05
        /*027e*/ 	.short	(.L_192 - .L_191)
.L_191:
        /*0280*/ 	.word	0x00000080
        /*0284*/ 	.word	0x00000001
        /*0288*/ 	.word	0x00000001


	//----- nvinfo : EIATTR_CRS_STACK_SIZE
	.align		4
.L_192:
        /*028c*/ 	.byte	0x04, 0x1e
        /*028e*/ 	.short	(.L_194 - .L_193)
.L_193:
        /*0290*/ 	.word	0x00000000


	//----- nvinfo : EIATTR_CBANK_PARAM_SIZE
	.align		4
.L_194:
        /*0294*/ 	.byte	0x03, 0x19
        /*0296*/ 	.short	0x0028


	//----- nvinfo : EIATTR_PARAM_CBANK
	.align		4
        /*0298*/ 	.byte	0x04, 0x0a
        /*029a*/ 	.short	(.L_196 - .L_195)
	.align		4
.L_195:
        /*029c*/ 	.word	index@(.nv.constant0._ZN3cub18CUB_300001_SM_10006detail9transform16transform_kernelINS2_10policy_hubILb1EN4cuda3std3__45tupleIJN6thrust24THRUST_300001_SM_1000_NS7pointerI11AutomobilisNSA_8cuda_cub3tagENSA_11use_defaultESF_EEEEEE10policy1000EiNS7_10__identityENSA_6detail15normal_iteratorINSA_10device_ptrISC_EEEEJPSC_EEEvT0_iT1_T2_DpNS2_10kernel_argIT3_EE)
        /*02a0*/ 	.short	0x0380
        /*02a2*/ 	.short	0x0028


	//----- nvinfo : EIATTR_SW_WAR
	.align		4
.L_196:
        /*02a4*/ 	.byte	0x04, 0x36
        /*02a6*/ 	.short	(.L_198 - .L_197)
.L_197:
        /*02a8*/ 	.word	0x00000008
.L_198:


//--------------------- .nv.info._ZN3cub18CUB_300001_SM_10006detail9transform16transform_kernelINS2_10policy_hubILb1EN4cuda3std3__45tupleIJPK11AutomobilisEEEE10policy1000ElNS7_10__identityEN6thrust24THRUST_300001_SM_1000_NS10device_ptrIS9_EEJSB_EEEvT0_iT1_T2_DpNS2_10kernel_argIT3_EE --------------------------
	.section	.nv.info._ZN3cub18CUB_300001_SM_10006detail9transform16transform_kernelINS2_10policy_hubILb1EN4cuda3std3__45tupleIJPK11AutomobilisEEEE10policy1000ElNS7_10__identityEN6thrust24THRUST_300001_SM_1000_NS10device_ptrIS9_EEJSB_EEEvT0_iT1_T2_DpNS2_10kernel_argIT3_EE,"",@"SHT_CUDA_INFO"
	.sectionflags	@""
	.align	4


	//----- nvinfo : EIATTR_CUDA_API_VERSION
	.align		4
        /*0000*/ 	.byte	0x04, 0x37
        /*0002*/ 	.short	(.L_200 - .L_199)
.L_199:
        /*0004*/ 	.word	0x00000082


	//----- nvinfo : EIATTR_KPARAM_INFO
	.align		4
.L_200:
        /*0008*/ 	.byte	0x04, 0x17
        /*000a*/ 	.short	(.L_202 - .L_201)
.L_201:
        /*000c*/ 	.word	0x00000000
        /*0010*/ 	.short	0x0004
        /*0012*/ 	.short	0x0018
        /*0014*/ 	.byte	0x00, 0xf0, 0x41, 0x00


	//----- nvinfo : EIATTR_KPARAM_INFO
	.align		4
.L_202:
        /*0018*/ 	.byte	0x04, 0x17
        /*001a*/ 	.short	(.L_204 - .L_203)
.L_203:
        /*001c*/ 	.word	0x00000000
        /*0020*/ 	.short	0x0003
        /*0022*/ 	.short	0x0010
        /*0024*/ 	.byte	0x00, 0xf0, 0x21, 0x00


	//----- nvinfo : EIATTR_KPARAM_INFO
	.align		4
.L_204:
        /*0028*/ 	.byte	0x04, 0x17
        /*002a*/ 	.short	(.L_206 - .L_205)
.L_205:
        /*002c*/ 	.word	0x00000000
        /*0030*/ 	.short	0x0002
        /*0032*/ 	.short	0x000c
        /*0034*/ 	.byte	0x00, 0xf0, 0x05, 0x00


	//----- nvinfo : EIATTR_KPARAM_INFO
	.align		4
.L_206:
        /*0038*/ 	.byte	0x04, 0x17
        /*003a*/ 	.short	(.L_208 - .L_207)
.L_207:
        /*003c*/ 	.word	0x00000000
        /*0040*/ 	.short	0x0001
        /*0042*/ 	.short	0x0008
        /*0044*/ 	.byte	0x00, 0xf0, 0x11, 0x00


	//----- nvinfo : EIATTR_KPARAM_INFO
	.align		4
.L_208:
        /*0048*/ 	.byte	0x04, 0x17
        /*004a*/ 	.short	(.L_210 - .L_209)
.L_209:
        /*004c*/ 	.word	0x00000000
        /*0050*/ 	.short	0x0000
        /*0052*/ 	.short	0x0000
        /*0054*/ 	.byte	0x00, 0xf0, 0x21, 0x00


	//----- nvinfo : EIATTR_SPARSE_MMA_MASK
	.align		4
.L_210:
        /*0058*/ 	.byte	0x03, 0x50
        /*005a*/ 	.short	0x0000


	//----- nvinfo : EIATTR_MAXREG_COUNT
	.align		4
        /*005c*/ 	.byte	0x03, 0x1b
        /*005e*/ 	.short	0x00ff


	//----- nvinfo : EIATTR_MERCURY_ISA_VERSION
	.align		4
        /*0060*/ 	.byte	0x03, 0x5f
        /*0062*/ 	.short	0x0101


	//----- nvinfo : EIATTR_UNUSED_LOAD_BYTE_OFFSET
	.align		4
        /*0064*/ 	.byte	0x04, 0x44
        /*0066*/ 	.short	(.L_212 - .L_211)


	//   ....[0]....
.L_211:
        /*0068*/ 	.word	0x000003c0
        /*006c*/ 	.word	0x0000001f


	//   ....[1]....
        /*0070*/ 	.word	0x000003d0
        /*0074*/ 	.word	0x0000000f


	//   ....[2]....
        /*0078*/ 	.word	0x00000670
        /*007c*/ 	.word	0x0000001f


	//   ....[3]....
        /*0080*/ 	.word	0x00000680
        /*0084*/ 	.word	0x0000000f


	//   ....[4]....
        /*0088*/ 	.word	0x000007f0
        /*008c*/ 	.word	0x0000001f


	//   ....[5]....
        /*0090*/ 	.word	0x00000800
        /*0094*/ 	.word	0x0000000f


	//   ....[6]....
        /*0098*/ 	.word	0x00000960
        /*009c*/ 	.word	0x0000001f


	//   ....[7]....
        /*00a0*/ 	.word	0x00000970
        /*00a4*/ 	.word	0x0000000f


	//   ....[8]....
        /*00a8*/ 	.word	0x00000ad0
        /*00ac*/ 	.word	0x0000001f


	//   ....[9]....
        /*00b0*/ 	.word	0x00000ae0
        /*00b4*/ 	.word	0x0000000f


	//   ....[10]....
        /*00b8*/ 	.word	0x00000c40
        /*00bc*/ 	.word	0x0000001f


	//   ....[11]....
        /*00c0*/ 	.word	0x00000c50
        /*00c4*/ 	.word	0x0000000f


	//   ....[12]....
        /*00c8*/ 	.word	0x00000db0
        /*00cc*/ 	.word	0x0000001f


	//   ....[13]....
        /*00d0*/ 	.word	0x00000dc0
        /*00d4*/ 	.word	0x0000000f


	//   ....[14]....
        /*00d8*/ 	.word	0x00000f20
        /*00dc*/ 	.word	0x0000001f


	//   ....[15]....
        /*00e0*/ 	.word	0x00000f30
        /*00e4*/ 	.word	0x0000000f


	//   ....[16]....
        /*00e8*/ 	.word	0x000011c0
        /*00ec*/ 	.word	0x0000001f


	//   ....[17]....
        /*00f0*/ 	.word	0x000011d0
        /*00f4*/ 	.word	0x0000000f


	//   ....[18]....
        /*00f8*/ 	.word	0x00001390
        /*00fc*/ 	.word	0x0000001f


	//   ....[19]....
        /*0100*/ 	.word	0x000013a0
        /*0104*/ 	.word	0x0000000f


	//   ....[20]....
        /*0108*/ 	.word	0x00001510
        /*010c*/ 	.word	0x0000001f


	//   ....[21]....
        /*0110*/ 	.word	0x00001520
        /*0114*/ 	.word	0x0000000f


	//   ....[22]....
        /*0118*/ 	.word	0x00001680
        /*011c*/ 	.word	0x0000001f


	//   ....[23]....
        /*0120*/ 	.word	0x00001690
        /*0124*/ 	.word	0x0000000f


	//   ....[24]....
        /*0128*/ 	.word	0x000017f0
        /*012c*/ 	.word	0x0000001f


	//   ....[25]....
        /*0130*/ 	.word	0x00001800
        /*0134*/ 	.word	0x0000000f


	//   ....[26]....
        /*0138*/ 	.word	0x00001960
        /*013c*/ 	.word	0x0000001f


	//   ....[27]....
        /*0140*/ 	.word	0x00001970
        /*0144*/ 	.word	0x0000000f


	//   ....[28]....
        /*0148*/ 	.word	0x00001ad0
        /*014c*/ 	.word	0x0000001f


	//   ....[29]....
        /*0150*/ 	.word	0x00001ae0
        /*0154*/ 	.word	0x0000000f


	//   ....[30]....
        /*0158*/ 	.word	0x00001c40
        /*015c*/ 	.word	0x0000001f


	//   ....[31]....
        /*0160*/ 	.word	0x00001c50
        /*0164*/ 	.word	0x0000000f


	//   ....[32]....
        /*0168*/ 	.word	0x00001e50
        /*016c*/ 	.word	0x0000001f


	//   ....[33]....
        /*0170*/ 	.word	0x00001e60
        /*0174*/ 	.word	0x0000000f


	//   ....[34]....
        /*0178*/ 	.word	0x00002000
        /*017c*/ 	.word	0x0000001f


	//   ....[35]....
        /*0180*/ 	.word	0x00002010
        /*0184*/ 	.word	0x0000000f


	//   ....[36]....
        /*0188*/ 	.word	0x000021d0
        /*018c*/ 	.word	0x0000001f


	//   ....[37]....
        /*0190*/ 	.word	0x000021e0
        /*0194*/ 	.word	0x0000000f


	//   ....[38]....
        /*0198*/ 	.word	0x00002360
        /*019c*/ 	.word	0x0000001f


	//   ....[39]....
        /*01a0*/ 	.word	0x00002370
        /*01a4*/ 	.word	0x0000000f


	//   ....[40]....
        /*01a8*/ 	.word	0x00002580
        /*01ac*/ 	.word	0x0000001f


	//   ....[41]....
        /*01b0*/ 	.word	0x00002590
        /*01b4*/ 	.word	0x0000000f


	//   ....[42]....
        /*01b8*/ 	.word	0x00002710
        /*01bc*/ 	.word	0x0000001f


	//   ....[43]....
        /*01c0*/ 	.word	0x00002720
        /*01c4*/ 	.word	0x0000000f


	//   ....[44]....
        /*01c8*/ 	.word	0x000028f0
        /*01cc*/ 	.word	0x0000001f


	//   ....[45]....
        /*01d0*/ 	.word	0x00002900
        /*01d4*/ 	.word	0x0000000f


	//   ....[46]....
        /*01d8*/ 	.word	0x00002b10
        /*01dc*/ 	.word	0x0000001f


	//   ....[47]....
        /*01e0*/ 	.word	0x00002b20
        /*01e4*/ 	.word	0x0000000f


	//   ....[48]....
        /*01e8*/ 	.word	0x00002cc0
        /*01ec*/ 	.word	0x0000001f


	//   ....[49]....
        /*01f0*/ 	.word	0x00002cd0
        /*01f4*/ 	.word	0x0000000f


	//   ....[50]....
        /*01f8*/ 	.word	0x00002e00
        /*01fc*/ 	.word	0x0000001f


	//   ....[51]....
        /*0200*/ 	.word	0x00002e10
        /*0204*/ 	.word	0x0000000f


	//   ....[52]....
        /*0208*/ 	.word	0x00002f40
        /*020c*/ 	.word	0x0000001f


	//   ....[53]....
        /*0210*/ 	.word	0x00002f50
        /*0214*/ 	.word	0x0000000f


	//   ....[54]....
        /*0218*/ 	.word	0x00003080
        /*021c*/ 	.word	0x0000001f


	//   ....[55]....
        /*0220*/ 	.word	0x00003090
        /*0224*/ 	.word	0x0000000f


	//   ....[56]....
        /*0228*/ 	.word	0x000031c0
        /*022c*/ 	.word	0x0000001f


	//   ....[57]....
        /*0230*/ 	.word	0x000031d0
        /*0234*/ 	.word	0x0000000f


	//   ....[58]....
        /*0238*/ 	.word	0x00003300
        /*023c*/ 	.word	0x0000001f


	//   ....[59]....
        /*0240*/ 	.word	0x00003310
        /*0244*/ 	.word	0x0000000f


	//   ....[60]....
        /*0248*/ 	.word	0x00003440
        /*024c*/ 	.word	0x0000001f


	//   ....[61]....
        /*0250*/ 	.word	0x00003450
        /*0254*/ 	.word	0x0000000f


	//   ....[62]....
        /*0258*/ 	.word	0x00003680
        /*025c*/ 	.word	0x0000001f


	//   ....[63]....
        /*0260*/ 	.word	0x00003690
        /*0264*/ 	.word	0x0000000f


	//   ....[64]....
        /*0268*/ 	.word	0x000037d0
        /*026c*/ 	.word	0x0000001f


	//   ....[65]....
        /*0270*/ 	.word	0x000037e0
        /*0274*/ 	.word	0x0000000f


	//   ....[66]....
        /*0278*/ 	.word	0x00003910
        /*027c*/ 	.word	0x0000001f


	//   ....[67]....
        /*0280*/ 	.word	0x00003920
        /*0284*/ 	.word	0x0000000f


	//   ....[68]....
        /*0288*/ 	.word	0x00003a50
        /*028c*/ 	.word	0x0000001f


	//   ....[69]....
        /*0290*/ 	.word	0x00003a60
        /*0294*/ 	.word	0x0000000f


	//   ....[70]....
        /*0298*/ 	.word	0x00003c10
        /*029c*/ 	.word	0x0000001f


	//   ....[71]....
        /*02a0*/ 	.word	0x00003c20
        /*02a4*/ 	.word	0x0000000f


	//   ....[72]....
        /*02a8*/ 	.word	0x00003d60
        /*02ac*/ 	.word	0x0000001f


	//   ....[73]....
        /*02b0*/ 	.word	0x00003d70
        /*02b4*/ 	.word	0x0000000f


	//   ....[74]....
        /*02b8*/ 	.word	0x00003ee0
        /*02bc*/ 	.word	0x0000001f


	//   ....[75]....
        /*02c0*/ 	.word	0x00003ef0
        /*02c4*/ 	.word	0x0000000f


	//----- nvinfo : EIATTR_VRC_CTA_INIT_COUNT
	.align		4
.L_212:
        /*02c8*/ 	.byte	0x02, 0x4a
	.zero		1
	.zero		1


	//----- nvinfo : EIATTR_EXIT_INSTR_OFFSETS
	.align		4
        /*02cc*/ 	.byte	0x04, 0x1c
        /*02ce*/ 	.short	(.L_214 - .L_213)


	//   ....[0]....
.L_213:
        /*02d0*/ 	.word	0x000002c0


	//   ....[1]....
        /*02d4*/ 	.word	0x00001d40


	//   ....[2]....
        /*02d8*/ 	.word	0x00002470


	//   ....[3]....
        /*02dc*/ 	.word	0x00002830


	//   ....[4]....
        /*02e0*/ 	.word	0x00002860


	//   ....[5]....
        /*02e4*/ 	.word	0x000029d0


	//   ....[6]....
        /*02e8*/ 	.word	0x000029f0


	//   ....[7]....
        /*02ec*/ 	.word	0x00003590


	//   ....[8]....
        /*02f0*/ 	.word	0x00003b30


	//   ....[9]....
        /*02f4*/ 	.word	0x00003e40


	//   ....[10]....
        /*02f8*/ 	.word	0x00003fc0


	//----- nvinfo : EIATTR_MAX_THREADS
	.align		4
.L_214:
        /*02fc*/ 	.byte	0x04, 0x05
        /*02fe*/ 	.short	(.L_216 - .L_215)
.L_215:
        /*0300*/ 	.word	0x00000080
        /*0304*/ 	.word	0x00000001
        /*0308*/ 	.word	0x00000001


	//----- nvinfo : EIATTR_CRS_STACK_SIZE
	.align		4
.L_216:
        /*030c*/ 	.byte	0x04, 0x1e
        /*030e*/ 	.short	(.L_218 - .L_217)
.L_217:
        /*0310*/ 	.word	0x00000000


	//----- nvinfo : EIATTR_CBANK_PARAM_SIZE
	.align		4
.L_218:
        /*0314*/ 	.byte	0x03, 0x19
        /*0316*/ 	.short	0x0028


	//----- nvinfo : EIATTR_PARAM_CBANK
	.align		4
        /*0318*/ 	.byte	0x04, 0x0a
        /*031a*/ 	.short	(.L_220 - .L_219)
	.align		4
.L_219:
        /*031c*/ 	.word	index@(.nv.constant0._ZN3cub18CUB_300001_SM_10006detail9transform16transform_kernelINS2_10policy_hubILb1EN4cuda3std3__45tupleIJPK11AutomobilisEEEE10policy1000ElNS7_10__identityEN6thrust24THRUST_300001_SM_1000_NS10device_ptrIS9_EEJSB_EEEvT0_iT1_T2_DpNS2_10kernel_argIT3_EE)
        /*0320*/ 	.short	0x0380
        /*0322*/ 	.short	0x0028


	//----- nvinfo : EIATTR_SW_WAR
	.align		4
.L_220:
        /*0324*/ 	.byte	0x04, 0x36
        /*0326*/ 	.short	(.L_222 - .L_221)
.L_221:
        /*0328*/ 	.word	0x00000008
.L_222:


//--------------------- .nv.info._ZN3cub18CUB_300001_SM_10006detail9transform16transform_kernelINS2_10policy_hubILb1EN4cuda3std3__45tupleIJPK11AutomobilisEEEE10policy1000EiNS7_10__identityEN6thrust24THRUST_300001_SM_1000_NS10device_ptrIS9_EEJSB_EEEvT0_iT1_T2_DpNS2_10kernel_argIT3_EE --------------------------
	.section	.nv.info._ZN3cub18CUB_300001_SM_10006detail9transform16transform_kernelINS2_10policy_hubILb1EN4cuda3std3__45tupleIJPK11AutomobilisEEEE10policy1000EiNS7_10__identityEN6thrust24THRUST_300001_SM_1000_NS10device_ptrIS9_EEJSB_EEEvT0_iT1_T2_DpNS2_10kernel_argIT3_EE,"",@"SHT_CUDA_INFO"
	.sectionflags	@""
	.align	4


	//----- nvinfo : EIATTR_CUDA_API_VERSION
	.align		4
        /*0000*/ 	.byte	0x04, 0x37
        /*0002*/ 	.short	(.L_224 - .L_223)
.L_223:
        /*0004*/ 	.word	0x00000082


	//----- nvinfo : EIATTR_KPARAM_INFO
	.align		4
.L_224:
        /*0008*/ 	.byte	0x04, 0x17
        /*000a*/ 	.short	(.L_226 - .L_225)
.L_225:
        /*000c*/ 	.word	0x00000000
        /*0010*/ 	.short	0x0004
        /*0012*/ 	.short	0x0018
        /*0014*/ 	.byte	0x00, 0xf0, 0x41, 0x00


	//----- nvinfo : EIATTR_KPARAM_INFO
	.align		4
.L_226:
        /*0018*/ 	.byte	0x04, 0x17
        /*001a*/ 	.short	(.L_228 - .L_227)
.L_227:
        /*001c*/ 	.word	0x00000000
        /*0020*/ 	.short	0x0003
        /*0022*/ 	.short	0x0010
        /*0024*/ 	.byte	0x00, 0xf0, 0x21, 0x00


	//----- nvinfo : EIATTR_KPARAM_INFO
	.align		4
.L_228:
        /*0028*/ 	.byte	0x04, 0x17
        /*002a*/ 	.short	(.L_230 - .L_229)
.L_229:
        /*002c*/ 	.word	0x00000000
        /*0030*/ 	.short	0x0002
        /*0032*/ 	.short	0x0008
        /*0034*/ 	.byte	0x00, 0xf0, 0x05, 0x00


	//----- nvinfo : EIATTR_KPARAM_INFO
	.align		4
.L_230:
        /*0038*/ 	.byte	0x04, 0x17
        /*003a*/ 	.short	(.L_232 - .L_231)
.L_231:
        /*003c*/ 	.word	0x00000000
        /*0040*/ 	.short	0x0001
        /*0042*/ 	.short	0x0004
        /*0044*/ 	.byte	0x00, 0xf0, 0x11, 0x00


	//----- nvinfo : EIATTR_KPARAM_INFO
	.align		4
.L_232:
        /*0048*/ 	.byte	0x04, 0x17
        /*004a*/ 	.short	(.L_234 - .L_233)
.L_233:
        /*004c*/ 	.word	0x00000000
        /*0050*/ 	.short	0x0000
        /*0052*/ 	.short	0x0000
        /*0054*/ 	.byte	0x00, 0xf0, 0x11, 0x00


	//----- nvinfo : EIATTR_SPARSE_MMA_MASK
	.align		4
.L_234:
        /*0058*/ 	.byte	0x03, 0x50
        /*005a*/ 	.short	0x0000


	//----- nvinfo : EIATTR_MAXREG_COUNT
	.align		4
        /*005c*/ 	.byte	0x03, 0x1b
        /*005e*/ 	.short	0x00ff


	//----- nvinfo : EIATTR_MERCURY_ISA_VERSION
	.align		4
        /*0060*/ 	.byte	0x03, 0x5f
        /*0062*/ 	.short	0x0101


	//----- nvinfo : EIATTR_UNUSED_LOAD_BYTE_OFFSET
	.align		4
        /*0064*/ 	.byte	0x04, 0x44
        /*0066*/ 	.short	(.L_236 - .L_235)


	//   ....[0]....
.L_235:
        /*0068*/ 	.word	0x00000360
        /*006c*/ 	.word	0x0000001f


	//   ....[1]....
        /*0070*/ 	.word	0x00000370
        /*0074*/ 	.word	0x0000000f


	//   ....[2]....
        /*0078*/ 	.word	0x00000510
        /*007c*/ 	.word	0x0000001f


	//   ....[3]....
        /*0080*/ 	.word	0x00000520
        /*0084*/ 	.word	0x0000000f


	//   ....[4]....
        /*0088*/ 	.word	0x00000650
        /*008c*/ 	.word	0x0000001f


	//   ....[5]....
        /*0090*/ 	.word	0x00000660
        /*0094*/ 	.word	0x0000000f


	//   ....[6]....
        /*0098*/ 	.word	0x00000790
        /*009c*/ 	.word	0x0000001f


	//   ....[7]....
        /*00a0*/ 	.word	0x000007a0
        /*00a4*/ 	.word	0x0000000f


	//   ....[8]....
        /*00a8*/ 	.word	0x000008d0
        /*00ac*/ 	.word	0x0000001f


	//   ....[9]....
        /*00b0*/ 	.word	0x000008e0
        /*00b4*/ 	.word	0x0000000f


	//   ....[10]....
        /*00b8*/ 	.word	0x00000a10
        /*00bc*/ 	.word	0x0000001f


	//   ....[11]....
        /*00c0*/ 	.word	0x00000a20
        /*00c4*/ 	.word	0x0000000f


	//   ....[12]....
        /*00c8*/ 	.word	0x00000b50
        /*00cc*/ 	.word	0x0000001f


	//   ....[13]....
        /*00d0*/ 	.word	0x00000b60
        /*00d4*/ 	.word	0x0000000f


	//   ....[14]....
        /*00d8*/ 	.word	0x00000c90
        /*00dc*/ 	.word	0x0000001f


	//   ....[15]....
        /*00e0*/ 	.word	0x00000ca0
        /*00e4*/ 	.word	0x0000000f


	//   ....[16]....
        /*00e8*/ 	.word	0x00000eb0
        /*00ec*/ 	.word	0x0000001f


	//   ....[17]....
        /*00f0*/ 	.word	0x00000ec0
        /*00f4*/ 	.word	0x0000000f


	//   ....[18]....
        /*00f8*/ 	.word	0x00001000
        /*00fc*/ 	.word	0x0000001f


	//   ....[19]....
        /*0100*/ 	.word	0x00001010
        /*0104*/ 	.word	0x0000000f


	//   ....[20]....
        /*0108*/ 	.word	0x00001140
        /*010c*/ 	.word	0x0000001f


	//   ....[21]....
        /*0110*/ 	.word	0x00001150
        /*0114*/ 	.word	0x0000000f


	//   ....[22]....
        /*0118*/ 	.word	0x00001280
        /*011c*/ 	.word	0x0000001f


	//   ....[23]....
        /*0120*/ 	.word	0x00001290
        /*0124*/ 	.word	0x0000000f


	//   ....[24]....
        /*0128*/ 	.word	0x00001440
        /*012c*/ 	.word	0x0000001f


	//   ....[25]....
        /*0130*/ 	.word	0x00001450
        /*0134*/ 	.word	0x0000000f


	//   ....[26]....
        /*0138*/ 	.word	0x00001590
        /*013c*/ 	.word	0x0000001f


	//   ....[27]....
        /*0140*/ 	.word	0x000015a0
        /*0144*/ 	.word	0x0000000f


	//   ....[28]....
        /*0148*/ 	.word	0x00001710
        /*014c*/ 	.word	0x0000001f


	//   ....[29]....
        /*0150*/ 	.word	0x00001720
        /*0154*/ 	.word	0x0000000f


	//   ....[30]....
        /*0158*/ 	.word	0x00001a20
        /*015c*/ 	.word	0x0000001f


	//   ....[31]....
        /*0160*/ 	.word	0x00001a30
        /*0164*/ 	.word	0x0000000f


	//   ....[32]....
        /*0168*/ 	.word	0x00001bf0
        /*016c*/ 	.word	0x0000001f


	//   ....[33]....
        /*0170*/ 	.word	0x00001c00
        /*0174*/ 	.word	0x0000000f


	//   ....[34]....
        /*0178*/ 	.word	0x00001d70
        /*017c*/ 	.word	0x0000001f


	//   ....[35]....
        /*0180*/ 	.word	0x00001d80
        /*0184*/ 	.word	0x0000000f


	//   ....[36]....
        /*0188*/ 	.word	0x00001ee0
        /*018c*/ 	.word	0x0000001f


	//   ....[37]....
        /*0190*/ 	.word	0x00001ef0
        /*0194*/ 	.word	0x0000000f


	//   ....[38]....
        /*0198*/ 	.word	0x00002050
        /*019c*/ 	.word	0x0000001f


	//   ....[39]....
        /*01a0*/ 	.word	0x00002060
        /*01a4*/ 	.word	0x0000000f


	//   ....[40]....
        /*01a8*/ 	.word	0x000021c0
        /*01ac*/ 	.word	0x0000001f


	//   ....[41]....
        /*01b0*/ 	.word	0x000021d0
        /*01b4*/ 	.word	0x0000000f


	//   ....[42]....
        /*01b8*/ 	.word	0x00002330
        /*01bc*/ 	.word	0x0000001f


	//   ....[43]....
        /*01c0*/ 	.word	0x00002340
        /*01c4*/ 	.word	0x0000000f


	//   ....[44]....
        /*01c8*/ 	.word	0x000024a0
        /*01cc*/ 	.word	0x0000001f


	//   ....[45]....
        /*01d0*/ 	.word	0x000024b0
        /*01d4*/ 	.word	0x0000000f


	//   ....[46]....
        /*01d8*/ 	.word	0x000026b0
        /*01dc*/ 	.word	0x0000001f


	//   ....[47]....
        /*01e0*/ 	.word	0x000026c0
        /*01e4*/ 	.word	0x0000000f


	//   ....[48]....
        /*01e8*/ 	.word	0x00002860
        /*01ec*/ 	.word	0x0000001f


	//   ....[49]....
        /*01f0*/ 	.word	0x00002870
        /*01f4*/ 	.word	0x0000000f


	//   ....[50]....
        /*01f8*/ 	.word	0x00002a30
        /*01fc*/ 	.word	0x0000001f


	//   ....[51]....
        /*0200*/ 	.word	0x00002a40
        /*0204*/ 	.word	0x0000000f


	//   ....[52]....
        /*0208*/ 	.word	0x00002bc0
        /*020c*/ 	.word	0x0000001f


	//   ....[53]....
        /*0210*/ 	.word	0x00002bd0
        /*0214*/ 	.word	0x0000000f


	//   ....[54]....
        /*0218*/ 	.word	0x00002de0
        /*021c*/ 	.word	0x0000001f


	//   ....[55]....
        /*0220*/ 	.word	0x00002df0
        /*0224*/ 	.word	0x0000000f


	//   ....[56]....
        /*0228*/ 	.word	0x00002f70
        /*022c*/ 	.word	0x0000001f


	//   ....[57]....
        /*0230*/ 	.word	0x00002f80
        /*0234*/ 	.word	0x0000000f


	//   ....[58]....
        /*0238*/ 	.word	0x00003150
        /*023c*/ 	.word	0x0000001f


	//   ....[59]....
        /*0240*/ 	.word	0x00003160
        /*0244*/ 	.word	0x0000000f


	//----- nvinfo : EIATTR_VRC_CTA_INIT_COUNT
	.align		4
.L_236:
        /*0248*/ 	.byte	0x02, 0x4a
	.zero		1
	.zero		1


	//----- nvinfo : EIATTR_EXIT_INSTR_OFFSETS
	.align		4
        /*024c*/ 	.byte	0x04, 0x1c
        /*024e*/ 	.short	(.L_238 - .L_237)


	//   ....[0]....
.L_237:
        /*0250*/ 	.word	0x00000210


	//   ....[1]....
        /*0254*/ 	.word	0x00000dc0


	//   ....[2]....
        /*0258*/ 	.word	0x00001360


	//   ....[3]....
        /*025c*/ 	.word	0x00001670


	//   ....[4]....
        /*0260*/ 	.word	0x000017f0


	//   ....[5]....
        /*0264*/ 	.word	0x00001810


	//   ....[6]....
        /*0268*/ 	.word	0x000025a0


	//   ....[7]....
        /*026c*/ 	.word	0x00002cd0


	//   ....[8]....
        /*0270*/ 	.word	0x00003090


	//   ....[9]....
        /*0274*/ 	.word	0x000030c0


	//   ....[10]....
        /*0278*/ 	.word	0x00003230


	//----- nvinfo : EIATTR_MAX_THREADS
	.align		4
.L_238:
        /*027c*/ 	.byte	0x04, 0x05
        /*027e*/ 	.short	(.L_240 - .L_239)
.L_239:
        /*0280*/ 	.word	0x00000080
        /*0284*/ 	.word	0x00000001
        /*0288*/ 	.word	0x00000001


	//----- nvinfo : EIATTR_CRS_STACK_SIZE
	.align		4
.L_240:
        /*028c*/ 	.byte	0x04, 0x1e
        /*028e*/ 	.short	(.L_242 - .L_241)
.L_241:
        /*0290*/ 	.word	0x00000000


	//----- nvinfo : EIATTR_CBANK_PARAM_SIZE
	.align		4
.L_242:
        /*0294*/ 	.byte	0x03, 0x19
        /*0296*/ 	.short	0x0028


	//----- nvinfo : EIATTR_PARAM_CBANK
	.align		4
        /*0298*/ 	.byte	0x04, 0x0a
        /*029a*/ 	.short	(.L_244 - .L_243)
	.align		4
.L_243:
        /*029c*/ 	.word	index@(.nv.constant0._ZN3cub18CUB_300001_SM_10006detail9transform16transform_kernelINS2_10policy_hubILb1EN4cuda3std3__45tupleIJPK11AutomobilisEEEE10policy1000EiNS7_10__identityEN6thrust24THRUST_300001_SM_1000_NS10device_ptrIS9_EEJSB_EEEvT0_iT1_T2_DpNS2_10kernel_argIT3_EE)
        /*02a0*/ 	.short	0x0380
        /*02a2*/ 	.short	0x0028


	//----- nvinfo : EIATTR_SW_WAR
	.align		4
.L_244:
        /*02a4*/ 	.byte	0x04, 0x36
        /*02a6*/ 	.short	(.L_246 - .L_245)
.L_245:
        /*02a8*/ 	.word	0x00000008
.L_246:


//--------------------- .nv.info._ZN3cub18CUB_300001_SM_10006detail9transform16transform_kernelINS2_10policy_hubILb1EN4cuda3std3__45tupleIJN6thrust24THRUST_300001_SM_1000_NS7pointerI11AutomobilisNSA_8cuda_cub3tagENSA_11use_defaultESF_EEEEEE10policy1000ElNS7_10__identityEPSC_JSL_EEEvT0_iT1_T2_DpNS2_10kernel_argIT3_EE --------------------------
	.section	.nv.info._ZN3cub18CUB_300001_SM_10006detail9transform16transform_kernelINS2_10policy_hubILb1EN4cuda3std3__45tupleIJN6thrust24THRUST_300001_SM_1000_NS7pointerI11AutomobilisNSA_8cuda_cub3tagENSA_11use_defaultESF_EEEEEE10policy1000ElNS7_10__identityEPSC_JSL_EEEvT0_iT1_T2_DpNS2_10kernel_argIT3_EE,"",@"SHT_CUDA_INFO"
	.sectionflags	@""
	.align	4


	//----- nvinfo : EIATTR_CUDA_API_VERSION
	.align		4
        /*0000*/ 	.byte	0x04, 0x37
        /*0002*/ 	.short	(.L_248 - .L_247)
.L_247:
        /*0004*/ 	.word	0x00000082


	//----- nvinfo : EIATTR_KPARAM_INFO
	.align		4
.L_248:
        /*0008*/ 	.byte	0x04, 0x17
        /*000a*/ 	.short	(.L_250 - .L_249)
.L_249:
        /*000c*/ 	.word	0x00000000
        /*0010*/ 	.short	0x0004
        /*0012*/ 	.short	0x0018
        /*0014*/ 	.byte	0x00, 0xf0, 0x41, 0x00


	//----- nvinfo : EIATTR_KPARAM_INFO
	.align		4
.L_250:
        /*0018*/ 	.byte	0x04, 0x17
        /*001a*/ 	.short	(.L_252 - .L_251)
.L_251:
        /*001c*/ 	.word	0x00000000
        /*0020*/ 	.short	0x0003
        /*0022*/ 	.short	0x0010
        /*0024*/ 	.byte	0x00, 0xf5, 0x21, 0x00


	//----- nvinfo : EIATTR_KPARAM_INFO
	.align		4
.L_252:
        /*0028*/ 	.byte	0x04, 0x17
        /*002a*/ 	.short	(.L_254 - .L_253)
.L_253:
        /*002c*/ 	.word	0x00000000
        /*0030*/ 	.short	0x0002
        /*0032*/ 	.short	0x000c
        /*0034*/ 	.byte	0x00, 0xf0, 0x05, 0x00


	//----- nvinfo : EIATTR_KPARAM_INFO
	.align		4
.L_254:
        /*0038*/ 	.byte	0x04, 0x17
        /*003a*/ 	.short	(.L_256 - .L_255)
.L_255:
        /*003c*/ 	.word	0x00000000
        /*0040*/ 	.short	0x0001
        /*0042*/ 	.short	0x0008
        /*0044*/ 	.byte	0x00, 0xf0, 0x11, 0x00


	//----- nvinfo : EIATTR_KPARAM_INFO
	.align		4
.L_256:
        /*0048*/ 	.byte	0x04, 0x17
        /*004a*/ 	.short	(.L_258 - .L_257)
.L_257:
        /*004c*/ 	.word	0x00000000
        /*0050*/ 	.short	0x0000
        /*0052*/ 	.short	0x0000
        /*0054*/ 	.byte	0x00, 0xf0, 0x21, 0x00


	//----- nvinfo : EIATTR_SPARSE_MMA_MASK
	.align		4
.L_258:
        /*0058*/ 	.byte	0x03, 0x50
        /*005a*/ 	.short	0x0000


	//----- nvinfo : EIATTR_MAXREG_COUNT
	.align		4
        /*005c*/ 	.byte	0x03, 0x1b
        /*005e*/ 	.short	0x00ff


	//----- nvinfo : EIATTR_MERCURY_ISA_VERSION
	.align		4
        /*0060*/ 	.byte	0x03, 0x5f
        /*0062*/ 	.short	0x0101


	//----- nvinfo : EIATTR_UNUSED_LOAD_BYTE_OFFSET
	.align		4
        /*0064*/ 	.byte	0x04, 0x44
        /*0066*/ 	.short	(.L_260 - .L_259)


	//   ....[0]....
.L_259:
        /*0068*/ 	.word	0x000003c0
        /*006c*/ 	.word	0x0000001f


	//   ....[1]....
        /*0070*/ 	.word	0x000003d0
        /*0074*/ 	.word	0x0000000f


	//   ....[2]....
        /*0078*/ 	.word	0x00000670
        /*007c*/ 	.word	0x0000001f


	//   ....[3]....
        /*0080*/ 	.word	0x00000680
        /*0084*/ 	.word	0x0000000f


	//   ....[4]....
        /*0088*/ 	.word	0x000007f0
        /*008c*/ 	.word	0x0000001f


	//   ....[5]....
        /*0090*/ 	.word	0x00000800
        /*0094*/ 	.word	0x0000000f


	//   ....[6]....
        /*0098*/ 	.word	0x00000960
        /*009c*/ 	.word	0x0000001f


	//   ....[7]....
        /*00a0*/ 	.word	0x00000970
        /*00a4*/ 	.word	0x0000000f


	//   ....[8]....
        /*00a8*/ 	.word	0x00000ad0
        /*00ac*/ 	.word	0x0000001f


	//   ....[9]....
        /*00b0*/ 	.word	0x00000ae0
        /*00b4*/ 	.word	0x0000000f


	//   ....[10]....
        /*00b8*/ 	.word	0x00000c40
        /*00bc*/ 	.word	0x0000001f


	//   ....[11]....
        /*00c0*/ 	.word	0x00000c50
        /*00c4*/ 	.word	0x0000000f


	//   ....[12]....
        /*00c8*/ 	.word	0x00000db0
        /*00cc*/ 	.word	0x0000001f


	//   ....[13]....
        /*00d0*/ 	.word	0x00000dc0
        /*00d4*/ 	.word	0x0000000f


	//   ....[14]....
        /*00d8*/ 	.word	0x00000f20
        /*00dc*/ 	.word	0x0000001f


	//   ....[15]....
        /*00e0*/ 	.word	0x00000f30
        /*00e4*/ 	.word	0x0000000f


	//   ....[16]....
        /*00e8*/ 	.word	0x000011c0
        /*00ec*/ 	.word	0x0000001f


	//   ....[17]....
        /*00f0*/ 	.word	0x000011d0
        /*00f4*/ 	.word	0x0000000f


	//   ....[18]....
        /*00f8*/ 	.word	0x00001390
        /*00fc*/ 	.word	0x0000001f


	//   ....[19]....
        /*0100*/ 	.word	0x000013a0
        /*0104*/ 	.word	0x0000000f


	//   ....[20]....
        /*0108*/ 	.word	0x00001510
        /*010c*/ 	.word	0x0000001f


	//   ....[21]....
        /*0110*/ 	.word	0x00001520
        /*0114*/ 	.word	0x0000000f


	//   ....[22]....
        /*0118*/ 	.word	0x00001680
        /*011c*/ 	.word	0x0000001f


	//   ....[23]....
        /*0120*/ 	.word	0x00001690
        /*0124*/ 	.word	0x0000000f


	//   ....[24]....
        /*0128*/ 	.word	0x000017f0
        /*012c*/ 	.word	0x0000001f


	//   ....[25]....
        /*0130*/ 	.word	0x00001800
        /*0134*/ 	.word	0x0000000f


	//   ....[26]....
        /*0138*/ 	.word	0x00001960
        /*013c*/ 	.word	0x0000001f


	//   ....[27]....
        /*0140*/ 	.word	0x00001970
        /*0144*/ 	.word	0x0000000f


	//   ....[28]....
        /*0148*/ 	.word	0x00001ad0
        /*014c*/ 	.word	0x0000001f


	//   ....[29]....
        /*0150*/ 	.word	0x00001ae0
        /*0154*/ 	.word	0x0000000f


	//   ....[30]....
        /*0158*/ 	.word	0x00001c40
        /*015c*/ 	.word	0x0000001f


	//   ....[31]....
        /*0160*/ 	.word	0x00001c50
        /*0164*/ 	.word	0x0000000f


	//   ....[32]....
        /*0168*/ 	.word	0x00001e50
        /*016c*/ 	.word	0x0000001f


	//   ....[33]....
        /*0170*/ 	.word	0x00001e60
        /*0174*/ 	.word	0x0000000f


	//   ....[34]....
        /*0178*/ 	.word	0x00002000
        /*017c*/ 	.word	0x0000001f


	//   ....[35]....
        /*0180*/ 	.word	0x00002010
        /*0184*/ 	.word	0x0000000f


	//   ....[36]....
        /*0188*/ 	.word	0x000021d0
        /*018c*/ 	.word	0x0000001f


	//   ....[37]....
        /*0190*/ 	.word	0x000021e0
        /*0194*/ 	.word	0x0000000f


	//   ....[38]....
        /*0198*/ 	.word	0x00002360
        /*019c*/ 	.word	0x0000001f


	//   ....[39]....
        /*01a0*/ 	.word	0x00002370
        /*01a4*/ 	.word	0x0000000f


	//   ....[40]....
        /*01a8*/ 	.word	0x00002580
        /*01ac*/ 	.word	0x0000001f


	//   ....[41]....
        /*01b0*/ 	.word	0x00002590
        /*01b4*/ 	.word	0x0000000f


	//   ....[42]....
        /*01b8*/ 	.word	0x00002710
        /*01bc*/ 	.word	0x0000001f


	//   ....[43]....
        /*01c0*/ 	.word	0x00002720
        /*01c4*/ 	.word	0x0000000f


	//   ....[44]....
        /*01c8*/ 	.word	0x000028f0
        /*01cc*/ 	.word	0x0000001f


	//   ....[45]....
        /*01d0*/ 	.word	0x00002900
        /*01d4*/ 	.word	0x0000000f


	//   ....[46]....
        /*01d8*/ 	.word	0x00002b10
        /*01dc*/ 	.word	0x0000001f


	//   ....[47]....
        /*01e0*/ 	.word	0x00002b20
        /*01e4*/ 	.word	0x0000000f


	//   ....[48]....
        /*01e8*/ 	.word	0x00002cc0
        /*01ec*/ 	.word	0x0000001f


	//   ....[49]....
        /*01f0*/ 	.word	0x00002cd0
        /*01f4*/ 	.word	0x0000000f


	//   ....[50]....
        /*01f8*/ 	.word	0x00002e00
        /*01fc*/ 	.word	0x0000001f


	//   ....[51]....
        /*0200*/ 	.word	0x00002e10
        /*0204*/ 	.word	0x0000000f


	//   ....[52]....
        /*0208*/ 	.word	0x00002f40
        /*020c*/ 	.word	0x0000001f


	//   ....[53]....
        /*0210*/ 	.word	0x00002f50
        /*0214*/ 	.word	0x0000000f


	//   ....[54]....
        /*0218*/ 	.word	0x00003080
        /*021c*/ 	.word	0x0000001f


	//   ....[55]....
        /*0220*/ 	.word	0x00003090
        /*0224*/ 	.word	0x0000000f


	//   ....[56]....
        /*0228*/ 	.word	0x000031c0
        /*022c*/ 	.word	0x0000001f


	//   ....[57]....
        /*0230*/ 	.word	0x000031d0
        /*0234*/ 	.word	0x0000000f


	//   ....[58]....
        /*0238*/ 	.word	0x00003300
        /*023c*/ 	.word	0x0000001f


	//   ....[59]....
        /*0240*/ 	.word	0x00003310
        /*0244*/ 	.word	0x0000000f


	//   ....[60]....
        /*0248*/ 	.word	0x00003440
        /*024c*/ 	.word	0x0000001f


	//   ....[61]....
        /*0250*/ 	.word	0x00003450
        /*0254*/ 	.word	0x0000000f


	//   ....[62]....
        /*0258*/ 	.word	0x00003680
        /*025c*/ 	.word	0x0000001f


	//   ....[63]....
        /*0260*/ 	.word	0x00003690
        /*0264*/ 	.word	0x0000000f


	//   ....[64]....
        /*0268*/ 	.word	0x000037d0
        /*026c*/ 	.word	0x0000001f


	//   ....[65]....
        /*0270*/ 	.word	0x000037e0
        /*0274*/ 	.word	0x0000000f


	//   ....[66]....
        /*0278*/ 	.word	0x00003910
        /*027c*/ 	.word	0x0000001f


	//   ....[67]....
        /*0280*/ 	.word	0x00003920
        /*0284*/ 	.word	0x0000000f


	//   ....[68]....
        /*0288*/ 	.word	0x00003a50
        /*028c*/ 	.word	0x0000001f


	//   ....[69]....
        /*0290*/ 	.word	0x00003a60
        /*0294*/ 	.word	0x0000000f


	//   ....[70]....
        /*0298*/ 	.word	0x00003c10
        /*029c*/ 	.word	0x0000001f


	//   ....[71]....
        /*02a0*/ 	.word	0x00003c20
        /*02a4*/ 	.word	0x0000000f


	//   ....[72]....
        /*02a8*/ 	.word	0x00003d60
        /*02ac*/ 	.word	0x0000001f


	//   ....[73]....
        /*02b0*/ 	.word	0x00003d70
        /*02b4*/ 	.word	0x0000000f


	//   ....[74]....
        /*02b8*/ 	.word	0x00003ee0
        /*02bc*/ 	.word	0x0000001f


	//   ....[75]....
        /*02c0*/ 	.word	0x00003ef0
        /*02c4*/ 	.word	0x0000000f


	//----- nvinfo : EIATTR_VRC_CTA_INIT_COUNT
	.align		4
.L_260:
        /*02c8*/ 	.byte	0x02, 0x4a
	.zero		1
	.zero		1


	//----- nvinfo : EIATTR_EXIT_INSTR_OFFSETS
	.align		4
        /*02cc*/ 	.byte	0x04, 0x1c
        /*02ce*/ 	.short	(.L_262 - .L_261)


	//   ....[0]....
.L_261:
        /*02d0*/ 	.word	0x000002c0


	//   ....[1]....
        /*02d4*/ 	.word	0x00001d40


	//   ....[2]....
        /*02d8*/ 	.word	0x00002470


	//   ....[3]....
        /*02dc*/ 	.word	0x00002830


	//   ....[4]....
        /*02e0*/ 	.word	0x00002860


	//   ....[5]....
        /*02e4*/ 	.word	0x000029d0


	//   ....[6]....
        /*02e8*/ 	.word	0x000029f0


	//   ....[7]....
        /*02ec*/ 	.word	0x00003590


	//   ....[8]....
        /*02f0*/ 	.word	0x00003b30


	//   ....[9]....
        /*02f4*/ 	.word	0x00003e40


	//   ....[10]....
        /*02f8*/ 	.word	0x00003fc0


	//----- nvinfo : EIATTR_MAX_THREADS
	.align		4
.L_262:
        /*02fc*/ 	.byte	0x04, 0x05
        /*02fe*/ 	.short	(.L_264 - .L_263)
.L_263:
        /*0300*/ 	.word	0x00000080
        /*0304*/ 	.word	0x00000001
        /*0308*/ 	.word	0x00000001


	//----- nvinfo : EIATTR_CRS_STACK_SIZE
	.align		4
.L_264:
        /*030c*/ 	.byte	0x04, 0x1e
        /*030e*/ 	.short	(.L_266 - .L_265)
.L_265:
        /*0310*/ 	.word	0x00000000


	//----- nvinfo : EIATTR_CBANK_PARAM_SIZE
	.align		4
.L_266:
        /*0314*/ 	.byte	0x03, 0x19
        /*0316*/ 	.short	0x0028


	//----- nvinfo : EIATTR_PARAM_CBANK
	.align		4
        /*0318*/ 	.byte	0x04, 0x0a
        /*031a*/ 	.short	(.L_268 - .L_267)
	.align		4
.L_267:
        /*031c*/ 	.word	index@(.nv.constant0._ZN3cub18CUB_300001_SM_10006detail9transform16transform_kernelINS2_10policy_hubILb1EN4cuda3std3__45tupleIJN6thrust24THRUST_300001_SM_1000_NS7pointerI11AutomobilisNSA_8cuda_cub3tagENSA_11use_defaultESF_EEEEEE10policy1000ElNS7_10__identityEPSC_JSL_EEEvT0_iT1_T2_DpNS2_10kernel_argIT3_EE)
        /*0320*/ 	.short	0x0380
        /*0322*/ 	.short	0x0028


	//----- nvinfo : EIATTR_SW_WAR
	.align		4
.L_268:
        /*0324*/ 	.byte	0x04, 0x36
        /*0326*/ 	.short	(.L_270 - .L_269)
.L_269:
        /*0328*/ 	.word	0x00000008
.L_270:


//--------------------- .nv.info._ZN3cub18CUB_300001_SM_10006detail9transform16transform_kernelINS2_10policy_hubILb1EN4cuda3std3__45tupleIJN6thrust24THRUST_300001_SM_1000_NS7pointerI11AutomobilisNSA_8cuda_cub3tagENSA_11use_defaultESF_EEEEEE10policy1000EiNS7_10__identityEPSC_JSL_EEEvT0_iT1_T2_DpNS2_10kernel_argIT3_EE --------------------------
	.section	.nv.info._ZN3cub18CUB_300001_SM_10006detail9transform16transform_kernelINS2_10policy_hubILb1EN4cuda3std3__45tupleIJN6thrust24THRUST_300001_SM_1000_NS7pointerI11AutomobilisNSA_8cuda_cub3tagENSA_11use_defaultESF_EEEEEE10policy1000EiNS7_10__identityEPSC_JSL_EEEvT0_iT1_T2_DpNS2_10kernel_argIT3_EE,"",@"SHT_CUDA_INFO"
	.sectionflags	@""
	.align	4


	//----- nvinfo : EIATTR_CUDA_API_VERSION
	.align		4
        /*0000*/ 	.byte	0x04, 0x37
        /*0002*/ 	.short	(.L_272 - .L_271)
.L_271:
        /*0004*/ 	.word	0x00000082


	//----- nvinfo : EIATTR_KPARAM_INFO
	.align		4
.L_272:
        /*0008*/ 	.byte	0x04, 0x17
        /*000a*/ 	.short	(.L_274 - .L_273)
.L_273:
        /*000c*/ 	.word	0x00000000
        /*0010*/ 	.short	0x0004
        /*0012*/ 	.short	0x0018
        /*0014*/ 	.byte	0x00, 0xf0, 0x41, 0x00


	//----- nvinfo : EIATTR_KPARAM_INFO
	.align		4
.L_274:
        /*0018*/ 	.byte	0x04, 0x17
        /*001a*/ 	.short	(.L_276 - .L_275)
.L_275:
        /*001c*/ 	.word	0x00000000
        /*0020*/ 	.short	0x0003
        /*0022*/ 	.short	0x0010
        /*0024*/ 	.byte	0x00, 0xf5, 0x21, 0x00


	//----- nvinfo : EIATTR_KPARAM_INFO
	.align		4
.L_276:
        /*0028*/ 	.byte	0x04, 0x17
        /*002a*/ 	.short	(.L_278 - .L_277)
.L_277:
        /*002c*/ 	.word	0x00000000
        /*0030*/ 	.short	0x0002
        /*0032*/ 	.short	0x0008
        /*0034*/ 	.byte	0x00, 0xf0, 0x05, 0x00


	//----- nvinfo : EIATTR_KPARAM_INFO
	.align		4
.L_278:
        /*0038*/ 	.byte	0x04, 0x17
        /*003a*/ 	.short	(.L_280 - .L_279)
.L_279:
        /*003c*/ 	.word	0x00000000
        /*0040*/ 	.short	0x0001
        /*0042*/ 	.short	0x0004
        /*0044*/ 	.byte	0x00, 0xf0, 0x11, 0x00


	//----- nvinfo : EIATTR_KPARAM_INFO
	.align		4
.L_280:
        /*0048*/ 	.byte	0x04, 0x17
        /*004a*/ 	.short	(.L_282 - .L_281)
.L_281:
        /*004c*/ 	.word	0x00000000
        /*0050*/ 	.short	0x0000
        /*0052*/ 	.short	0x0000
        /*0054*/ 	.byte	0x00, 0xf0, 0x11, 0x00


	//----- nvinfo : EIATTR_SPARSE_MMA_MASK
	.align		4
.L_282:
        /*0058*/ 	.byte	0x03, 0x50
        /*005a*/ 	.short	0x0000


	//----- nvinfo : EIATTR_MAXREG_COUNT
	.align		4
        /*005c*/ 	.byte	0x03, 0x1b
        /*005e*/ 	.short	0x00ff


	//----- nvinfo : EIATTR_MERCURY_ISA_VERSION
	.align		4
        /*0060*/ 	.byte	0x03, 0x5f
        /*0062*/ 	.short	0x0101


	//----- nvinfo : EIATTR_UNUSED_LOAD_BYTE_OFFSET
	.align		4
        /*0064*/ 	.byte	0x04, 0x44
        /*0066*/ 	.short	(.L_284 - .L_283)


	//   ....[0]....
.L_283:
        /*0068*/ 	.word	0x00000360
        /*006c*/ 	.word	0x0000001f


	//   ....[1]....
        /*0070*/ 	.word	0x00000370
        /*0074*/ 	.word	0x0000000f


	//   ....[2]....
        /*0078*/ 	.word	0x00000510
        /*007c*/ 	.word	0x0000001f


	//   ....[3]....
        /*0080*/ 	.word	0x00000520
        /*0084*/ 	.word	0x0000000f


	//   ....[4]....
        /*0088*/ 	.word	0x00000650
        /*008c*/ 	.word	0x0000001f


	//   ....[5]....
        /*0090*/ 	.word	0x00000660
        /*0094*/ 	.word	0x0000000f


	//   ....[6]....
        /*0098*/ 	.word	0x00000790
        /*009c*/ 	.word	0x0000001f


	//   ....[7]....
        /*00a0*/ 	.word	0x000007a0
        /*00a4*/ 	.word	0x0000000f


	//   ....[8]....
        /*00a8*/ 	.word	0x000008d0
        /*00ac*/ 	.word	0x0000001f


	//   ....[9]....
        /*00b0*/ 	.word	0x000008e0
        /*00b4*/ 	.word	0x0000000f


	//   ....[10]....
        /*00b8*/ 	.word	0x00000a10
        /*00bc*/ 	.word	0x0000001f


	//   ....[11]....
        /*00c0*/ 	.word	0x00000a20
        /*00c4*/ 	.word	0x0000000f


	//   ....[12]....
        /*00c8*/ 	.word	0x00000b50
        /*00cc*/ 	.word	0x0000001f


	//   ....[13]....
        /*00d0*/ 	.word	0x00000b60
        /*00d4*/ 	.word	0x0000000f


	//   ....[14]....
        /*00d8*/ 	.word	0x00000c90
        /*00dc*/ 	.word	0x0000001f


	//   ....[15]....
        /*00e0*/ 	.word	0x00000ca0
        /*00e4*/ 	.word	0x0000000f


	//   ....[16]....
        /*00e8*/ 	.word	0x00000eb0
        /*00ec*/ 	.word	0x0000001f


	//   ....[17]....
        /*00f0*/ 	.word	0x00000ec0
        /*00f4*/ 	.word	0x0000000f


	//   ....[18]....
        /*00f8*/ 	.word	0x00001000
        /*00fc*/ 	.word	0x0000001f


	//   ....[19]....
        /*0100*/ 	.word	0x00001010
        /*0104*/ 	.word	0x0000000f


	//   ....[20]....
        /*0108*/ 	.word	0x00001140
        /*010c*/ 	.word	0x0000001f


	//   ....[21]....
        /*0110*/ 	.word	0x00001150
        /*0114*/ 	.word	0x0000000f


	//   ....[22]....
        /*0118*/ 	.word	0x00001280
        /*011c*/ 	.word	0x0000001f


	//   ....[23]....
        /*0120*/ 	.word	0x00001290
        /*0124*/ 	.word	0x0000000f


	//   ....[24]....
        /*0128*/ 	.word	0x00001440
        /*012c*/ 	.word	0x0000001f


	//   ....[25]....
        /*0130*/ 	.word	0x00001450
        /*0134*/ 	.word	0x0000000f


	//   ....[26]....
        /*0138*/ 	.word	0x00001590
        /*013c*/ 	.word	0x0000001f


	//   ....[27]....
        /*0140*/ 	.word	0x000015a0
        /*0144*/ 	.word	0x0000000f


	//   ....[28]....
        /*0148*/ 	.word	0x00001710
        /*014c*/ 	.word	0x0000001f


	//   ....[29]....
        /*0150*/ 	.word	0x00001720
        /*0154*/ 	.word	0x0000000f


	//   ....[30]....
        /*0158*/ 	.word	0x00001a20
        /*015c*/ 	.word	0x0000001f


	//   ....[31]....
        /*0160*/ 	.word	0x00001a30
        /*0164*/ 	.word	0x0000000f


	//   ....[32]....
        /*0168*/ 	.word	0x00001bf0
        /*016c*/ 	.word	0x0000001f


	//   ....[33]....
        /*0170*/ 	.word	0x00001c00
        /*0174*/ 	.word	0x0000000f


	//   ....[34]....
        /*0178*/ 	.word	0x00001d70
        /*017c*/ 	.word	0x0000001f


	//   ....[35]....
        /*0180*/ 	.word	0x00001d80
        /*0184*/ 	.word	0x0000000f


	//   ....[36]....
        /*0188*/ 	.word	0x00001ee0
        /*018c*/ 	.word	0x0000001f


	//   ....[37]....
        /*0190*/ 	.word	0x00001ef0
        /*0194*/ 	.word	0x0000000f


	//   ....[38]....
        /*0198*/ 	.word	0x00002050
        /*019c*/ 	.word	0x0000001f


	//   ....[39]....
        /*01a0*/ 	.word	0x00002060
        /*01a4*/ 	.word	0x0000000f


	//   ....[40]....
        /*01a8*/ 	.word	0x000021c0
        /*01ac*/ 	.word	0x0000001f


	//   ....[41]....
        /*01b0*/ 	.word	0x000021d0
        /*01b4*/ 	.word	0x0000000f


	//   ....[42]....
        /*01b8*/ 	.word	0x00002330
        /*01bc*/ 	.word	0x0000001f


	//   ....[43]....
        /*01c0*/ 	.word	0x00002340
        /*01c4*/ 	.word	0x0000000f


	//   ....[44]....
        /*01c8*/ 	.word	0x000024a0
        /*01cc*/ 	.word	0x0000001f


	//   ....[45]....
        /*01d0*/ 	.word	0x000024b0
        /*01d4*/ 	.word	0x0000000f


	//   ....[46]....
        /*01d8*/ 	.word	0x000026b0
        /*01dc*/ 	.word	0x0000001f


	//   ....[47]....
        /*01e0*/ 	.word	0x000026c0
        /*01e4*/ 	.word	0x0000000f


	//   ....[48]....
        /*01e8*/ 	.word	0x00002860
        /*01ec*/ 	.word	0x0000001f


	//   ....[49]....
        /*01f0*/ 	.word	0x00002870
        /*01f4*/ 	.word	0x0000000f


	//   ....[50]....
        /*01f8*/ 	.word	0x00002a30
        /*01fc*/ 	.word	0x0000001f


	//   ....[51]....
        /*0200*/ 	.word	0x00002a40
        /*0204*/ 	.word	0x0000000f


	//   ....[52]....
        /*0208*/ 	.word	0x00002bc0
        /*020c*/ 	.word	0x0000001f


	//   ....[53]....
        /*0210*/ 	.word	0x00002bd0
        /*0214*/ 	.word	0x0000000f


	//   ....[54]....
        /*0218*/ 	.word	0x00002de0
        /*021c*/ 	.word	0x0000001f


	//   ....[55]....
        /*0220*/ 	.word	0x00002df0
        /*0224*/ 	.word	0x0000000f


	//   ....[56]....
        /*0228*/ 	.word	0x00002f70
        /*022c*/ 	.word	0x0000001f


	//   ....[57]....
        /*0230*/ 	.word	0x00002f80
        /*0234*/ 	.word	0x0000000f


	//   ....[58]....
        /*0238*/ 	.word	0x00003150
        /*023c*/ 	.word	0x0000001f


	//   ....[59]....
        /*0240*/ 	.word	0x00003160
        /*0244*/ 	.word	0x0000000f


	//----- nvinfo : EIATTR_VRC_CTA_INIT_COUNT
	.align		4
.L_284:
        /*0248*/ 	.byte	0x02, 0x4a
	.zero		1
	.zero		1


	//----- nvinfo : EIATTR_EXIT_INSTR_OFFSETS
	.align		4
        /*024c*/ 	.byte	0x04, 0x1c
        /*024e*/ 	.short	(.L_286 - .L_285)


	//   ....[0]....
.L_285:
        /*0250*/ 	.word	0x00000210


	//   ....[1]....
        /*0254*/ 	.word	0x00000dc0


	//   ....[2]....
        /*0258*/ 	.word	0x00001360


	//   ....[3]....
        /*025c*/ 	.word	0x00001670


	//   ....[4]....
        /*0260*/ 	.word	0x000017f0


	//   ....[5]....
        /*0264*/ 	.word	0x00001810


	//   ....[6]....
        /*0268*/ 	.word	0x000025a0


	//   ....[7]....
        /*026c*/ 	.word	0x00002cd0


	//   ....[8]....
        /*0270*/ 	.word	0x00003090


	//   ....[9]....
        /*0274*/ 	.word	0x000030c0


	//   ....[10]....
        /*0278*/ 	.word	0x00003230


	//----- nvinfo : EIATTR_MAX_THREADS
	.align		4
.L_286:
        /*027c*/ 	.byte	0x04, 0x05
        /*027e*/ 	.short	(.L_288 - .L_287)
.L_287:
        /*0280*/ 	.word	0x00000080
        /*0284*/ 	.word	0x00000001
        /*0288*/ 	.word	0x00000001


	//----- nvinfo : EIATTR_CRS_STACK_SIZE
	.align		4
.L_288:
        /*028c*/ 	.byte	0x04, 0x1e
        /*028e*/ 	.short	(.L_290 - .L_289)
.L_289:
        /*0290*/ 	.word	0x00000000


	//----- nvinfo : EIATTR_CBANK_PARAM_SIZE
	.align		4
.L_290:
        /*0294*/ 	.byte	0x03, 0x19
        /*0296*/ 	.short	0x0028


	//----- nvinfo : EIATTR_PARAM_CBANK
	.align		4
        /*0298*/ 	.byte	0x04, 0x0a
        /*029a*/ 	.short	(.L_292 - .L_291)
	.align		4
.L_291:
        /*029c*/ 	.word	index@(.nv.constant0._ZN3cub18CUB_300001_SM_10006detail9transform16transform_kernelINS2_10policy_hubILb1EN4cuda3std3__45tupleIJN6thrust24THRUST_300001_SM_1000_NS7pointerI11AutomobilisNSA_8cuda_cub3tagENSA_11use_defaultESF_EEEEEE10policy1000EiNS7_10__identityEPSC_JSL_EEEvT0_iT1_T2_DpNS2_10kernel_argIT3_EE)
        /*02a0*/ 	.short	0x0380
        /*02a2*/ 	.short	0x0028


	//----- nvinfo : EIATTR_SW_WAR
	.align		4
.L_292:
        /*02a4*/ 	.byte	0x04, 0x36
        /*02a6*/ 	.short	(.L_294 - .L_293)
.L_293:
        /*02a8*/ 	.word	0x00000008
.L_294:


//--------------------- .nv.info._ZN3cub18CUB_300001_SM_10006detail9transform16transform_kernelINS2_10policy_hubILb1EN4cuda3std3__45tupleIJN6thrust24THRUST_300001_SM_1000_NS7pointerI11AutomobilisNSA_8cuda_cub3tagENSA_11use_defaultESF_EEEEEE10policy1000ElNS7_10__identityENSA_10device_ptrISC_EEJPSC_EEEvT0_iT1_T2_DpNS2_10kernel_argIT3_EE --------------------------
	.section	.nv.info._ZN3cub18CUB_300001_SM_10006detail9transform16transform_kernelINS2_10policy_hubILb1EN4cuda3std3__45tupleIJN6thrust24THRUST_300001_SM_1000_NS7pointerI11AutomobilisNSA_8cuda_cub3tagENSA_11use_defaultESF_EEEEEE10policy1000ElNS7_10__identityENSA_10device_ptrISC_EEJPSC_EEEvT0_iT1_T2_DpNS2_10kernel_argIT3_EE,"",@"SHT_CUDA_INFO"
	.sectionflags	@""
	.align	4


	//----- nvinfo : EIATTR_CUDA_API_VERSION
	.align		4
        /*0000*/ 	.byte	0x04, 0x37
        /*0002*/ 	.short	(.L_296 - .L_295)
.L_295:
        /*0004*/ 	.word	0x00000082


	//----- nvinfo : EIATTR_KPARAM_INFO
	.align		4
.L_296:
        /*0008*/ 	.byte	0x04, 0x17
        /*000a*/ 	.short	(.L_298 - .L_297)
.L_297:
        /*000c*/ 	.word	0x00000000
        /*0010*/ 	.short	0x0004
        /*0012*/ 	.short	0x0018
        /*0014*/ 	.byte	0x00, 0xf0, 0x41, 0x00


	//----- nvinfo : EIATTR_KPARAM_INFO
	.align		4
.L_298:
        /*0018*/ 	.byte	0x04, 0x17
        /*001a*/ 	.short	(.L_300 - .L_299)
.L_299:
        /*001c*/ 	.word	0x00000000
        /*0020*/ 	.short	0x0003
        /*0022*/ 	.short	0x0010
        /*0024*/ 	.byte	0x00, 0xf0, 0x21, 0x00


	//----- nvinfo : EIATTR_KPARAM_INFO
	.align		4
.L_300:
        /*0028*/ 	.byte	0x04, 0x17
        /*002a*/ 	.short	(.L_302 - .L_301)
.L_301:
        /*002c*/ 	.word	0x00000000
        /*0030*/ 	.short	0x0002
        /*0032*/ 	.short	0x000c
        /*0034*/ 	.byte	0x00, 0xf0, 0x05, 0x00


	//----- nvinfo : EIATTR_KPARAM_INFO
	.align		4
.L_302:
        /*0038*/ 	.byte	0x04, 0x17
        /*003a*/ 	.short	(.L_304 - .L_303)
.L_303:
        /*003c*/ 	.word	0x00000000
        /*0040*/ 	.short	0x0001
        /*0042*/ 	.short	0x0008
        /*0044*/ 	.byte	0x00, 0xf0, 0x11, 0x00


	//----- nvinfo : EIATTR_KPARAM_INFO
	.align		4
.L_304:
        /*0048*/ 	.byte	0x04, 0x17
        /*004a*/ 	.short	(.L_306 - .L_305)
.L_305:
        /*004c*/ 	.word	0x00000000
        /*0050*/ 	.short	0x0000
        /*0052*/ 	.short	0x0000
        /*0054*/ 	.byte	0x00, 0xf0, 0x21, 0x00


	//----- nvinfo : EIATTR_SPARSE_MMA_MASK
	.align		4
.L_306:
        /*0058*/ 	.byte	0x03, 0x50
        /*005a*/ 	.short	0x0000


	//----- nvinfo : EIATTR_MAXREG_COUNT
	.align		4
        /*005c*/ 	.byte	0x03, 0x1b
        /*005e*/ 	.short	0x00ff


	//----- nvinfo : EIATTR_MERCURY_ISA_VERSION
	.align		4
        /*0060*/ 	.byte	0x03, 0x5f
        /*0062*/ 	.short	0x0101


	//----- nvinfo : EIATTR_UNUSED_LOAD_BYTE_OFFSET
	.align		4
        /*0064*/ 	.byte	0x04, 0x44
        /*0066*/ 	.short	(.L_308 - .L_307)


	//   ....[0]....
.L_307:
        /*0068*/ 	.word	0x000003c0
        /*006c*/ 	.word	0x0000001f


	//   ....[1]....
        /*0070*/ 	.word	0x000003d0
        /*0074*/ 	.word	0x0000000f


	//   ....[2]....
        /*0078*/ 	.word	0x00000670
        /*007c*/ 	.word	0x0000001f


	//   ....[3]....
        /*0080*/ 	.word	0x00000680
        /*0084*/ 	.word	0x0000000f


	//   ....[4]....
        /*0088*/ 	.word	0x000007f0
        /*008c*/ 	.word	0x0000001f


	//   ....[5]....
        /*0090*/ 	.word	0x00000800
        /*0094*/ 	.word	0x0000000f


	//   ....[6]....
        /*0098*/ 	.word	0x00000960
        /*009c*/ 	.word	0x0000001f


	//   ....[7]....
        /*00a0*/ 	.word	0x00000970
        /*00a4*/ 	.word	0x0000000f


	//   ....[8]....
        /*00a8*/ 	.word	0x00000ad0
        /*00ac*/ 	.word	0x0000001f


	//   ....[9]....
        /*00b0*/ 	.word	0x00000ae0
        /*00b4*/ 	.word	0x0000000f


	//   ....[10]....
        /*00b8*/ 	.word	0x00000c40
        /*00bc*/ 	.word	0x0000001f


	//   ....[11]....
        /*00c0*/ 	.word	0x00000c50
        /*00c4*/ 	.word	0x0000000f


	//   ....[12]....
        /*00c8*/ 	.word	0x00000db0
        /*00cc*/ 	.word	0x0000001f


	//   ....[13]....
        /*00d0*/ 	.word	0x00000dc0
        /*00d4*/ 	.word	0x0000000f


	//   ....[14]....
        /*00d8*/ 	.word	0x00000f20
        /*00dc*/ 	.word	0x0000001f


	//   ....[15]....
        /*00e0*/ 	.word	0x00000f30
        /*00e4*/ 	.word	0x0000000f


	//   ....[16]....
        /*00e8*/ 	.word	0x000011c0
        /*00ec*/ 	.word	0x0000001f


	//   ....[17]....
        /*00f0*/ 	.word	0x000011d0
        /*00f4*/ 	.word	0x0000000f


	//   ....[18]....
        /*00f8*/ 	.word	0x00001390
        /*00fc*/ 	.word	0x0000001f


	//   ....[19]....
        /*0100*/ 	.word	0x000013a0
        /*0104*/ 	.word	0x0000000f


	//   ....[20]....
        /*0108*/ 	.word	0x00001510
        /*010c*/ 	.word	0x0000001f


	//   ....[21]....
        /*0110*/ 	.word	0x00001520
        /*0114*/ 	.word	0x0000000f


	//   ....[22]....
        /*0118*/ 	.word	0x00001680
        /*011c*/ 	.word	0x0000001f


	//   ....[23]....
        /*0120*/ 	.word	0x00001690
        /*0124*/ 	.word	0x0000000f


	//   ....[24]....
        /*0128*/ 	.word	0x000017f0
        /*012c*/ 	.word	0x0000001f


	//   ....[25]....
        /*0130*/ 	.word	0x00001800
        /*0134*/ 	.word	0x0000000f


	//   ....[26]....
        /*0138*/ 	.word	0x00001960
        /*013c*/ 	.word	0x0000001f


	//   ....[27]....
        /*0140*/ 	.word	0x00001970
        /*0144*/ 	.word	0x0000000f


	//   ....[28]....
        /*0148*/ 	.word	0x00001ad0
        /*014c*/ 	.word	0x0000001f


	//   ....[29]....
        /*0150*/ 	.word	0x00001ae0
        /*0154*/ 	.word	0x0000000f


	//   ....[30]....
        /*0158*/ 	.word	0x00001c40
        /*015c*/ 	.word	0x0000001f


	//   ....[31]....
        /*0160*/ 	.word	0x00001c50
        /*0164*/ 	.word	0x0000000f


	//   ....[32]....
        /*0168*/ 	.word	0x00001e50
        /*016c*/ 	.word	0x0000001f


	//   ....[33]....
        /*0170*/ 	.word	0x00001e60
        /*0174*/ 	.word	0x0000000f


	//   ....[34]....
        /*0178*/ 	.word	0x00002000
        /*017c*/ 	.word	0x0000001f


	//   ....[35]....
        /*0180*/ 	.word	0x00002010
        /*0184*/ 	.word	0x0000000f


	//   ....[36]....
        /*0188*/ 	.word	0x000021d0
        /*018c*/ 	.word	0x0000001f


	//   ....[37]....
        /*0190*/ 	.word	0x000021e0
        /*0194*/ 	.word	0x0000000f


	//   ....[38]....
        /*0198*/ 	.word	0x00002360
        /*019c*/ 	.word	0x0000001f


	//   ....[39]....
        /*01a0*/ 	.word	0x00002370
        /*01a4*/ 	.word	0x0000000f


	//   ....[40]....
        /*01a8*/ 	.word	0x00002580
        /*01ac*/ 	.word	0x0000001f


	//   ....[41]....
        /*01b0*/ 	.word	0x00002590
        /*01b4*/ 	.word	0x0000000f


	//   ....[42]....
        /*01b8*/ 	.word	0x00002710
        /*01bc*/ 	.word	0x0000001f


	//   ....[43]....
        /*01c0*/ 	.word	0x00002720
        /*01c4*/ 	.word	0x0000000f


	//   ....[44]....
        /*01c8*/ 	.word	0x000028f0
        /*01cc*/ 	.word	0x0000001f


	//   ....[45]....
        /*01d0*/ 	.word	0x00002900
        /*01d4*/ 	.word	0x0000000f


	//   ....[46]....
        /*01d8*/ 	.word	0x00002b10
        /*01dc*/ 	.word	0x0000001f


	//   ....[47]....
        /*01e0*/ 	.word	0x00002b20
        /*01e4*/ 	.word	0x0000000f


	//   ....[48]....
        /*01e8*/ 	.word	0x00002cc0
        /*01ec*/ 	.word	0x0000001f


	//   ....[49]....
        /*01f0*/ 	.word	0x00002cd0
        /*01f4*/ 	.word	0x0000000f


	//   ....[50]....
        /*01f8*/ 	.word	0x00002e00
        /*01fc*/ 	.word	0x0000001f


	//   ....[51]....
        /*0200*/ 	.word	0x00002e10
        /*0204*/ 	.word	0x0000000f


	//   ....[52]....
        /*0208*/ 	.word	0x00002f40
        /*020c*/ 	.word	0x0000001f


	//   ....[53]....
        /*0210*/ 	.word	0x00002f50
        /*0214*/ 	.word	0x0000000f


	//   ....[54]....
        /*0218*/ 	.word	0x00003080
        /*021c*/ 	.word	0x0000001f


	//   ....[55]....
        /*0220*/ 	.word	0x00003090
        /*0224*/ 	.word	0x0000000f


	//   ....[56]....
        /*0228*/ 	.word	0x000031c0
        /*022c*/ 	.word	0x0000001f


	//   ....[57]....
        /*0230*/ 	.word	0x000031d0
        /*0234*/ 	.word	0x0000000f


	//   ....[58]....
        /*0238*/ 	.word	0x00003300
        /*023c*/ 	.word	0x0000001f


	//   ....[59]....
        /*0240*/ 	.word	0x00003310
        /*0244*/ 	.word	0x0000000f


	//   ....[60]....
        /*0248*/ 	.word	0x00003440
        /*024c*/ 	.word	0x0000001f


	//   ....[61]....
        /*0250*/ 	.word	0x00003450
        /*0254*/ 	.word	0x0000000f


	//   ....[62]....
        /*0258*/ 	.word	0x00003680
        /*025c*/ 	.word	0x0000001f


	//   ....[63]....
        /*0260*/ 	.word	0x00003690
        /*0264*/ 	.word	0x0000000f


	//   ....[64]....
        /*0268*/ 	.word	0x000037d0
        /*026c*/ 	.word	0x0000001f


	//   ....[65]....
        /*0270*/ 	.word	0x000037e0
        /*0274*/ 	.word	0x0000000f


	//   ....[66]....
        /*0278*/ 	.word	0x00003910
        /*027c*/ 	.word	0x0000001f


	//   ....[67]....
        /*0280*/ 	.word	0x00003920
        /*0284*/ 	.word	0x0000000f


	//   ....[68]....
        /*0288*/ 	.word	0x00003a50
        /*028c*/ 	.word	0x0000001f


	//   ....[69]....
        /*0290*/ 	.word	0x00003a60
        /*0294*/ 	.word	0x0000000f


	//   ....[70]....
        /*0298*/ 	.word	0x00003c10
        /*029c*/ 	.word	0x0000001f


	//   ....[71]....
        /*02a0*/ 	.word	0x00003c20
        /*02a4*/ 	.word	0x0000000f


	//   ....[72]....
        /*02a8*/ 	.word	0x00003d60
        /*02ac*/ 	.word	0x0000001f


	//   ....[73]....
        /*02b0*/ 	.word	0x00003d70
        /*02b4*/ 	.word	0x0000000f


	//   ....[74]....
        /*02b8*/ 	.word	0x00003ee0
        /*02bc*/ 	.word	0x0000001f


	//   ....[75]....
        /*02c0*/ 	.word	0x00003ef0
        /*02c4*/ 	.word	0x0000000f


	//----- nvinfo : EIATTR_VRC_CTA_INIT_COUNT
	.align		4
.L_308:
        /*02c8*/ 	.byte	0x02, 0x4a
	.zero		1
	.zero		1


	//----- nvinfo : EIATTR_EXIT_INSTR_OFFSETS
	.align		4
        /*02cc*/ 	.byte	0x04, 0x1c
        /*02ce*/ 	.short	(.L_310 - .L_309)


	//   ....[0]....
.L_309:
        /*02d0*/ 	.word	0x000002c0


	//   ....[1]....
        /*02d4*/ 	.word	0x00001d40


	//   ....[2]....
        /*02d8*/ 	.word	0x00002470


	//   ....[3]....
        /*02dc*/ 	.word	0x00002830


	//   ....[4]....
        /*02e0*/ 	.word	0x00002860


	//   ....[5]....
        /*02e4*/ 	.word	0x000029d0


	//   ....[6]....
        /*02e8*/ 	.word	0x000029f0


	//   ....[7]....
        /*02ec*/ 	.word	0x00003590


	//   ....[8]....
        /*02f0*/ 	.word	0x00003b30


	//   ....[9]....
        /*02f4*/ 	.word	0x00003e40


	//   ....[10]....
        /*02f8*/ 	.word	0x00003fc0


	//----- nvinfo : EIATTR_MAX_THREADS
	.align		4
.L_310:
        /*02fc*/ 	.byte	0x04, 0x05
        /*02fe*/ 	.short	(.L_312 - .L_311)
.L_311:
        /*0300*/ 	.word	0x00000080
        /*0304*/ 	.word	0x00000001
        /*0308*/ 	.word	0x00000001


	//----- nvinfo : EIATTR_CRS_STACK_SIZE
	.align		4
.L_312:
        /*030c*/ 	.byte	0x04, 0x1e
        /*030e*/ 	.short	(.L_314 - .L_313)
.L_313:
        /*0310*/ 	.word	0x00000000


	//----- nvinfo : EIATTR_CBANK_PARAM_SIZE
	.align		4
.L_314:
        /*0314*/ 	.byte	0x03, 0x19
        /*0316*/ 	.short	0x0028


	//----- nvinfo : EIATTR_PARAM_CBANK
	.align		4
        /*0318*/ 	.byte	0x04, 0x0a
        /*031a*/ 	.short	(.L_316 - .L_315)
	.align		4
.L_315:
        /*031c*/ 	.word	index@(.nv.constant0._ZN3cub18CUB_300001_SM_10006detail9transform16transform_kernelINS2_10policy_hubILb1EN4cuda3std3__45tupleIJN6thrust24THRUST_300001_SM_1000_NS7pointerI11AutomobilisNSA_8cuda_cub3tagENSA_11use_defaultESF_EEEEEE10policy1000ElNS7_10__identityENSA_10device_ptrISC_EEJPSC_EEEvT0_iT1_T2_DpNS2_10kernel_argIT3_EE)
        /*0320*/ 	.short	0x0380
        /*0322*/ 	.short	0x0028


	//----- nvinfo : EIATTR_SW_WAR
	.align		4
.L_316:
        /*0324*/ 	.byte	0x04, 0x36
        /*0326*/ 	.short	(.L_318 - .L_317)
.L_317:
        /*0328*/ 	.word	0x00000008
.L_318:


//--------------------- .nv.info._ZN3cub18CUB_300001_SM_10006detail9transform16transform_kernelINS2_10policy_hubILb1EN4cuda3std3__45tupleIJN6thrust24THRUST_300001_SM_1000_NS7pointerI11AutomobilisNSA_8cuda_cub3tagENSA_11use_defaultESF_EEEEEE10policy1000EiNS7_10__identityENSA_10device_ptrISC_EEJPSC_EEEvT0_iT1_T2_DpNS2_10kernel_argIT3_EE --------------------------
	.section	.nv.info._ZN3cub18CUB_300001_SM_10006detail9transform16transform_kernelINS2_10policy_hubILb1EN4cuda3std3__45tupleIJN6thrust24THRUST_300001_SM_1000_NS7pointerI11AutomobilisNSA_8cuda_cub3tagENSA_11use_defaultESF_EEEEEE10policy1000EiNS7_10__identityENSA_10device_ptrISC_EEJPSC_EEEvT0_iT1_T2_DpNS2_10kernel_argIT3_EE,"",@"SHT_CUDA_INFO"
	.sectionflags	@""
	.align	4


	//----- nvinfo : EIATTR_CUDA_API_VERSION
	.align		4
        /*0000*/ 	.byte	0x04, 0x37
        /*0002*/ 	.short	(.L_320 - .L_319)
.L_319:
        /*0004*/ 	.word	0x00000082


	//----- nvinfo : EIATTR_KPARAM_INFO
	.align		4
.L_320:
        /*0008*/ 	.byte	0x04, 0x17
        /*000a*/ 	.short	(.L_322 - .L_321)
.L_321:
        /*000c*/ 	.word	0x00000000
        /*0010*/ 	.short	0x0004
        /*0012*/ 	.short	0x0018
        /*0014*/ 	.byte	0x00, 0xf0, 0x41, 0x00


	//----- nvinfo : EIATTR_KPARAM_INFO
	.align		4
.L_322:
        /*0018*/ 	.byte	0x04, 0x17
        /*001a*/ 	.short	(.L_324 - .L_323)
.L_323:
        /*001c*/ 	.word	0x00000000
        /*0020*/ 	.short	0x0003
        /*0022*/ 	.short	0x0010
        /*0024*/ 	.byte	0x00, 0xf0, 0x21, 0x00


	//----- nvinfo : EIATTR_KPARAM_INFO
	.align		4
.L_324:
        /*0028*/ 	.byte	0x04, 0x17
        /*002a*/ 	.short	(.L_326 - .L_325)
.L_325:
        /*002c*/ 	.word	0x00000000
        /*0030*/ 	.short	0x0002
        /*0032*/ 	.short	0x0008
        /*0034*/ 	.byte	0x00, 0xf0, 0x05, 0x00


	//----- nvinfo : EIATTR_KPARAM_INFO
	.align		4
.L_326:
        /*0038*/ 	.byte	0x04, 0x17
        /*003a*/ 	.short	(.L_328 - .L_327)
.L_327:
        /*003c*/ 	.word	0x00000000
        /*0040*/ 	.short	0x0001
        /*0042*/ 	.short	0x0004
        /*0044*/ 	.byte	0x00, 0xf0, 0x11, 0x00


	//----- nvinfo : EIATTR_KPARAM_INFO
	.align		4
.L_328:
        /*0048*/ 	.byte	0x04, 0x17
        /*004a*/ 	.short	(.L_330 - .L_329)
.L_329:
        /*004c*/ 	.word	0x00000000
        /*0050*/ 	.short	0x0000
        /*0052*/ 	.short	0x0000
        /*0054*/ 	.byte	0x00, 0xf0, 0x11, 0x00


	//----- nvinfo : EIATTR_SPARSE_MMA_MASK
	.align		4
.L_330:
        /*0058*/ 	.byte	0x03, 0x50
        /*005a*/ 	.short	0x0000


	//----- nvinfo : EIATTR_MAXREG_COUNT
	.align		4
        /*005c*/ 	.byte	0x03, 0x1b
        /*005e*/ 	.short	0x00ff


	//----- nvinfo : EIATTR_MERCURY_ISA_VERSION
	.align		4
        /*0060*/ 	.byte	0x03, 0x5f
        /*0062*/ 	.short	0x0101


	//----- nvinfo : EIATTR_UNUSED_LOAD_BYTE_OFFSET
	.align		4
        /*0064*/ 	.byte	0x04, 0x44
        /*0066*/ 	.short	(.L_332 - .L_331)


	//   ....[0]....
.L_331:
        /*0068*/ 	.word	0x00000360
        /*006c*/ 	.word	0x0000001f


	//   ....[1]....
        /*0070*/ 	.word	0x00000370
        /*0074*/ 	.word	0x0000000f


	//   ....[2]....
        /*0078*/ 	.word	0x00000510
        /*007c*/ 	.word	0x0000001f


	//   ....[3]....
        /*0080*/ 	.word	0x00000520
        /*0084*/ 	.word	0x0000000f


	//   ....[4]....
        /*0088*/ 	.word	0x00000650
        /*008c*/ 	.word	0x0000001f


	//   ....[5]....
        /*0090*/ 	.word	0x00000660
        /*0094*/ 	.word	0x0000000f


	//   ....[6]....
        /*0098*/ 	.word	0x00000790
        /*009c*/ 	.word	0x0000001f


	//   ....[7]....
        /*00a0*/ 	.word	0x000007a0
        /*00a4*/ 	.word	0x0000000f


	//   ....[8]....
        /*00a8*/ 	.word	0x000008d0
        /*00ac*/ 	.word	0x0000001f


	//   ....[9]....
        /*00b0*/ 	.word	0x000008e0
        /*00b4*/ 	.word	0x0000000f


	//   ....[10]....
        /*00b8*/ 	.word	0x00000a10
        /*00bc*/ 	.word	0x0000001f


	//   ....[11]....
        /*00c0*/ 	.word	0x00000a20
        /*00c4*/ 	.word	0x0000000f


	//   ....[12]....
        /*00c8*/ 	.word	0x00000b50
        /*00cc*/ 	.word	0x0000001f


	//   ....[13]....
        /*00d0*/ 	.word	0x00000b60
        /*00d4*/ 	.word	0x0000000f


	//   ....[14]....
        /*00d8*/ 	.word	0x00000c90
        /*00dc*/ 	.word	0x0000001f


	//   ....[15]....
        /*00e0*/ 	.word	0x00000ca0
        /*00e4*/ 	.word	0x0000000f


	//   ....[16]....
        /*00e8*/ 	.word	0x00000eb0
        /*00ec*/ 	.word	0x0000001f


	//   ....[17]....
        /*00f0*/ 	.word	0x00000ec0
        /*00f4*/ 	.word	0x0000000f


	//   ....[18]....
        /*00f8*/ 	.word	0x00001000
        /*00fc*/ 	.word	0x0000001f


	//   ....[19]....
        /*0100*/ 	.word	0x00001010
        /*0104*/ 	.word	0x0000000f


	//   ....[20]....
        /*0108*/ 	.word	0x00001140
        /*010c*/ 	.word	0x0000001f


	//   ....[21]....
        /*0110*/ 	.word	0x00001150
        /*0114*/ 	.word	0x0000000f


	//   ....[22]....
        /*0118*/ 	.word	0x00001280
        /*011c*/ 	.word	0x0000001f


	//   ....[23]....
        /*0120*/ 	.word	0x00001290
        /*0124*/ 	.word	0x0000000f


	//   ....[24]....
        /*0128*/ 	.word	0x00001440
        /*012c*/ 	.word	0x0000001f


	//   ....[25]....
        /*0130*/ 	.word	0x00001450
        /*0134*/ 	.word	0x0000000f


	//   ....[26]....
        /*0138*/ 	.word	0x00001590
        /*013c*/ 	.word	0x0000001f


	//   ....[27]....
        /*0140*/ 	.word	0x000015a0
        /*0144*/ 	.word	0x0000000f


	//   ....[28]....
        /*0148*/ 	.word	0x00001710
        /*014c*/ 	.word	0x0000001f


	//   ....[29]....
        /*0150*/ 	.word	0x00001720
        /*0154*/ 	.word	0x0000000f


	//   ....[30]....
        /*0158*/ 	.word	0x00001a20
        /*015c*/ 	.word	0x0000001f


	//   ....[31]....
        /*0160*/ 	.word	0x00001a30
        /*0164*/ 	.word	0x0000000f


	//   ....[32]....
        /*0168*/ 	.word	0x00001bf0
        /*016c*/ 	.word	0x0000001f


	//   ....[33]....
        /*0170*/ 	.word	0x00001c00
        /*0174*/ 	.word	0x0000000f


	//   ....[34]....
        /*0178*/ 	.word	0x00001d70
        /*017c*/ 	.word	0x0000001f


	//   ....[35]....
        /*0180*/ 	.word	0x00001d80
        /*0184*/ 	.word	0x0000000f


	//   ....[36]....
        /*0188*/ 	.word	0x00001ee0
        /*018c*/ 	.word	0x0000001f


	//   ....[37]....
        /*0190*/ 	.word	0x00001ef0
        /*0194*/ 	.word	0x0000000f


	//   ....[38]....
        /*0198*/ 	.word	0x00002050
        /*019c*/ 	.word	0x0000001f


	//   ....[39]....
        /*01a0*/ 	.word	0x00002060
        /*01a4*/ 	.word	0x0000000f


	//   ....[40]....
        /*01a8*/ 	.word	0x000021c0
        /*01ac*/ 	.word	0x0000001f


	//   ....[41]....
        /*01b0*/ 	.word	0x000021d0
        /*01b4*/ 	.word	0x0000000f


	//   ....[42]....
        /*01b8*/ 	.word	0x00002330
        /*01bc*/ 	.word	0x0000001f


	//   ....[43]....
        /*01c0*/ 	.word	0x00002340
        /*01c4*/ 	.word	0x0000000f


	//   ....[44]....
        /*01c8*/ 	.word	0x000024a0
        /*01cc*/ 	.word	0x0000001f


	//   ....[45]....
        /*01d0*/ 	.word	0x000024b0
        /*01d4*/ 	.word	0x0000000f


	//   ....[46]....
        /*01d8*/ 	.word	0x000026b0
        /*01dc*/ 	.word	0x0000001f


	//   ....[47]....
        /*01e0*/ 	.word	0x000026c0
        /*01e4*/ 	.word	0x0000000f


	//   ....[48]....
        /*01e8*/ 	.word	0x00002860
        /*01ec*/ 	.word	0x0000001f


	//   ....[49]....
        /*01f0*/ 	.word	0x00002870
        /*01f4*/ 	.word	0x0000000f


	//   ....[50]....
        /*01f8*/ 	.word	0x00002a30
        /*01fc*/ 	.word	0x0000001f


	//   ....[51]....
        /*0200*/ 	.word	0x00002a40
        /*0204*/ 	.word	0x0000000f


	//   ....[52]....
        /*0208*/ 	.word	0x00002bc0
        /*020c*/ 	.word	0x0000001f


	//   ....[53]....
        /*0210*/ 	.word	0x00002bd0
        /*0214*/ 	.word	0x0000000f


	//   ....[54]....
        /*0218*/ 	.word	0x00002de0
        /*021c*/ 	.word	0x0000001f


	//   ....[55]....
        /*0220*/ 	.word	0x00002df0
        /*0224*/ 	.word	0x0000000f


	//   ....[56]....
        /*0228*/ 	.word	0x00002f70
        /*022c*/ 	.word	0x0000001f


	//   ....[57]....
        /*0230*/ 	.word	0x00002f80
        /*0234*/ 	.word	0x0000000f


	//   ....[58]....
        /*0238*/ 	.word	0x00003150
        /*023c*/ 	.word	0x0000001f


	//   ....[59]....
        /*0240*/ 	.word	0x00003160
        /*0244*/ 	.word	0x0000000f


	//----- nvinfo : EIATTR_VRC_CTA_INIT_COUNT
	.align		4
.L_332:
        /*0248*/ 	.byte	0x02, 0x4a
	.zero		1
	.zero		1


	//----- nvinfo : EIATTR_EXIT_INSTR_OFFSETS
	.align		4
        /*024c*/ 	.byte	0x04, 0x1c
        /*024e*/ 	.short	(.L_334 - .L_333)


	//   ....[0]....
.L_333:
        /*0250*/ 	.word	0x00000210


	//   ....[1]....
        /*0254*/ 	.word	0x00000dc0


	//   ....[2]....
        /*0258*/ 	.word	0x00001360


	//   ....[3]....
        /*025c*/ 	.word	0x00001670


	//   ....[4]....
        /*0260*/ 	.word	0x000017f0


	//   ....[5]....
        /*0264*/ 	.word	0x00001810


	//   ....[6]....
        /*0268*/ 	.word	0x000025a0


	//   ....[7]....
        /*026c*/ 	.word	0x00002cd0


	//   ....[8]....
        /*0270*/ 	.word	0x00003090


	//   ....[9]....
        /*0274*/ 	.word	0x000030c0


	//   ....[10]....
        /*0278*/ 	.word	0x00003230


	//----- nvinfo : EIATTR_MAX_THREADS
	.align		4
.L_334:
        /*027c*/ 	.byte	0x04, 0x05
        /*027e*/ 	.short	(.L_336 - .L_335)
.L_335:
        /*0280*/ 	.word	0x00000080
        /*0284*/ 	.word	0x00000001
        /*0288*/ 	.word	0x00000001


	//----- nvinfo : EIATTR_CRS_STACK_SIZE
	.align		4
.L_336:
        /*028c*/ 	.byte	0x04, 0x1e
        /*028e*/ 	.short	(.L_338 - .L_337)
.L_337:
        /*0290*/ 	.word	0x00000000


	//----- nvinfo : EIATTR_CBANK_PARAM_SIZE
	.align		4
.L_338:
        /*0294*/ 	.byte	0x03, 0x19
        /*0296*/ 	.short	0x0028


	//----- nvinfo : EIATTR_PARAM_CBANK
	.align		4
        /*0298*/ 	.byte	0x04, 0x0a
        /*029a*/ 	.short	(.L_340 - .L_339)
	.align		4
.L_339:
        /*029c*/ 	.word	index@(.nv.constant0._ZN3cub18CUB_300001_SM_10006detail9transform16transform_kernelINS2_10policy_hubILb1EN4cuda3std3__45tupleIJN6thrust24THRUST_300001_SM_1000_NS7pointerI11AutomobilisNSA_8cuda_cub3tagENSA_11use_defaultESF_EEEEEE10policy1000EiNS7_10__identityENSA_10device_ptrISC_EEJPSC_EEEvT0_iT1_T2_DpNS2_10kernel_argIT3_EE)
        /*02a0*/ 	.short	0x0380
        /*02a2*/ 	.short	0x0028


	//----- nvinfo : EIATTR_SW_WAR
	.align		4
.L_340:
        /*02a4*/ 	.byte	0x04, 0x36
        /*02a6*/ 	.short	(.L_342 - .L_341)
.L_341:
        /*02a8*/ 	.word	0x00000008
.L_342:


//--------------------- .nv.info._ZN3cub18CUB_300001_SM_10006detail9transform16transform_kernelINS2_10policy_hubILb1EN4cuda3std3__45tupleIJN6thrust24THRUST_300001_SM_1000_NS10device_ptrI11AutomobilisEEEEEE10policy1000ElNS7_10__identityEPSC_JSI_EEEvT0_iT1_T2_DpNS2_10kernel_argIT3_EE --------------------------
	.section	.nv.info._ZN3cub18CUB_300001_SM_10006detail9transform16transform_kernelINS2_10policy_hubILb1EN4cuda3std3__45tupleIJN6thrust24THRUST_300001_SM_1000_NS10device_ptrI11AutomobilisEEEEEE10policy1000ElNS7_10__identityEPSC_JSI_EEEvT0_iT1_T2_DpNS2_10kernel_argIT3_EE,"",@"SHT_CUDA_INFO"
	.sectionflags	@""
	.align	4


	//----- nvinfo : EIATTR_CUDA_API_VERSION
	.align		4
        /*0000*/ 	.byte	0x04, 0x37
        /*0002*/ 	.short	(.L_344 - .L_343)
.L_343:
        /*0004*/ 	.word	0x00000082


	//----- nvinfo : EIATTR_KPARAM_INFO
	.align		4
.L_344:
        /*0008*/ 	.byte	0x04, 0x17
        /*000a*/ 	.short	(.L_346 - .L_345)
.L_345:
        /*000c*/ 	.word	0x00000000
        /*0010*/ 	.short	0x0004
        /*0012*/ 	.short	0x0018
        /*0014*/ 	.byte	0x00, 0xf0, 0x41, 0x00


	//----- nvinfo : EIATTR_KPARAM_INFO
	.align		4
.L_346:
        /*0018*/ 	.byte	0x04, 0x17
        /*001a*/ 	.short	(.L_348 - .L_347)
.L_347:
        /*001c*/ 	.word	0x00000000
        /*0020*/ 	.short	0x0003
        /*0022*/ 	.short	0x0010
        /*0024*/ 	.byte	0x00, 0xf5, 0x21, 0x00


	//----- nvinfo : EIATTR_KPARAM_INFO
	.align		4
.L_348:
        /*0028*/ 	.byte	0x04, 0x17
        /*002a*/ 	.short	(.L_350 - .L_349)
.L_349:
        /*002c*/ 	.word	0x00000000
        /*0030*/ 	.short	0x0002
        /*0032*/ 	.short	0x000c
        /*0034*/ 	.byte	0x00, 0xf0, 0x05, 0x00


	//----- nvinfo : EIATTR_KPARAM_INFO
	.align		4
.L_350:
        /*0038*/ 	.byte	0x04, 0x17
        /*003a*/ 	.short	(.L_352 - .L_351)
.L_351:
        /*003c*/ 	.word	0x00000000
        /*0040*/ 	.short	0x0001
        /*0042*/ 	.short	0x0008
        /*0044*/ 	.byte	0x00, 0xf0, 0x11, 0x00


	//----- nvinfo : EIATTR_KPARAM_INFO
	.align		4
.L_352:
        /*0048*/ 	.byte	0x04, 0x17
        /*004a*/ 	.short	(.L_354 - .L_353)
.L_353:
        /*004c*/ 	.word	0x00000000
        /*0050*/ 	.short	0x0000
        /*0052*/ 	.short	0x0000
        /*0054*/ 	.byte	0x00, 0xf0, 0x21, 0x00


	//----- nvinfo : EIATTR_SPARSE_MMA_MASK
	.align		4
.L_354:
        /*0058*/ 	.byte	0x03, 0x50
        /*005a*/ 	.short	0x0000


	//----- nvinfo : EIATTR_MAXREG_COUNT
	.align		4
        /*005c*/ 	.byte	0x03, 0x1b
        /*005e*/ 	.short	0x00ff


	//----- nvinfo : EIATTR_MERCURY_ISA_VERSION
	.align		4
        /*0060*/ 	.byte	0x03, 0x5f
        /*0062*/ 	.short	0x0101


	//----- nvinfo : EIATTR_UNUSED_LOAD_BYTE_OFFSET
	.align		4
        /*0064*/ 	.byte	0x04, 0x44
        /*0066*/ 	.short	(.L_356 - .L_355)


	//   ....[0]....
.L_355:
        /*0068*/ 	.word	0x000003c0
        /*006c*/ 	.word	0x0000001f


	//   ....[1]....
        /*0070*/ 	.word	0x000003d0
        /*0074*/ 	.word	0x0000000f


	//   ....[2]....
        /*0078*/ 	.word	0x00000670
        /*007c*/ 	.word	0x0000001f


	//   ....[3]....
        /*0080*/ 	.word	0x00000680
        /*0084*/ 	.word	0x0000000f


	//   ....[4]....
        /*0088*/ 	.word	0x000007f0
        /*008c*/ 	.word	0x0000001f


	//   ....[5]....
        /*0090*/ 	.word	0x00000800
        /*0094*/ 	.word	0x0000000f


	//   ....[6]....
        /*0098*/ 	.word	0x00000960
        /*009c*/ 	.word	0x0000001f


	//   ....[7]....
        /*00a0*/ 	.word	0x00000970
        /*00a4*/ 	.word	0x0000000f


	//   ....[8]....
        /*00a8*/ 	.word	0x00000ad0
        /*00ac*/ 	.word	0x0000001f


	//   ....[9]....
        /*00b0*/ 	.word	0x00000ae0
        /*00b4*/ 	.word	0x0000000f


	//   ....[10]....
        /*00b8*/ 	.word	0x00000c40
        /*00bc*/ 	.word	0x0000001f


	//   ....[11]....
        /*00c0*/ 	.word	0x00000c50
        /*00c4*/ 	.word	0x0000000f


	//   ....[12]....
        /*00c8*/ 	.word	0x00000db0
        /*00cc*/ 	.word	0x0000001f


	//   ....[13]....
        /*00d0*/ 	.word	0x00000dc0
        /*00d4*/ 	.word	0x0000000f


	//   ....[14]....
        /*00d8*/ 	.word	0x00000f20
        /*00dc*/ 	.word	0x0000001f


	//   ....[15]....
        /*00e0*/ 	.word	0x00000f30
        /*00e4*/ 	.word	0x0000000f


	//   ....[16]....
        /*00e8*/ 	.word	0x000011c0
        /*00ec*/ 	.word	0x0000001f


	//   ....[17]....
        /*00f0*/ 	.word	0x000011d0
        /*00f4*/ 	.word	0x0000000f


	//   ....[18]....
        /*00f8*/ 	.word	0x00001390
        /*00fc*/ 	.word	0x0000001f


	//   ....[19]....
        /*0100*/ 	.word	0x000013a0
        /*0104*/ 	.word	0x0000000f


	//   ....[20]....
        /*0108*/ 	.word	0x00001510
        /*010c*/ 	.word	0x0000001f


	//   ....[21]....
        /*0110*/ 	.word	0x00001520
        /*0114*/ 	.word	0x0000000f


	//   ....[22]....
        /*0118*/ 	.word	0x00001680
        /*011c*/ 	.word	0x0000001f


	//   ....[23]....
        /*0120*/ 	.word	0x00001690
        /*0124*/ 	.word	0x0000000f


	//   ....[24]....
        /*0128*/ 	.word	0x000017f0
        /*012c*/ 	.word	0x0000001f


	//   ....[25]....
        /*0130*/ 	.word	0x00001800
        /*0134*/ 	.word	0x0000000f


	//   ....[26]....
        /*0138*/ 	.word	0x00001960
        /*013c*/ 	.word	0x0000001f


	//   ....[27]....
        /*0140*/ 	.word	0x00001970
        /*0144*/ 	.word	0x0000000f


	//   ....[28]....
        /*0148*/ 	.word	0x00001ad0
        /*014c*/ 	.word	0x0000001f


	//   ....[29]....
        /*0150*/ 	.word	0x00001ae0
        /*0154*/ 	.word	0x0000000f


	//   ....[30]....
        /*0158*/ 	.word	0x00001c40
        /*015c*/ 	.word	0x0000001f


	//   ....[31]....
        /*0160*/ 	.word	0x00001c50
        /*0164*/ 	.word	0x0000000f


	//   ....[32]....
        /*0168*/ 	.word	0x00001e50
        /*016c*/ 	.word	0x0000001f


	//   ....[33]....
        /*0170*/ 	.word	0x00001e60
        /*0174*/ 	.word	0x0000000f


	//   ....[34]....
        /*0178*/ 	.word	0x00002000
        /*017c*/ 	.word	0x0000001f


	//   ....[35]....
        /*0180*/ 	.word	0x00002010
        /*0184*/ 	.word	0x0000000f


	//   ....[36]....
        /*0188*/ 	.word	0x000021d0
        /*018c*/ 	.word	0x0000001f


	//   ....[37]....
        /*0190*/ 	.word	0x000021e0
        /*0194*/ 	.word	0x0000000f


	//   ....[38]....
        /*0198*/ 	.word	0x00002360
        /*019c*/ 	.word	0x0000001f


	//   ....[39]....
        /*01a0*/ 	.word	0x00002370
        /*01a4*/ 	.word	0x0000000f


	//   ....[40]....
        /*01a8*/ 	.word	0x00002580
        /*01ac*/ 	.word	0x0000001f


	//   ....[41]....
        /*01b0*/ 	.word	0x00002590
        /*01b4*/ 	.word	0x0000000f


	//   ....[42]....
        /*01b8*/ 	.word	0x00002710
        /*01bc*/ 	.word	0x0000001f


	//   ....[43]....
        /*01c0*/ 	.word	0x00002720
        /*01c4*/ 	.word	0x0000000f


	//   ....[44]....
        /*01c8*/ 	.word	0x000028f0
        /*01cc*/ 	.word	0x0000001f


	//   ....[45]....
        /*01d0*/ 	.word	0x00002900
        /*01d4*/ 	.word	0x0000000f


	//   ....[46]....
        /*01d8*/ 	.word	0x00002b10
        /*01dc*/ 	.word	0x0000001f


	//   ....[47]....
        /*01e0*/ 	.word	0x00002b20
        /*01e4*/ 	.word	0x0000000f


	//   ....[48]....
        /*01e8*/ 	.word	0x00002cc0
        /*01ec*/ 	.word	0x0000001f


	//   ....[49]....
        /*01f0*/ 	.word	0x00002cd0
        /*01f4*/ 	.word	0x0000000f


	//   ....[50]....
        /*01f8*/ 	.word	0x00002e00
        /*01fc*/ 	.word	0x0000001f


	//   ....[51]....
        /*0200*/ 	.word	0x00002e10
        /*0204*/ 	.word	0x0000000f


	//   ....[52]....
        /*0208*/ 	.word	0x00002f40
        /*020c*/ 	.word	0x0000001f


	//   ....[53]....
        /*0210*/ 	.word	0x00002f50
        /*0214*/ 	.word	0x0000000f


	//   ....[54]....
        /*0218*/ 	.word	0x00003080
        /*021c*/ 	.word	0x0000001f


	//   ....[55]....
        /*0220*/ 	.word	0x00003090
        /*0224*/ 	.word	0x0000000f


	//   ....[56]....
        /*0228*/ 	.word	0x000031c0
        /*022c*/ 	.word	0x0000001f


	//   ....[57]....
        /*0230*/ 	.word	0x000031d0
        /*0234*/ 	.word	0x0000000f


	//   ....[58]....
        /*0238*/ 	.word	0x00003300
        /*023c*/ 	.word	0x0000001f


	//   ....[59]....
        /*0240*/ 	.word	0x00003310
        /*0244*/ 	.word	0x0000000f


	//   ....[60]....
        /*0248*/ 	.word	0x00003440
        /*024c*/ 	.word	0x0000001f


	//   ....[61]....
        /*0250*/ 	.word	0x00003450
        /*0254*/ 	.word	0x0000000f


	//   ....[62]....
        /*0258*/ 	.word	0x00003680
        /*025c*/ 	.word	0x0000001f


	//   ....[63]....
        /*0260*/ 	.word	0x00003690
        /*0264*/ 	.word	0x0000000f


	//   ....[64]....
        /*0268*/ 	.word	0x000037d0
        /*026c*/ 	.word	0x0000001f


	//   ....[65]....
        /*0270*/ 	.word	0x000037e0
        /*0274*/ 	.word	0x0000000f


	//   ....[66]....
        /*0278*/ 	.word	0x00003910
        /*027c*/ 	.word	0x0000001f


	//   ....[67]....
        /*0280*/ 	.word	0x00003920
        /*0284*/ 	.word	0x0000000f


	//   ....[68]....
        /*0288*/ 	.word	0x00003a50
        /*028c*/ 	.word	0x0000001f


	//   ....[69]....
        /*0290*/ 	.word	0x00003a60
        /*0294*/ 	.word	0x0000000f


	//   ....[70]....
        /*0298*/ 	.word	0x00003c10
        /*029c*/ 	.word	0x0000001f


	//   ....[71]....
        /*02a0*/ 	.word	0x00003c20
        /*02a4*/ 	.word	0x0000000f


	//   ....[72]....
        /*02a8*/ 	.word	0x00003d60
        /*02ac*/ 	.word	0x0000001f


	//   ....[73]....
        /*02b0*/ 	.word	0x00003d70
        /*02b4*/ 	.word	0x0000000f


	//   ....[74]....
        /*02b8*/ 	.word	0x00003ee0
        /*02bc*/ 	.word	0x0000001f


	//   ....[75]....
        /*02c0*/ 	.word	0x00003ef0
        /*02c4*/ 	.word	0x0000000f


	//----- nvinfo : EIATTR_VRC_CTA_INIT_COUNT
	.align		4
.L_356:
        /*02c8*/ 	.byte	0x02, 0x4a
	.zero		1
	.zero		1


	//----- nvinfo : EIATTR_EXIT_INSTR_OFFSETS
	.align		4
        /*02cc*/ 	.byte	0x04, 0x1c
        /*02ce*/ 	.short	(.L_358 - .L_357)


	//   ....[0]....
.L_357:
        /*02d0*/ 	.word	0x000002c0


	//   ....[1]....
        /*02d4*/ 	.word	0x00001d40


	//   ....[2]....
        /*02d8*/ 	.word	0x00002470


	//   ....[3]....
        /*02dc*/ 	.word	0x00002830


	//   ....[4]....
        /*02e0*/ 	.word	0x00002860


	//   ....[5]....
        /*02e4*/ 	.word	0x000029d0


	//   ....[6]....
        /*02e8*/ 	.word	0x000029f0


	//   ....[7]....
        /*02ec*/ 	.word	0x00003590


	//   ....[8]....
        /*02f0*/ 	.word	0x00003b30


	//   ....[9]....
        /*02f4*/ 	.word	0x00003e40


	//   ....[10]....
        /*02f8*/ 	.word	0x00003fc0


	//----- nvinfo : EIATTR_MAX_THREADS
	.align		4
.L_358:
        /*02fc*/ 	.byte	0x04, 0x05
        /*02fe*/ 	.short	(.L_360 - .L_359)
.L_359:
        /*0300*/ 	.word	0x00000080
        /*0304*/ 	.word	0x00000001
        /*0308*/ 	.word	0x00000001


	//----- nvinfo : EIATTR_CRS_STACK_SIZE
	.align		4
.L_360:
        /*030c*/ 	.byte	0x04, 0x1e
        /*030e*/ 	.short	(.L_362 - .L_361)
.L_361:
        /*0310*/ 	.word	0x00000000


	//----- nvinfo : EIATTR_CBANK_PARAM_SIZE
	.align		4
.L_362:
        /*0314*/ 	.byte	0x03, 0x19
        /*0316*/ 	.short	0x0028


	//----- nvinfo : EIATTR_PARAM_CBANK
	.align		4
        /*0318*/ 	.byte	0x04, 0x0a
        /*031a*/ 	.short	(.L_364 - .L_363)
	.align		4
.L_363:
        /*031c*/ 	.word	index@(.nv.constant0._ZN3cub18CUB_300001_SM_10006detail9transform16transform_kernelINS2_10policy_hubILb1EN4cuda3std3__45tupleIJN6thrust24THRUST_300001_SM_1000_NS10device_ptrI11AutomobilisEEEEEE10policy1000ElNS7_10__identityEPSC_JSI_EEEvT0_iT1_T2_DpNS2_10kernel_argIT3_EE)
        /*0320*/ 	.short	0x0380
        /*0322*/ 	.short	0x0028


	//----- nvinfo : EIATTR_SW_WAR
	.align		4
.L_364:
        /*0324*/ 	.byte	0x04, 0x36
        /*0326*/ 	.short	(.L_366 - .L_365)
.L_365:
        /*0328*/ 	.word	0x00000008
.L_366:


//--------------------- .nv.info._ZN3cub18CUB_300001_SM_10006detail9transform16transform_kernelINS2_10policy_hubILb1EN4cuda3std3__45tupleIJN6thrust24THRUST_300001_SM_1000_NS10device_ptrI11AutomobilisEEEEEE10policy1000EiNS7_10__identityEPSC_JSI_EEEvT0_iT1_T2_DpNS2_10kernel_argIT3_EE --------------------------
	.section	.nv.info._ZN3cub18CUB_300001_SM_10006detail9transform16transform_kernelINS2_10policy_hubILb1EN4cuda3std3__45tupleIJN6thrust24THRUST_300001_SM_1000_NS10device_ptrI11AutomobilisEEEEEE10policy1000EiNS7_10__identityEPSC_JSI_EEEvT0_iT1_T2_DpNS2_10kernel_argIT3_EE,"",@"SHT_CUDA_INFO"
	.sectionflags	@""
	.align	4


	//----- nvinfo : EIATTR_CUDA_API_VERSION
	.align		4
        /*0000*/ 	.byte	0x04, 0x37
        /*0002*/ 	.short	(.L_368 - .L_367)
.L_367:
        /*0004*/ 	.word	0x00000082


	//----- nvinfo : EIATTR_KPARAM_INFO
	.align		4
.L_368:
        /*0008*/ 	.byte	0x04, 0x17
        /*000a*/ 	.short	(.L_370 - .L_369)
.L_369:
        /*000c*/ 	.word	0x00000000
        /*0010*/ 	.short	0x0004
        /*0012*/ 	.short	0x0018
        /*0014*/ 	.byte	0x00, 0xf0, 0x41, 0x00


	//----- nvinfo : EIATTR_KPARAM_INFO
	.align		4
.L_370:
        /*0018*/ 	.byte	0x04, 0x17
        /*001a*/ 	.short	(.L_372 - .L_371)
.L_371:
        /*001c*/ 	.word	0x00000000
        /*0020*/ 	.short	0x0003
        /*0022*/ 	.short	0x0010
        /*0024*/ 	.byte	0x00, 0xf5, 0x21, 0x00


	//----- nvinfo : EIATTR_KPARAM_INFO
	.align		4
.L_372:
        /*0028*/ 	.byte	0x04, 0x17
        /*002a*/ 	.short	(.L_374 - .L_373)
.L_373:
        /*002c*/ 	.word	0x00000000
        /*0030*/ 	.short	0x0002
        /*0032*/ 	.short	0x0008
        /*0034*/ 	.byte	0x00, 0xf0, 0x05, 0x00


	//----- nvinfo : EIATTR_KPARAM_INFO
	.align		4
.L_374:
        /*0038*/ 	.byte	0x04, 0x17
        /*003a*/ 	.short	(.L_376 - .L_375)
.L_375:
        /*003c*/ 	.word	0x00000000
        /*0040*/ 	.short	0x0001
        /*0042*/ 	.short	0x0004
        /*0044*/ 	.byte	0x00, 0xf0, 0x11, 0x00


	//----- nvinfo : EIATTR_KPARAM_INFO
	.align		4
.L_376:
        /*0048*/ 	.byte	0x04, 0x17
        /*004a*/ 	.short	(.L_378 - .L_377)
.L_377:
        /*004c*/ 	.word	0x00000000
        /*0050*/ 	.short	0x0000
        /*0052*/ 	.short	0x0000
        /*0054*/ 	.byte	0x00, 0xf0, 0x11, 0x00


	//----- nvinfo : EIATTR_SPARSE_MMA_MASK
	.align		4
.L_378:
        /*0058*/ 	.byte	0x03, 0x50
        /*005a*/ 	.short	0x0000


	//----- nvinfo : EIATTR_MAXREG_COUNT
	.align		4
        /*005c*/ 	.byte	0x03, 0x1b
        /*005e*/ 	.short	0x00ff


	//----- nvinfo : EIATTR_MERCURY_ISA_VERSION
	.align		4
        /*0060*/ 	.byte	0x03, 0x5f
        /*0062*/ 	.short	0x0101


	//----- nvinfo : EIATTR_UNUSED_LOAD_BYTE_OFFSET
	.align		4
        /*0064*/ 	.byte	0x04, 0x44
        /*0066*/ 	.short	(.L_380 - .L_379)


	//   ....[0]....
.L_379:
        /*0068*/ 	.word	0x00000360
        /*006c*/ 	.word	0x0000001f


	//   ....[1]....
        /*0070*/ 	.word	0x00000370
        /*0074*/ 	.word	0x0000000f


	//   ....[2]....
        /*0078*/ 	.word	0x00000510
        /*007c*/ 	.word	0x0000001f


	//   ....[3]....
        /*0080*/ 	.word	0x00000520
        /*0084*/ 	.word	0x0000000f


	//   ....[4]....
        /*0088*/ 	.word	0x00000650
        /*008c*/ 	.word	0x0000001f


	//   ....[5]....
        /*0090*/ 	.word	0x00000660
        /*0094*/ 	.word	0x0000000f


	//   ....[6]....
        /*0098*/ 	.word	0x00000790
        /*009c*/ 	.word	0x0000001f


	//   ....[7]....
        /*00a0*/ 	.word	0x000007a0
        /*00a4*/ 	.word	0x0000000f


	//   ....[8]....
        /*00a8*/ 	.word	0x000008d0
        /*00ac*/ 	.word	0x0000001f


	//   ....[9]....
        /*00b0*/ 	.word	0x000008e0
        /*00b4*/ 	.word	0x0000000f


	//   ....[10]....
        /*00b8*/ 	.word	0x00000a10
        /*00bc*/ 	.word	0x0000001f


	//   ....[11]....
        /*00c0*/ 	.word	0x00000a20
        /*00c4*/ 	.word	0x0000000f


	//   ....[12]....
        /*00c8*/ 	.word	0x00000b50
        /*00cc*/ 	.word	0x0000001f


	//   ....[13]....
        /*00d0*/ 	.word	0x00000b60
        /*00d4*/ 	.word	0x0000000f


	//   ....[14]....
        /*00d8*/ 	.word	0x00000c90
        /*00dc*/ 	.word	0x0000001f


	//   ....[15]....
        /*00e0*/ 	.word	0x00000ca0
        /*00e4*/ 	.word	0x0000000f


	//   ....[16]....
        /*00e8*/ 	.word	0x00000eb0
        /*00ec*/ 	.word	0x0000001f


	//   ....[17]....
        /*00f0*/ 	.word	0x00000ec0
        /*00f4*/ 	.word	0x0000000f


	//   ....[18]....
        /*00f8*/ 	.word	0x00001000
        /*00fc*/ 	.word	0x0000001f


	//   ....[19]....
        /*0100*/ 	.word	0x00001010
        /*0104*/ 	.word	0x0000000f


	//   ....[20]....
        /*0108*/ 	.word	0x00001140
        /*010c*/ 	.word	0x0000001f


	//   ....[21]....
        /*0110*/ 	.word	0x00001150
        /*0114*/ 	.word	0x0000000f


	//   ....[22]....
        /*0118*/ 	.word	0x00001280
        /*011c*/ 	.word	0x0000001f


	//   ....[23]....
        /*0120*/ 	.word	0x00001290
        /*0124*/ 	.word	0x0000000f


	//   ....[24]....
        /*0128*/ 	.word	0x00001440
        /*012c*/ 	.word	0x0000001f


	//   ....[25]....
        /*0130*/ 	.word	0x00001450
        /*0134*/ 	.word	0x0000000f


	//   ....[26]....
        /*0138*/ 	.word	0x00001590
        /*013c*/ 	.word	0x0000001f


	//   ....[27]....
        /*0140*/ 	.word	0x000015a0
        /*0144*/ 	.word	0x0000000f


	//   ....[28]....
        /*0148*/ 	.word	0x00001710
        /*014c*/ 	.word	0x0000001f


	//   ....[29]....
        /*0150*/ 	.word	0x00001720
        /*0154*/ 	.word	0x0000000f


	//   ....[30]....
        /*0158*/ 	.word	0x00001a20
        /*015c*/ 	.word	0x0000001f


	//   ....[31]....
        /*0160*/ 	.word	0x00001a30
        /*0164*/ 	.word	0x0000000f


	//   ....[32]....
        /*0168*/ 	.word	0x00001bf0
        /*016c*/ 	.word	0x0000001f


	//   ....[33]....
        /*0170*/ 	.word	0x00001c00
        /*0174*/ 	.word	0x0000000f


	//   ....[34]....
        /*0178*/ 	.word	0x00001d70
        /*017c*/ 	.word	0x0000001f


	//   ....[35]....
        /*0180*/ 	.word	0x00001d80
        /*0184*/ 	.word	0x0000000f


	//   ....[36]....
        /*0188*/ 	.word	0x00001ee0
        /*018c*/ 	.word	0x0000001f


	//   ....[37]....
        /*0190*/ 	.word	0x00001ef0
        /*0194*/ 	.word	0x0000000f


	//   ....[38]....
        /*0198*/ 	.word	0x00002050
        /*019c*/ 	.word	0x0000001f


	//   ....[39]....
        /*01a0*/ 	.word	0x00002060
        /*01a4*/ 	.word	0x0000000f


	//   ....[40]....
        /*01a8*/ 	.word	0x000021c0
        /*01ac*/ 	.word	0x0000001f


	//   ....[41]....
        /*01b0*/ 	.word	0x000021d0
        /*01b4*/ 	.word	0x0000000f


	//   ....[42]....
        /*01b8*/ 	.word	0x00002330
        /*01bc*/ 	.word	0x0000001f


	//   ....[43]....
        /*01c0*/ 	.word	0x00002340
        /*01c4*/ 	.word	0x0000000f


	//   ....[44]....
        /*01c8*/ 	.word	0x000024a0
        /*01cc*/ 	.word	0x0000001f


	//   ....[45]....
        /*01d0*/ 	.word	0x000024b0
        /*01d4*/ 	.word	0x0000000f


	//   ....[46]....
        /*01d8*/ 	.word	0x000026b0
        /*01dc*/ 	.word	0x0000001f


	//   ....[47]....
        /*01e0*/ 	.word	0x000026c0
        /*01e4*/ 	.word	0x0000000f


	//   ....[48]....
        /*01e8*/ 	.word	0x00002860
        /*01ec*/ 	.word	0x0000001f


	//   ....[49]....
        /*01f0*/ 	.word	0x00002870
        /*01f4*/ 	.word	0x0000000f


	//   ....[50]....
        /*01f8*/ 	.word	0x00002a30
        /*01fc*/ 	.word	0x0000001f


	//   ....[51]....
        /*0200*/ 	.word	0x00002a40
        /*0204*/ 	.word	0x0000000f


	//   ....[52]....
        /*0208*/ 	.word	0x00002bc0
        /*020c*/ 	.word	0x0000001f


	//   ....[53]....
        /*0210*/ 	.word	0x00002bd0
        /*0214*/ 	.word	0x0000000f


	//   ....[54]....
        /*0218*/ 	.word	0x00002de0
        /*021c*/ 	.word	0x0000001f


	//   ....[55]....
        /*0220*/ 	.word	0x00002df0
        /*0224*/ 	.word	0x0000000f


	//   ....[56]....
        /*0228*/ 	.word	0x00002f70
        /*022c*/ 	.word	0x0000001f


	//   ....[57]....
        /*0230*/ 	.word	0x00002f80
        /*0234*/ 	.word	0x0000000f


	//   ....[58]....
        /*0238*/ 	.word	0x00003150
        /*023c*/ 	.word	0x0000001f


	//   ....[59]....
        /*0240*/ 	.word	0x00003160
        /*0244*/ 	.word	0x0000000f


	//----- nvinfo : EIATTR_VRC_CTA_INIT_COUNT
	.align		4
.L_380:
        /*0248*/ 	.byte	0x02, 0x4a
	.zero		1
	.zero		1


	//----- nvinfo : EIATTR_EXIT_INSTR_OFFSETS
	.align		4
        /*024c*/ 	.byte	0x04, 0x1c
        /*024e*/ 	.short	(.L_382 - .L_381)


	//   ....[0]....
.L_381:
        /*0250*/ 	.word	0x00000210


	//   ....[1]....
        /*0254*/ 	.word	0x00000dc0


	//   ....[2]....
        /*0258*/ 	.word	0x00001360


	//   ....[3]....
        /*025c*/ 	.word	0x00001670


	//   ....[4]....
        /*0260*/ 	.word	0x000017f0


	//   ....[5]....
        /*0264*/ 	.word	0x00001810


	//   ....[6]....
        /*0268*/ 	.word	0x000025a0


	//   ....[7]....
        /*026c*/ 	.word	0x00002cd0


	//   ....[8]....
        /*0270*/ 	.word	0x00003090


	//   ....[9]....
        /*0274*/ 	.word	0x000030c0


	//   ....[10]....
        /*0278*/ 	.word	0x00003230


	//----- nvinfo : EIATTR_MAX_THREADS
	.align		4
.L_382:
        /*027c*/ 	.byte	0x04, 0x05
        /*027e*/ 	.short	(.L_384 - .L_383)
.L_383:
        /*0280*/ 	.word	0x00000080
        /*0284*/ 	.word	0x00000001
        /*0288*/ 	.word	0x00000001


	//----- nvinfo : EIATTR_CRS_STACK_SIZE
	.align		4
.L_384:
        /*028c*/ 	.byte	0x04, 0x1e
        /*028e*/ 	.short	(.L_386 - .L_385)
.L_385:
        /*0290*/ 	.word	0x00000000


	//----- nvinfo : EIATTR_CBANK_PARAM_SIZE
	.align		4
.L_386:
        /*0294*/ 	.byte	0x03, 0x19
        /*0296*/ 	.short	0x0028


	//----- nvinfo : EIATTR_PARAM_CBANK
	.align		4
        /*0298*/ 	.byte	0x04, 0x0a
        /*029a*/ 	.short	(.L_388 - .L_387)
	.align		4
.L_387:
        /*029c*/ 	.word	index@(.nv.constant0._ZN3cub18CUB_300001_SM_10006detail9transform16transform_kernelINS2_10policy_hubILb1EN4cuda3std3__45tupleIJN6thrust24THRUST_300001_SM_1000_NS10device_ptrI11AutomobilisEEEEEE10policy1000EiNS7_10__identityEPSC_JSI_EEEvT0_iT1_T2_DpNS2_10kernel_argIT3_EE)
        /*02a0*/ 	.short	0x0380
        /*02a2*/ 	.short	0x0028


	//----- nvinfo : EIATTR_SW_WAR
	.align		4
.L_388:
        /*02a4*/ 	.byte	0x04, 0x36
        /*02a6*/ 	.short	(.L_390 - .L_389)
.L_389:
        /*02a8*/ 	.word	0x00000008
.L_390:


//--------------------- .nv.info._ZN3cub18CUB_300001_SM_10006detail8for_each13static_kernelINS2_12policy_hub_t12policy_500_tElN6thrust24THRUST_300001_SM_1000_NS8cuda_cub20__uninitialized_copy7functorINS7_6detail15normal_iteratorINS7_10device_ptrIK11AutomobilisEEEENS7_7pointerISE_NS8_3tagENS7_11use_defaultESK_EEEEEEvT0_T1_ --------------------------
	.section	.nv.info._ZN3cub18CUB_300001_SM_10006detail8for_each13static_kernelINS2_12policy_hub_t12policy_500_tElN6thrust24THRUST_300001_SM_1000_NS8cuda_cub20__uninitialized_copy7functorINS7_6detail15normal_iteratorINS7_10device_ptrIK11AutomobilisEEEENS7_7pointerISE_NS8_3tagENS7_11use_defaultESK_EEEEEEvT0_T1_,"",@"SHT_CUDA_INFO"
	.sectionflags	@""
	.align	4


	//----- nvinfo : EIATTR_CUDA_API_VERSION
	.align		4
        /*0000*/ 	.byte	0x04, 0x37
        /*0002*/ 	.short	(.L_392 - .L_391)
.L_391:
        /*0004*/ 	.word	0x00000082


	//----- nvinfo : EIATTR_KPARAM_INFO
	.align		4
.L_392:
        /*0008*/ 	.byte	0x04, 0x17
        /*000a*/ 	.short	(.L_394 - .L_393)
.L_393:
        /*000c*/ 	.word	0x00000000
        /*0010*/ 	.short	0x0001
        /*0012*/ 	.short	0x0008
        /*0014*/ 	.byte	0x00, 0xf0, 0x41, 0x00


	//----- nvinfo : EIATTR_KPARAM_INFO
	.align		4
.L_394:
        /*0018*/ 	.byte	0x04, 0x17
        /*001a*/ 	.short	(.L_396 - .L_395)
.L_395:
        /*001c*/ 	.word	0x00000000
        /*0020*/ 	.short	0x0000
        /*0022*/ 	.short	0x0000
        /*0024*/ 	.byte	0x00, 0xf0, 0x21, 0x00


	//----- nvinfo : EIATTR_SPARSE_MMA_MASK
	.align		4
.L_396:
        /*0028*/ 	.byte	0x03, 0x50
        /*002a*/ 	.short	0x0000


	//----- nvinfo : EIATTR_MAXREG_COUNT
	.align		4
        /*002c*/ 	.byte	0x03, 0x1b
        /*002e*/ 	.short	0x00ff


	//----- nvinfo : EIATTR_MERCURY_ISA_VERSION
	.align		4
        /*0030*/ 	.byte	0x03, 0x5f
        /*0032*/ 	.short	0x0101


	//----- nvinfo : EIATTR_UNUSED_LOAD_BYTE_OFFSET
	.align		4
        /*0034*/ 	.byte	0x04, 0x44
        /*0036*/ 	.short	(.L_398 - .L_397)


	//   ....[0]....
.L_397:
        /*0038*/ 	.word	0x00000190
        /*003c*/ 	.word	0x0000001f


	//   ....[1]....
        /*0040*/ 	.word	0x000001a0
        /*0044*/ 	.word	0x0000000f


	//   ....[2]....
        /*0048*/ 	.word	0x000002f0
        /*004c*/ 	.word	0x0000001f


	//   ....[3]....
        /*0050*/ 	.word	0x00000300
        /*0054*/ 	.word	0x0000000f


	//   ....[4]....
        /*0058*/ 	.word	0x00000570
        /*005c*/ 	.word	0x0000001f


	//   ....[5]....
        /*0060*/ 	.word	0x00000580
        /*0064*/ 	.word	0x0000000f


	//   ....[6]....
        /*0068*/ 	.word	0x00000770
        /*006c*/ 	.word	0x0000001f


	//   ....[7]....
        /*0070*/ 	.word	0x00000780
        /*0074*/ 	.word	0x0000000f


	//----- nvinfo : EIATTR_VRC_CTA_INIT_COUNT
	.align		4
.L_398:
        /*0078*/ 	.byte	0x02, 0x4a
	.zero		1
	.zero		1


	//----- nvinfo : EIATTR_EXIT_INSTR_OFFSETS
	.align		4
        /*007c*/ 	.byte	0x04, 0x1c
        /*007e*/ 	.short	(.L_400 - .L_399)


	//   ....[0]....
.L_399:
        /*0080*/ 	.word	0x000003c0


	//   ....[1]....
        /*0084*/ 	.word	0x00000670


	//   ....[2]....
        /*0088*/ 	.word	0x00000860


	//----- nvinfo : EIATTR_MAX_THREADS
	.align		4
.L_400:
        /*008c*/ 	.byte	0x04, 0x05
        /*008e*/ 	.short	(.L_402 - .L_401)
.L_401:
        /*0090*/ 	.word	0x00000100
        /*0094*/ 	.word	0x00000001
        /*0098*/ 	.word	0x00000001


	//----- nvinfo : EIATTR_CRS_STACK_SIZE
	.align		4
.L_402:
        /*009c*/ 	.byte	0x04, 0x1e
        /*009e*/ 	.short	(.L_404 - .L_403)
.L_403:
        /*00a0*/ 	.word	0x00000000


	//----- nvinfo : EIATTR_CBANK_PARAM_SIZE
	.align		4
.L_404:
        /*00a4*/ 	.byte	0x03, 0x19
        /*00a6*/ 	.short	0x0018


	//----- nvinfo : EIATTR_PARAM_CBANK
	.align		4
        /*00a8*/ 	.byte	0x04, 0x0a
        /*00aa*/ 	.short	(.L_406 - .L_405)
	.align		4
.L_405:
        /*00ac*/ 	.word	index@(.nv.constant0._ZN3cub18CUB_300001_SM_10006detail8for_each13static_kernelINS2_12policy_hub_t12policy_500_tElN6thrust24THRUST_300001_SM_1000_NS8cuda_cub20__uninitialized_copy7functorINS7_6detail15normal_iteratorINS7_10device_ptrIK11AutomobilisEEEENS7_7pointerISE_NS8_3tagENS7_11use_defaultESK_EEEEEEvT0_T1_)
        /*00b0*/ 	.short	0x0380
        /*00b2*/ 	.short	0x0018


	//----- nvinfo : EIATTR_SW_WAR
	.align		4
.L_406:
        /*00b4*/ 	.byte	0x04, 0x36
        /*00b6*/ 	.short	(.L_408 - .L_407)
.L_407:
        /*00b8*/ 	.word	0x00000008
.L_408:


//--------------------- .nv.info._ZN3cub18CUB_300001_SM_10006detail8for_each13static_kernelINS2_12policy_hub_t12policy_500_tEmNS2_12op_wrapper_tImN6thrust24THRUST_300001_SM_1000_NS6detail23allocator_traits_detail24construct1_via_allocatorINS8_16device_allocatorI11AutomobilisEEEENS8_10device_ptrISD_EEEEEEvT0_T1_ --------------------------
	.section	.nv.info._ZN3cub18CUB_300001_SM_10006detail8for_each13static_kernelINS2_12policy_hub_t12policy_500_tEmNS2_12op_wrapper_tImN6thrust24THRUST_300001_SM_1000_NS6detail23allocator_traits_detail24construct1_via_allocatorINS8_16device_allocatorI11AutomobilisEEEENS8_10device_ptrISD_EEEEEEvT0_T1_,"",@"SHT_CUDA_INFO"
	.sectionflags	@""
	.align	4


	//----- nvinfo : EIATTR_CUDA_API_VERSION
	.align		4
        /*0000*/ 	.byte	0x04, 0x37
        /*0002*/ 	.short	(.L_410 - .L_409)
.L_409:
        /*0004*/ 	.word	0x00000082


	//----- nvinfo : EIATTR_KPARAM_INFO
	.align		4
.L_410:
        /*0008*/ 	.byte	0x04, 0x17
        /*000a*/ 	.short	(.L_412 - .L_411)
.L_411:
        /*000c*/ 	.word	0x00000000
        /*0010*/ 	.short	0x0001
        /*0012*/ 	.short	0x0008
        /*0014*/ 	.byte	0x00, 0xf0, 0x41, 0x00


	//----- nvinfo : EIATTR_KPARAM_INFO
	.align		4
.L_412:
        /*0018*/ 	.byte	0x04, 0x17
        /*001a*/ 	.short	(.L_414 - .L_413)
.L_413:
        /*001c*/ 	.word	0x00000000
        /*0020*/ 	.short	0x0000
        /*0022*/ 	.short	0x0000
        /*0024*/ 	.byte	0x00, 0xf0, 0x21, 0x00


	//----- nvinfo : EIATTR_SPARSE_MMA_MASK
	.align		4
.L_414:
        /*0028*/ 	.byte	0x03, 0x50
        /*002a*/ 	.short	0x0000


	//----- nvinfo : EIATTR_MAXREG_COUNT
	.align		4
        /*002c*/ 	.byte	0x03, 0x1b
        /*002e*/ 	.short	0x00ff


	//----- nvinfo : EIATTR_MERCURY_ISA_VERSION
	.align		4
        /*0030*/ 	.byte	0x03, 0x5f
        /*0032*/ 	.short	0x0101


	//----- nvinfo : EIATTR_VRC_CTA_INIT_COUNT
	.align		4
        /*0034*/ 	.byte	0x02, 0x4a
	.zero		1
	.zero		1


	//----- nvinfo : EIATTR_EXIT_INSTR_OFFSETS
	.align		4
        /*0038*/ 	.byte	0x04, 0x1c
        /*003a*/ 	.short	(.L_416 - .L_415)


	//   ....[0]....
.L_415:
        /*003c*/ 	.word	0x00000600


	//   ....[1]....
        /*0040*/ 	.word	0x00000b20


	//   ....[2]....
        /*0044*/ 	.word	0x00000c30


	//----- nvinfo : EIATTR_MAX_THREADS
	.align		4
.L_416:
        /*0048*/ 	.byte	0x04, 0x05
        /*004a*/ 	.short	(.L_418 - .L_417)
.L_417:
        /*004c*/ 	.word	0x00000100
        /*0050*/ 	.word	0x00000001
        /*0054*/ 	.word	0x00000001


	//----- nvinfo : EIATTR_CRS_STACK_SIZE
	.align		4
.L_418:
        /*0058*/ 	.byte	0x04, 0x1e
        /*005a*/ 	.short	(.L_420 - .L_419)
.L_419:
        /*005c*/ 	.word	0x00000000


	//----- nvinfo : EIATTR_CBANK_PARAM_SIZE
	.align		4
.L_420:
        /*0060*/ 	.byte	0x03, 0x19
        /*0062*/ 	.short	0x0018


	//----- nvinfo : EIATTR_PARAM_CBANK
	.align		4
        /*0064*/ 	.byte	0x04, 0x0a
        /*0066*/ 	.short	(.L_422 - .L_421)
	.align		4
.L_421:
        /*0068*/ 	.word	index@(.nv.constant0._ZN3cub18CUB_300001_SM_10006detail8for_each13static_kernelINS2_12policy_hub_t12policy_500_tEmNS2_12op_wrapper_tImN6thrust24THRUST_300001_SM_1000_NS6detail23allocator_traits_detail24construct1_via_allocatorINS8_16device_allocatorI11AutomobilisEEEENS8_10device_ptrISD_EEEEEEvT0_T1_)
        /*006c*/ 	.short	0x0380
        /*006e*/ 	.short	0x0018


	//----- nvinfo : EIATTR_SW_WAR
	.align		4
.L_422:
        /*0070*/ 	.byte	0x04, 0x36
        /*0072*/ 	.short	(.L_424 - .L_423)
.L_423:
        /*0074*/ 	.word	0x00000008
.L_424:


//--------------------- .nv.info._ZN3cub18CUB_300001_SM_10006detail8for_each13static_kernelINS2_12policy_hub_t12policy_500_tElNS2_12op_wrapper_tIlN6thrust24THRUST_300001_SM_1000_NS6detail23allocator_traits_detail5gozerENS8_10device_ptrI11AutomobilisEEEEEEvT0_T1_ --------------------------
	.section	.nv.info._ZN3cub18CUB_300001_SM_10006detail8for_each13static_kernelINS2_12policy_hub_t12policy_500_tElNS2_12op_wrapper_tIlN6thrust24THRUST_300001_SM_1000_NS6detail23allocator_traits_detail5gozerENS8_10device_ptrI11AutomobilisEEEEEEvT0_T1_,"",@"SHT_CUDA_INFO"
	.sectionflags	@""
	.align	4


	//----- nvinfo : EIATTR_CUDA_API_VERSION
	.align		4
        /*0000*/ 	.byte	0x04, 0x37
        /*0002*/ 	.short	(.L_426 - .L_425)
.L_425:
        /*0004*/ 	.word	0x00000082


	//----- nvinfo : EIATTR_KPARAM_INFO
	.align		4
.L_426:
        /*0008*/ 	.byte	0x04, 0x17
        /*000a*/ 	.short	(.L_428 - .L_427)
.L_427:
        /*000c*/ 	.word	0x00000000
        /*0010*/ 	.short	0x0001
        /*0012*/ 	.short	0x0008
        /*0014*/ 	.byte	0x00, 0xf0, 0x41, 0x00


	//----- nvinfo : EIATTR_KPARAM_INFO
	.align		4
.L_428:
        /*0018*/ 	.byte	0x04, 0x17
        /*001a*/ 	.short	(.L_430 - .L_429)
.L_429:
        /*001c*/ 	.word	0x00000000
        /*0020*/ 	.short	0x0000
        /*0022*/ 	.short	0x0000
        /*0024*/ 	.byte	0x00, 0xf0, 0x21, 0x00


	//----- nvinfo : EIATTR_SPARSE_MMA_MASK
	.align		4
.L_430:
        /*0028*/ 	.byte	0x03, 0x50
        /*002a*/ 	.short	0x0000


	//----- nvinfo : EIATTR_MAXREG_COUNT
	.align		4
        /*002c*/ 	.byte	0x03, 0x1b
        /*002e*/ 	.short	0x00ff


	//----- nvinfo : EIATTR_MERCURY_ISA_VERSION
	.align		4
        /*0030*/ 	.byte	0x03, 0x5f
        /*0032*/ 	.short	0x0101


	//----- nvinfo : EIATTR_VRC_CTA_INIT_COUNT
	.align		4
        /*0034*/ 	.byte	0x02, 0x4a
	.zero		1
	.zero		1


	//----- nvinfo : EIATTR_EXIT_INSTR_OFFSETS
	.align		4
        /*0038*/ 	.byte	0x04, 0x1c
        /*003a*/ 	.short	(.L_432 - .L_431)


	//   ....[0]....
.L_431:
        /*003c*/ 	.word	0x00000010


	//----- nvinfo : EIATTR_MAX_THREADS
	.align		4
.L_432:
        /*0040*/ 	.byte	0x04, 0x05
        /*0042*/ 	.short	(.L_434 - .L_433)
.L_433:
        /*0044*/ 	.word	0x00000100
        /*0048*/ 	.word	0x00000001
        /*004c*/ 	.word	0x00000001


	//----- nvinfo : EIATTR_CBANK_PARAM_SIZE
	.align		4
.L_434:
        /*0050*/ 	.byte	0x03, 0x19
        /*0052*/ 	.short	0x0018


	//----- nvinfo : EIATTR_PARAM_CBANK
	.align		4
        /*0054*/ 	.byte	0x04, 0x0a
        /*0056*/ 	.short	(.L_436 - .L_435)
	.align		4
.L_435:
        /*0058*/ 	.word	index@(.nv.constant0._ZN3cub18CUB_300001_SM_10006detail8for_each13static_kernelINS2_12policy_hub_t12policy_500_tElNS2_12op_wrapper_tIlN6thrust24THRUST_300001_SM_1000_NS6detail23allocator_traits_detail5gozerENS8_10device_ptrI11AutomobilisEEEEEEvT0_T1_)
        /*005c*/ 	.short	0x0380
        /*005e*/ 	.short	0x0018


	//----- nvinfo : EIATTR_SW_WAR
	.align		4
.L_436:
        /*0060*/ 	.byte	0x04, 0x36
        /*0062*/ 	.short	(.L_438 - .L_437)
.L_437:
        /*0064*/ 	.word	0x00000008
.L_438:


//--------------------- .nv.info._ZN3cub18CUB_300001_SM_10006detail8for_each13static_kernelINS2_12policy_hub_t12policy_500_tElN6thrust24THRUST_300001_SM_1000_NS8cuda_cub20__uninitialized_copy7functorINS7_7pointerI11AutomobilisNS8_3tagENS7_11use_defaultESE_EESF_EEEEvT0_T1_ --------------------------
	.section	.nv.info._ZN3cub18CUB_300001_SM_10006detail8for_each13static_kernelINS2_12policy_hub_t12policy_500_tElN6thrust24THRUST_300001_SM_1000_NS8cuda_cub20__uninitialized_copy7functorINS7_7pointerI11AutomobilisNS8_3tagENS7_11use_defaultESE_EESF_EEEEvT0_T1_,"",@"SHT_CUDA_INFO"
	.sectionflags	@""
	.align	4


	//----- nvinfo : EIATTR_CUDA_API_VERSION
	.align		4
        /*0000*/ 	.byte	0x04, 0x37
        /*0002*/ 	.short	(.L_440 - .L_439)
.L_439:
        /*0004*/ 	.word	0x00000082


	//----- nvinfo : EIATTR_KPARAM_INFO
	.align		4
.L_440:
        /*0008*/ 	.byte	0x04, 0x17
        /*000a*/ 	.short	(.L_442 - .L_441)
.L_441:
        /*000c*/ 	.word	0x00000000
        /*0010*/ 	.short	0x0001
        /*0012*/ 	.short	0x0008
        /*0014*/ 	.byte	0x00, 0xf0, 0x41, 0x00


	//----- nvinfo : EIATTR_KPARAM_INFO
	.align		4
.L_442:
        /*0018*/ 	.byte	0x04, 0x17
        /*001a*/ 	.short	(.L_444 - .L_443)
.L_443:
        /*001c*/ 	.word	0x00000000
        /*0020*/ 	.short	0x0000
        /*0022*/ 	.short	0x0000
        /*0024*/ 	.byte	0x00, 0xf0, 0x21, 0x00


	//----- nvinfo : EIATTR_SPARSE_MMA_MASK
	.align		4
.L_444:
        /*0028*/ 	.byte	0x03, 0x50
        /*002a*/ 	.short	0x0000


	//----- nvinfo : EIATTR_MAXREG_COUNT
	.align		4
        /*002c*/ 	.byte	0x03, 0x1b
        /*002e*/ 	.short	0x00ff


	//----- nvinfo : EIATTR_MERCURY_ISA_VERSION
	.align		4
        /*0030*/ 	.byte	0x03, 0x5f
        /*0032*/ 	.short	0x0101


	//----- nvinfo : EIATTR_UNUSED_LOAD_BYTE_OFFSET
	.align		4
        /*0034*/ 	.byte	0x04, 0x44
        /*0036*/ 	.short	(.L_446 - .L_445)


	//   ....[0]....
.L_445:
        /*0038*/ 	.word	0x00000190
        /*003c*/ 	.word	0x0000001f


	//   ....[1]....
        /*0040*/ 	.word	0x000001a0
        /*0044*/ 	.word	0x0000000f


	//   ....[2]....
        /*0048*/ 	.word	0x000002f0
        /*004c*/ 	.word	0x0000001f


	//   ....[3]....
        /*0050*/ 	.word	0x00000300
        /*0054*/ 	.word	0x0000000f


	//   ....[4]....
        /*0058*/ 	.word	0x00000570
        /*005c*/ 	.word	0x0000001f


	//   ....[5]....
        /*0060*/ 	.word	0x00000580
        /*0064*/ 	.word	0x0000000f


	//   ....[6]....
        /*0068*/ 	.word	0x00000770
        /*006c*/ 	.word	0x0000001f


	//   ....[7]....
        /*0070*/ 	.word	0x00000780
        /*0074*/ 	.word	0x0000000f


	//----- nvinfo : EIATTR_VRC_CTA_INIT_COUNT
	.align		4
.L_446:
        /*0078*/ 	.byte	0x02, 0x4a
	.zero		1
	.zero		1


	//----- nvinfo : EIATTR_EXIT_INSTR_OFFSETS
	.align		4
        /*007c*/ 	.byte	0x04, 0x1c
        /*007e*/ 	.short	(.L_448 - .L_447)


	//   ....[0]....
.L_447:
        /*0080*/ 	.word	0x000003c0


	//   ....[1]....
        /*0084*/ 	.word	0x00000670


	//   ....[2]....
        /*0088*/ 	.word	0x00000860


	//----- nvinfo : EIATTR_MAX_THREADS
	.align		4
.L_448:
        /*008c*/ 	.byte	0x04, 0x05
        /*008e*/ 	.short	(.L_450 - .L_449)
.L_449:
        /*0090*/ 	.word	0x00000100
        /*0094*/ 	.word	0x00000001
        /*0098*/ 	.word	0x00000001


	//----- nvinfo : EIATTR_CRS_STACK_SIZE
	.align		4
.L_450:
        /*009c*/ 	.byte	0x04, 0x1e
        /*009e*/ 	.short	(.L_452 - .L_451)
.L_451:
        /*00a0*/ 	.word	0x00000000


	//----- nvinfo : EIATTR_CBANK_PARAM_SIZE
	.align		4
.L_452:
        /*00a4*/ 	.byte	0x03, 0x19
        /*00a6*/ 	.short	0x0018


	//----- nvinfo : EIATTR_PARAM_CBANK
	.align		4
        /*00a8*/ 	.byte	0x04, 0x0a
        /*00aa*/ 	.short	(.L_454 - .L_453)
	.align		4
.L_453:
        /*00ac*/ 	.word	index@(.nv.constant0._ZN3cub18CUB_300001_SM_10006detail8for_each13static_kernelINS2_12policy_hub_t12policy_500_tElN6thrust24THRUST_300001_SM_1000_NS8cuda_cub20__uninitialized_copy7functorINS7_7pointerI11AutomobilisNS8_3tagENS7_11use_defaultESE_EESF_EEEEvT0_T1_)
        /*00b0*/ 	.short	0x0380
        /*00b2*/ 	.short	0x0018


	//----- nvinfo : EIATTR_SW_WAR
	.align		4
.L_454:
        /*00b4*/ 	.byte	0x04, 0x36
        /*00b6*/ 	.short	(.L_456 - .L_455)
.L_455:
        /*00b8*/ 	.word	0x00000008
.L_456:


//--------------------- .nv.info._ZN3cub18CUB_300001_SM_10006detail8for_each13static_kernelINS2_12policy_hub_t12policy_500_tElN6thrust24THRUST_300001_SM_1000_NS8cuda_cub20__uninitialized_copy7functorINS7_10device_ptrI11AutomobilisEENS7_7pointerISC_NS8_3tagENS7_11use_defaultESG_EEEEEEvT0_T1_ --------------------------
	.section	.nv.info._ZN3cub18CUB_300001_SM_10006detail8for_each13static_kernelINS2_12policy_hub_t12policy_500_tElN6thrust24THRUST_300001_SM_1000_NS8cuda_cub20__uninitialized_copy7functorINS7_10device_ptrI11AutomobilisEENS7_7pointerISC_NS8_3tagENS7_11use_defaultESG_EEEEEEvT0_T1_,"",@"SHT_CUDA_INFO"
	.sectionflags	@""
	.align	4


	//----- nvinfo : EIATTR_CUDA_API_VERSION
	.align		4
        /*0000*/ 	.byte	0x04, 0x37
        /*0002*/ 	.short	(.L_458 - .L_457)
.L_457:
        /*0004*/ 	.word	0x00000082


	//----- nvinfo : EIATTR_KPARAM_INFO
	.align		4
.L_458:
        /*0008*/ 	.byte	0x04, 0x17
        /*000a*/ 	.short	(.L_460 - .L_459)
.L_459:
        /*000c*/ 	.word	0x00000000
        /*0010*/ 	.short	0x0001
        /*0012*/ 	.short	0x0008
        /*0014*/ 	.byte	0x00, 0xf0, 0x41, 0x00


	//----- nvinfo : EIATTR_KPARAM_INFO
	.align		4
.L_460:
        /*0018*/ 	.byte	0x04, 0x17
        /*001a*/ 	.short	(.L_462 - .L_461)
.L_461:
        /*001c*/ 	.word	0x00000000
        /*0020*/ 	.short	0x0000
        /*0022*/ 	.short	0x0000
        /*0024*/ 	.byte	0x00, 0xf0, 0x21, 0x00


	//----- nvinfo : EIATTR_SPARSE_MMA_MASK
	.align		4
.L_462:
        /*0028*/ 	.byte	0x03, 0x50
        /*002a*/ 	.short	0x0000


	//----- nvinfo : EIATTR_MAXREG_COUNT
	.align		4
        /*002c*/ 	.byte	0x03, 0x1b
        /*002e*/ 	.short	0x00ff


	//----- nvinfo : EIATTR_MERCURY_ISA_VERSION
	.align		4
        /*0030*/ 	.byte	0x03, 0x5f
        /*0032*/ 	.short	0x0101


	//----- nvinfo : EIATTR_UNUSED_LOAD_BYTE_OFFSET
	.align		4
        /*0034*/ 	.byte	0x04, 0x44
        /*0036*/ 	.short	(.L_464 - .L_463)


	//   ....[0]....
.L_463:
        /*0038*/ 	.word	0x00000190
        /*003c*/ 	.word	0x0000001f


	//   ....[1]....
        /*0040*/ 	.word	0x000001a0
        /*0044*/ 	.word	0x0000000f


	//   ....[2]....
        /*0048*/ 	.word	0x000002f0
        /*004c*/ 	.word	0x0000001f


	//   ....[3]....
        /*0050*/ 	.word	0x00000300
        /*0054*/ 	.word	0x0000000f


	//   ....[4]....
        /*0058*/ 	.word	0x00000570
        /*005c*/ 	.word	0x0000001f


	//   ....[5]....
        /*0060*/ 	.word	0x00000580
        /*0064*/ 	.word	0x0000000f


	//   ....[6]....
        /*0068*/ 	.word	0x00000770
        /*006c*/ 	.word	0x0000001f


	//   ....[7]....
        /*0070*/ 	.word	0x00000780
        /*0074*/ 	.word	0x0000000f


	//----- nvinfo : EIATTR_VRC_CTA_INIT_COUNT
	.align		4
.L_464:
        /*0078*/ 	.byte	0x02, 0x4a
	.zero		1
	.zero		1


	//----- nvinfo : EIATTR_EXIT_INSTR_OFFSETS
	.align		4
        /*007c*/ 	.byte	0x04, 0x1c
        /*007e*/ 	.short	(.L_466 - .L_465)


	//   ....[0]....
.L_465:
        /*0080*/ 	.word	0x000003c0


	//   ....[1]....
        /*0084*/ 	.word	0x00000670


	//   ....[2]....
        /*0088*/ 	.word	0x00000860


	//----- nvinfo : EIATTR_MAX_THREADS
	.align		4
.L_466:
        /*008c*/ 	.byte	0x04, 0x05
        /*008e*/ 	.short	(.L_468 - .L_467)
.L_467:
        /*0090*/ 	.word	0x00000100
        /*0094*/ 	.word	0x00000001
        /*0098*/ 	.word	0x00000001


	//----- nvinfo : EIATTR_CRS_STACK_SIZE
	.align		4
.L_468:
        /*009c*/ 	.byte	0x04, 0x1e
        /*009e*/ 	.short	(.L_470 - .L_469)
.L_469:
        /*00a0*/ 	.word	0x00000000


	//----- nvinfo : EIATTR_CBANK_PARAM_SIZE
	.align		4
.L_470:
        /*00a4*/ 	.byte	0x03, 0x19
        /*00a6*/ 	.short	0x0018


	//----- nvinfo : EIATTR_PARAM_CBANK
	.align		4
        /*00a8*/ 	.byte	0x04, 0x0a
        /*00aa*/ 	.short	(.L_472 - .L_471)
	.align		4
.L_471:
        /*00ac*/ 	.word	index@(.nv.constant0._ZN3cub18CUB_300001_SM_10006detail8for_each13static_kernelINS2_12policy_hub_t12policy_500_tElN6thrust24THRUST_300001_SM_1000_NS8cuda_cub20__uninitialized_copy7functorINS7_10device_ptrI11AutomobilisEENS7_7pointerISC_NS8_3tagENS7_11use_defaultESG_EEEEEEvT0_T1_)
        /*00b0*/ 	.short	0x0380
        /*00b2*/ 	.short	0x0018


	//----- nvinfo : EIATTR_SW_WAR
	.align		4
.L_472:
        /*00b4*/ 	.byte	0x04, 0x36
        /*00b6*/ 	.short	(.L_474 - .L_473)
.L_473:
        /*00b8*/ 	.word	0x00000008
.L_474:


//--------------------- .nv.info._ZN3cub18CUB_300001_SM_10006detail8for_each13static_kernelINS2_12policy_hub_t12policy_500_tElNS2_12op_wrapper_tIlN6thrust24THRUST_300001_SM_1000_NS6detail23allocator_traits_detail5gozerENS8_7pointerI11AutomobilisNS8_8cuda_cub3tagENS8_11use_defaultESG_EEEEEEvT0_T1_ --------------------------
	.section	.nv.info._ZN3cub18CUB_300001_SM_10006detail8for_each13static_kernelINS2_12policy_hub_t12policy_500_tElNS2_12op_wrapper_tIlN6thrust24THRUST_300001_SM_1000_NS6detail23allocator_traits_detail5gozerENS8_7pointerI11AutomobilisNS8_8cuda_cub3tagENS8_11use_defaultESG_EEEEEEvT0_T1_,"",@"SHT_CUDA_INFO"
	.sectionflags	@""
	.align	4


	//----- nvinfo : EIATTR_CUDA_API_VERSION
	.align		4
        /*0000*/ 	.byte	0x04, 0x37
        /*0002*/ 	.short	(.L_476 - .L_475)
.L_475:
        /*0004*/ 	.word	0x00000082


	//----- nvinfo : EIATTR_KPARAM_INFO
	.align		4
.L_476:
        /*0008*/ 	.byte	0x04, 0x17
        /*000a*/ 	.short	(.L_478 - .L_477)
.L_477:
        /*000c*/ 	.word	0x00000000
        /*0010*/ 	.short	0x0001
        /*0012*/ 	.short	0x0008
        /*0014*/ 	.byte	0x00, 0xf0, 0x41, 0x00


	//----- nvinfo : EIATTR_KPARAM_INFO
	.align		4
.L_478:
        /*0018*/ 	.byte	0x04, 0x17
        /*001a*/ 	.short	(.L_480 - .L_479)
.L_479:
        /*001c*/ 	.word	0x00000000
        /*0020*/ 	.short	0x0000
        /*0022*/ 	.short	0x0000
        /*0024*/ 	.byte	0x00, 0xf0, 0x21, 0x00


	//----- nvinfo : EIATTR_SPARSE_MMA_MASK
	.align		4
.L_480:
        /*0028*/ 	.byte	0x03, 0x50
        /*002a*/ 	.short	0x0000


	//----- nvinfo : EIATTR_MAXREG_COUNT
	.align		4
        /*002c*/ 	.byte	0x03, 0x1b
        /*002e*/ 	.short	0x00ff


	//----- nvinfo : EIATTR_MERCURY_ISA_VERSION
	.align		4
        /*0030*/ 	.byte	0x03, 0x5f
        /*0032*/ 	.short	0x0101


	//----- nvinfo : EIATTR_VRC_CTA_INIT_COUNT
	.align		4
        /*0034*/ 	.byte	0x02, 0x4a
	.zero		1
	.zero		1


	//----- nvinfo : EIATTR_EXIT_INSTR_OFFSETS
	.align		4
        /*0038*/ 	.byte	0x04, 0x1c
        /*003a*/ 	.short	(.L_482 - .L_481)


	//   ....[0]....
.L_481:
        /*003c*/ 	.word	0x00000010


	//----- nvinfo : EIATTR_MAX_THREADS
	.align		4
.L_482:
        /*0040*/ 	.byte	0x04, 0x05
        /*0042*/ 	.short	(.L_484 - .L_483)
.L_483:
        /*0044*/ 	.word	0x00000100
        /*0048*/ 	.word	0x00000001
        /*004c*/ 	.word	0x00000001


	//----- nvinfo : EIATTR_CBANK_PARAM_SIZE
	.align		4
.L_484:
        /*0050*/ 	.byte	0x03, 0x19
        /*0052*/ 	.short	0x0018


	//----- nvinfo : EIATTR_PARAM_CBANK
	.align		4
        /*0054*/ 	.byte	0x04, 0x0a
        /*0056*/ 	.short	(.L_486 - .L_485)
	.align		4
.L_485:
        /*0058*/ 	.word	index@(.nv.constant0._ZN3cub18CUB_300001_SM_10006detail8for_each13static_kernelINS2_12policy_hub_t12policy_500_tElNS2_12op_wrapper_tIlN6thrust24THRUST_300001_SM_1000_NS6detail23allocator_traits_detail5gozerENS8_7pointerI11AutomobilisNS8_8cuda_cub3tagENS8_11use_defaultESG_EEEEEEvT0_T1_)
        /*005c*/ 	.short	0x0380
        /*005e*/ 	.short	0x0018


	//----- nvinfo : EIATTR_SW_WAR
	.align		4
.L_486:
        /*0060*/ 	.byte	0x04, 0x36
        /*0062*/ 	.short	(.L_488 - .L_487)
.L_487:
        /*0064*/ 	.word	0x00000008
.L_488:


//--------------------- .nv.info._ZN3cub18CUB_300001_SM_10006detail8for_each13static_kernelINS2_12policy_hub_t12policy_500_tEmNS2_12op_wrapper_tImN6thrust24THRUST_300001_SM_1000_NS6detail23allocator_traits_detail24construct1_via_allocatorINS9_18no_throw_allocatorINS9_19temporary_allocatorI11AutomobilisNS8_8cuda_cub3tagEEEEEEENS8_7pointerISE_SG_NS8_11use_defaultESL_EEEEEEvT0_T1_ --------------------------
	.section	.nv.info._ZN3cub18CUB_300001_SM_10006detail8for_each13static_kernelINS2_12policy_hub_t12policy_500_tEmNS2_12op_wrapper_tImN6thrust24THRUST_300001_SM_1000_NS6detail23allocator_traits_detail24construct1_via_allocatorINS9_18no_throw_allocatorINS9_19temporary_allocatorI11AutomobilisNS8_8cuda_cub3tagEEEEEEENS8_7pointerISE_SG_NS8_11use_defaultESL_EEEEEEvT0_T1_,"",@"SHT_CUDA_INFO"
	.sectionflags	@""
	.align	4


	//----- nvinfo : EIATTR_CUDA_API_VERSION
	.align		4
        /*0000*/ 	.byte	0x04, 0x37
        /*0002*/ 	.short	(.L_490 - .L_489)
.L_489:
        /*0004*/ 	.word	0x00000082


	//----- nvinfo : EIATTR_KPARAM_INFO
	.align		4
.L_490:
        /*0008*/ 	.byte	0x04, 0x17
        /*000a*/ 	.short	(.L_492 - .L_491)
.L_491:
        /*000c*/ 	.word	0x00000000
        /*0010*/ 	.short	0x0001
        /*0012*/ 	.short	0x0008
        /*0014*/ 	.byte	0x00, 0xf0, 0x41, 0x00


	//----- nvinfo : EIATTR_KPARAM_INFO
	.align		4
.L_492:
        /*0018*/ 	.byte	0x04, 0x17
        /*001a*/ 	.short	(.L_494 - .L_493)
.L_493:
        /*001c*/ 	.word	0x00000000
        /*0020*/ 	.short	0x0000
        /*0022*/ 	.short	0x0000
        /*0024*/ 	.byte	0x00, 0xf0, 0x21, 0x00


	//----- nvinfo : EIATTR_SPARSE_MMA_MASK
	.align		4
.L_494:
        /*0028*/ 	.byte	0x03, 0x50
        /*002a*/ 	.short	0x0000


	//----- nvinfo : EIATTR_MAXREG_COUNT
	.align		4
        /*002c*/ 	.byte	0x03, 0x1b
        /*002e*/ 	.short	0x00ff


	//----- nvinfo : EIATTR_MERCURY_ISA_VERSION
	.align		4
        /*0030*/ 	.byte	0x03, 0x5f
        /*0032*/ 	.short	0x0101


	//----- nvinfo : EIATTR_VRC_CTA_INIT_COUNT
	.align		4
        /*0034*/ 	.byte	0x02, 0x4a
	.zero		1
	.zero		1


	//----- nvinfo : EIATTR_EXIT_INSTR_OFFSETS
	.align		4
        /*0038*/ 	.byte	0x04, 0x1c
        /*003a*/ 	.short	(.L_496 - .L_495)


	//   ....[0]....
.L_495:
        /*003c*/ 	.word	0x00000600


	//   ....[1]....
        /*0040*/ 	.word	0x00000b20


	//   ....[2]....
        /*0044*/ 	.word	0x00000c30


	//----- nvinfo : EIATTR_MAX_THREADS
	.align		4
.L_496:
        /*0048*/ 	.byte	0x04, 0x05
        /*004a*/ 	.short	(.L_498 - .L_497)
.L_497:
        /*004c*/ 	.word	0x00000100
        /*0050*/ 	.word	0x00000001
        /*0054*/ 	.word	0x00000001


	//----- nvinfo : EIATTR_CRS_STACK_SIZE
	.align		4
.L_498:
        /*0058*/ 	.byte	0x04, 0x1e
        /*005a*/ 	.short	(.L_500 - .L_499)
.L_499:
        /*005c*/ 	.word	0x00000000


	//----- nvinfo : EIATTR_CBANK_PARAM_SIZE
	.align		4
.L_500:
        /*0060*/ 	.byte	0x03, 0x19
        /*0062*/ 	.short	0x0018


	//----- nvinfo : EIATTR_PARAM_CBANK
	.align		4
        /*0064*/ 	.byte	0x04, 0x0a
        /*0066*/ 	.short	(.L_502 - .L_501)
	.align		4
.L_501:
        /*0068*/ 	.word	index@(.nv.constant0._ZN3cub18CUB_300001_SM_10006detail8for_each13static_kernelINS2_12policy_hub_t12policy_500_tEmNS2_12op_wrapper_tImN6thrust24THRUST_300001_SM_1000_NS6detail23allocator_traits_detail24construct1_via_allocatorINS9_18no_throw_allocatorINS9_19temporary_allocatorI11AutomobilisNS8_8cuda_cub3tagEEEEEEENS8_7pointerISE_SG_NS8_11use_defaultESL_EEEEEEvT0_T1_)
        /*006c*/ 	.short	0x0380
        /*006e*/ 	.short	0x0018


	//----- nvinfo : EIATTR_SW_WAR
	.align		4
.L_502:
        /*0070*/ 	.byte	0x04, 0x36
        /*0072*/ 	.short	(.L_504 - .L_503)
.L_503:
        /*0074*/ 	.word	0x00000008
.L_504:


//--------------------- .nv.info._ZN3cub18CUB_300001_SM_10006detail11EmptyKernelIvEEvv --------------------------
	.section	.nv.info._ZN3cub18CUB_300001_SM_10006detail11EmptyKernelIvEEvv,"",@"SHT_CUDA_INFO"
	.sectionflags	@""
	.align	4


	//----- nvinfo : EIATTR_CUDA_API_VERSION
	.align		4
        /*0000*/ 	.byte	0x04, 0x37
        /*0002*/ 	.short	(.L_506 - .L_505)
.L_505:
        /*0004*/ 	.word	0x00000082


	//----- nvinfo : EIATTR_SPARSE_MMA_MASK
	.align		4
.L_506:
        /*0008*/ 	.byte	0x03, 0x50
        /*000a*/ 	.short	0x0000


	//----- nvinfo : EIATTR_MAXREG_COUNT
	.align		4
        /*000c*/ 	.byte	0x03, 0x1b
        /*000e*/ 	.short	0x00ff


	//----- nvinfo : EIATTR_MERCURY_ISA_VERSION
	.align		4
        /*0010*/ 	.byte	0x03, 0x5f
        /*0012*/ 	.short	0x0101


	//----- nvinfo : EIATTR_VRC_CTA_INIT_COUNT
	.align		4
        /*0014*/ 	.byte	0x02, 0x4a
	.zero		1
	.zero		1


	//----- nvinfo : EIATTR_EXIT_INSTR_OFFSETS
	.align		4
        /*0018*/ 	.byte	0x04, 0x1c
        /*001a*/ 	.short	(.L_508 - .L_507)


	//   ....[0]....
.L_507:
        /*001c*/ 	.word	0x00000010


	//----- nvinfo : EIATTR_SW_WAR
	.align		4
.L_508:
        /*0020*/ 	.byte	0x04, 0x36
        /*0022*/ 	.short	(.L_510 - .L_509)
.L_509:
        /*0024*/ 	.word	0x00000008
.L_510:


//--------------------- .nv.callgraph             --------------------------
	.section	.nv.callgraph,"",@"SHT_CUDA_CALLGRAPH"
	.align	4
	.sectionentsize	8
	.align		4
        /*0000*/ 	.word	0x00000000
	.align		4
        /*0004*/ 	.word	0xffffffff
	.align		4
        /*0008*/ 	.word	0x00000000
	.align		4
        /*000c*/ 	.word	0xfffffffe
	.align		4
        /*0010*/ 	.word	0x00000000
	.align		4
        /*0014*/ 	.word	0xfffffffd
	.align		4
        /*0018*/ 	.word	0x00000000
	.align		4
        /*001c*/ 	.word	0xfffffffc


//--------------------- .nv.constant4             --------------------------
	.section	.nv.constant4,"a",@progbits
	.align	8
	.align		8
.nv.constant4:
        /*0000*/ 	.dword	_ZN34_INTERNAL_8d736594_4_k_cu_89637d984cuda3std3__45__cpo5beginE
	.align		8
        /*0008*/ 	.dword	_ZN34_INTERNAL_8d736594_4_k_cu_89637d984cuda3std3__45__cpo3endE
	.align		8
        /*0010*/ 	.dword	_ZN34_INTERNAL_8d736594_4_k_cu_89637d984cuda3std3__45__cpo6cbeginE
	.align		8
        /*0018*/ 	.dword	_ZN34_INTERNAL_8d736594_4_k_cu_89637d984cuda3std3__45__cpo4cendE
	.align		8
        /*0020*/ 	.dword	_ZN34_INTERNAL_8d736594_4_k_cu_89637d984cuda3std3__45__cpo6rbeginE
	.align		8
        /*0028*/ 	.dword	_ZN34_INTERNAL_8d736594_4_k_cu_89637d984cuda3std3__45__cpo4rendE
	.align		8
        /*0030*/ 	.dword	_ZN34_INTERNAL_8d736594_4_k_cu_89637d984cuda3std3__45__cpo7crbeginE
	.align		8
        /*0038*/ 	.dword	_ZN34_INTERNAL_8d736594_4_k_cu_89637d984cuda3std3__45__cpo5crendE
	.align		8
        /*0040*/ 	.dword	_ZN34_INTERNAL_8d736594_4_k_cu_89637d984cuda3std3__436_GLOBAL__N__8d736594_4_k_cu_89637d986ignoreE
	.align		8
        /*0048*/ 	.dword	_ZN34_INTERNAL_8d736594_4_k_cu_89637d984cuda3std3__419piecewise_constructE
	.align		8
        /*0050*/ 	.dword	_ZN34_INTERNAL_8d736594_4_k_cu_89637d984cuda3std3__48in_placeE
	.align		8
        /*0058*/ 	.dword	_ZN34_INTERNAL_8d736594_4_k_cu_89637d984cuda3std3__420unreachable_sentinelE
	.align		8
        /*0060*/ 	.dword	_ZN34_INTERNAL_8d736594_4_k_cu_89637d984cuda3std3__47nulloptE
	.align		8
        /*0068*/ 	.dword	_ZN34_INTERNAL_8d736594_4_k_cu_89637d984cuda3std3__48unexpectE
	.align		8
        /*0070*/ 	.dword	_ZN34_INTERNAL_8d736594_4_k_cu_89637d984cuda3std6ranges3__45__cpo4swapE
	.align		8
        /*0078*/ 	.dword	_ZN34_INTERNAL_8d736594_4_k_cu_89637d984cuda3std6ranges3__45__cpo9iter_moveE
	.align		8
        /*0080*/ 	.dword	_ZN34_INTERNAL_8d736594_4_k_cu_89637d984cuda3std6ranges3__45__cpo5beginE
	.align		8
        /*0088*/ 	.dword	_ZN34_INTERNAL_8d736594_4_k_cu_89637d984cuda3std6ranges3__45__cpo3endE
	.align		8
        /*0090*/ 	.dword	_ZN34_INTERNAL_8d736594_4_k_cu_89637d984cuda3std6ranges3__45__cpo6cbeginE
	.align		8
        /*0098*/ 	.dword	_ZN34_INTERNAL_8d736594_4_k_cu_89637d984cuda3std6ranges3__45__cpo4cendE
	.align		8
        /*00a0*/ 	.dword	_ZN34_INTERNAL_8d736594_4_k_cu_89637d984cuda3std6ranges3__45__cpo7advanceE
	.align		8
        /*00a8*/ 	.dword	_ZN34_INTERNAL_8d736594_4_k_cu_89637d984cuda3std6ranges3__45__cpo9iter_swapE
	.align		8
        /*00b0*/ 	.dword	_ZN34_INTERNAL_8d736594_4_k_cu_89637d984cuda3std6ranges3__45__cpo4nextE
	.align		8
        /*00b8*/ 	.dword	_ZN34_INTERNAL_8d736594_4_k_cu_89637d984cuda3std6ranges3__45__cpo4prevE
	.align		8
        /*00c0*/ 	.dword	_ZN34_INTERNAL_8d736594_4_k_cu_89637d984cuda3std6ranges3__45__cpo4dataE
	.align		8
        /*00c8*/ 	.dword	_ZN34_INTERNAL_8d736594_4_k_cu_89637d984cuda3std6ranges3__45__cpo5cdataE
	.align		8
        /*00d0*/ 	.dword	_ZN34_INTERNAL_8d736594_4_k_cu_89637d984cuda3std6ranges3__45__cpo4sizeE
	.align		8
        /*00d8*/ 	.dword	_ZN34_INTERNAL_8d736594_4_k_cu_89637d984cuda3std6ranges3__45__cpo5ssizeE
	.align		8
        /*00e0*/ 	.dword	_ZN34_INTERNAL_8d736594_4_k_cu_89637d984cuda3std6ranges3__45__cpo8distanceE
	.align		8
        /*00e8*/ 	.dword	_ZN34_INTERNAL_8d736594_4_k_cu_89637d986thrust24THRUST_300001_SM_1000_NS8cuda_cub3parE
	.align		8
        /*00f0*/ 	.dword	_ZN34_INTERNAL_8d736594_4_k_cu_89637d986thrust24THRUST_300001_SM_1000_NS8cuda_cub10par_nosyncE
	.align		8
        /*00f8*/ 	.dword	_ZN34_INTERNAL_8d736594_4_k_cu_89637d986thrust24THRUST_300001_SM_1000_NS6system6detail10sequential3seqE
	.align		8
        /*0100*/ 	.dword	_ZN34_INTERNAL_8d736594_4_k_cu_89637d986thrust24THRUST_300001_SM_1000_NS12placeholders2_1E
	.align		8
        /*0108*/ 	.dword	_ZN34_INTERNAL_8d736594_4_k_cu_89637d986thrust24THRUST_300001_SM_1000_NS12placeholders2_2E
	.align		8
        /*0110*/ 	.dword	_ZN34_INTERNAL_8d736594_4_k_cu_89637d986thrust24THRUST_300001_SM_1000_NS12placeholders2_3E
	.align		8
        /*0118*/ 	.dword	_ZN34_INTERNAL_8d736594_4_k_cu_89637d986thrust24THRUST_300001_SM_1000_NS12placeholders2_4E
	.align		8
        /*0120*/ 	.dword	_ZN34_INTERNAL_8d736594_4_k_cu_89637d986thrust24THRUST_300001_SM_1000_NS12placeholders2_5E
	.align		8
        /*0128*/ 	.dword	_ZN34_INTERNAL_8d736594_4_k_cu_89637d986thrust24THRUST_300001_SM_1000_NS12placeholders2_6E
	.align		8
        /*0130*/ 	.dword	_ZN34_INTERNAL_8d736594_4_k_cu_89637d986thrust24THRUST_300001_SM_1000_NS12placeholders2_7E
	.align		8
        /*0138*/ 	.dword	_ZN34_INTERNAL_8d736594_4_k_cu_89637d986thrust24THRUST_300001_SM_1000_NS12placeholders2_8E
	.align		8
        /*0140*/ 	.dword	_ZN34_INTERNAL_8d736594_4_k_cu_89637d986thrust24THRUST_300001_SM_1000_NS12placeholders2_9E
	.align		8
        /*0148*/ 	.dword	_ZN34_INTERNAL_8d736594_4_k_cu_89637d986thrust24THRUST_300001_SM_1000_NS12placeholders3_10E
	.align		8
        /*0150*/ 	.dword	_ZN34_INTERNAL_8d736594_4_k_cu_89637d986thrust24THRUST_300001_SM_1000_NS3seqE


//--------------------- .text._ZN3cub18CUB_300001_SM_10006detail9transform16transform_kernelINS2_10policy_hubILb1EN4cuda3std3__45tupleIJN6thrust24THRUST_300001_SM_1000_NS7pointerI11AutomobilisNSA_8cuda_cub3tagENSA_11use_defaultESF_EEEEEE10policy1000ElNS7_10__identityENSA_6detail15normal_iteratorINSA_10device_ptrISC_EEEEJPSC_EEEvT0_iT1_T2_DpNS2_10kernel_argIT3_EE --------------------------
	.section	.text._ZN3cub18CUB_300001_SM_10006detail9transform16transform_kernelINS2_10policy_hubILb1EN4cuda3std3__45tupleIJN6thrust24THRUST_300001_SM_1000_NS7pointerI11AutomobilisNSA_8cuda_cub3tagENSA_11use_defaultESF_EEEEEE10policy1000ElNS7_10__identityENSA_6detail15normal_iteratorINSA_10device_ptrISC_EEEEJPSC_EEEvT0_iT1_T2_DpNS2_10kernel_argIT3_EE,"ax",@progbits
	.align	128
        .global         _ZN3cub18CUB_300001_SM_10006detail9transform16transform_kernelINS2_10policy_hubILb1EN4cuda3std3__45tupleIJN6thrust24THRUST_300001_SM_1000_NS7pointerI11AutomobilisNSA_8cuda_cub3tagENSA_11use_defaultESF_EEEEEE10policy1000ElNS7_10__identityENSA_6detail15normal_iteratorINSA_10device_ptrISC_EEEEJPSC_EEEvT0_iT1_T2_DpNS2_10kernel_argIT3_EE
        .type           _ZN3cub18CUB_300001_SM_10006detail9transform16transform_kernelINS2_10policy_hubILb1EN4cuda3std3__45tupleIJN6thrust24THRUST_300001_SM_1000_NS7pointerI11AutomobilisNSA_8cuda_cub3tagENSA_11use_defaultESF_EEEEEE10policy1000ElNS7_10__identityENSA_6detail15normal_iteratorINSA_10device_ptrISC_EEEEJPSC_EEEvT0_iT1_T2_DpNS2_10kernel_argIT3_EE,@function
        .size           _ZN3cub18CUB_300001_SM_10006detail9transform16transform_kernelINS2_10policy_hubILb1EN4cuda3std3__45tupleIJN6thrust24THRUST_300001_SM_1000_NS7pointerI11AutomobilisNSA_8cuda_cub3tagENSA_11use_defaultESF_EEEEEE10policy1000ElNS7_10__identityENSA_6detail15normal_iteratorINSA_10device_ptrISC_EEEEJPSC_EEEvT0_iT1_T2_DpNS2_10kernel_argIT3_EE,(.L_x_517 - _ZN3cub18CUB_300001_SM_10006detail9transform16transform_kernelINS2_10policy_hubILb1EN4cuda3std3__45tupleIJN6thrust24THRUST_300001_SM_1000_NS7pointerI11AutomobilisNSA_8cuda_cub3tagENSA_11use_defaultESF_EEEEEE10policy1000ElNS7_10__identityENSA_6detail15normal_iteratorINSA_10device_ptrISC_EEEEJPSC_EEEvT0_iT1_T2_DpNS2_10kernel_argIT3_EE)
        .other          _ZN3cub18CUB_300001_SM_10006detail9transform16transform_kernelINS2_10policy_hubILb1EN4cuda3std3__45tupleIJN6thrust24THRUST_300001_SM_1000_NS7pointerI11AutomobilisNSA_8cuda_cub3tagENSA_11use_defaultESF_EEEEEE10policy1000ElNS7_10__identityENSA_6detail15normal_iteratorINSA_10device_ptrISC_EEEEJPSC_EEEvT0_iT1_T2_DpNS2_10kernel_argIT3_EE,@"STO_CUDA_ENTRY STV_DEFAULT"
_ZN3cub18CUB_300001_SM_10006detail9transform16transform_kernelINS2_10policy_hubILb1EN4cuda3std3__45tupleIJN6thrust24THRUST_300001_SM_1000_NS7pointerI11AutomobilisNSA_8cuda_cub3tagENSA_11use_defaultESF_EEEEEE10policy1000ElNS7_10__identityENSA_6detail15normal_iteratorINSA_10device_ptrISC_EEEEJPSC_EEEvT0_iT1_T2_DpNS2_10kernel_argIT3_EE:
.text._ZN3cub18CUB_300001_SM_10006detail9transform16transform_kernelINS2_10policy_hubILb1EN4cuda3std3__45tupleIJN6thrust24THRUST_300001_SM_1000_NS7pointerI11AutomobilisNSA_8cuda_cub3tagENSA_11use_defaultESF_EEEEEE10policy1000ElNS7_10__identityENSA_6detail15normal_iteratorINSA_10device_ptrISC_EEEEJPSC_EEEvT0_iT1_T2_DpNS2_10kernel_argIT3_EE:
[----:B------:R-:W-:Y:S08]  /*0000*/  LDC R1, c[0x0][0x37c] ;  /* 0x0000df00ff017b82 */ /* 0x000ff00000000800 */
[----:B------:R-:W0:Y:S01]  /*0010*/  LDC R0, c[0x0][0x388] ;  /* 0x0000e200ff007b82 */ /* 0x000e220000000800 */
[----:B------:R-:W1:Y:S01]  /*0020*/  LDCU.64 UR6, c[0x0][0x380] ;  /* 0x00007000ff0677ac */ /* 0x000e620008000a00 */
[----:B------:R-:W2:Y:S01]  /*0030*/  S2R R3, SR_TID.X ;  /* 0x0000000000037919 */ /* 0x000ea20000002100 */
[----:B------:R-:W-:Y:S05]  /*0040*/  BSSY.RECONVERGENT B0, `(.L_x_0) ;  /* 0x000001b000007945 */ /* 0x000fea0003800200 */
[----:B------:R-:W3:Y:S01]  /*0050*/  S2UR UR4, SR_CTAID.X ;  /* 0x00000000000479c3 */ /* 0x000ee20000002500 */
[----:B0-----:R-:W-:-:S05]  /*0060*/  IMAD.SHL.U32 R11, R0, 0x80, RZ ;  /* 0x00000080000b7824 */ /* 0x001fca00078e00ff */
[----:B------:R-:W-:Y:S01]  /*0070*/  SHF.R.S32.HI R2, RZ, 0x1f, R11 ;  /* 0x0000001fff027819 */ /* 0x000fe2000001140b */
[----:B---3--:R-:W-:-:S04]  /*0080*/  IMAD.WIDE.U32 R4, R11, UR4, RZ ;  /* 0x000000040b047c25 */ /* 0x008fc8000f8e00ff */
[----:B------:R-:W-:Y:S01]  /*0090*/  IMAD R7, R2, UR4, RZ ;  /* 0x0000000402077c24 */ /* 0x000fe2000f8e02ff */
[----:B-1----:R-:W-:Y:S01]  /*00a0*/  IADD3 R6, P1, PT, -R4, UR6, RZ ;  /* 0x0000000604067c10 */ /* 0x002fe2000ff3e1ff */
[----:B--2---:R-:W-:Y:S02]  /*00b0*/  IMAD.SHL.U32 R9, R3, 0x80, RZ ;  /* 0x0000008003097824 */ /* 0x004fe400078e00ff */
[----:B------:R-:W-:Y:S01]  /*00c0*/  IMAD.IADD R10, R5, 0x1, R7 ;  /* 0x00000001050a7824 */ /* 0x000fe200078e0207 */
[----:B------:R-:W-:-:S04]  /*00d0*/  ISETP.LT.U32.AND P0, PT, R6, R11, PT ;  /* 0x0000000b0600720c */ /* 0x000fc80003f01070 */
[----:B------:R-:W-:-:S04]  /*00e0*/  IADD3.X R7, PT, PT, ~R10, UR7, RZ, P1, !PT ;  /* 0x000000070a077c10 */ /* 0x000fc80008ffe5ff */
[----:B------:R-:W-:-:S04]  /*00f0*/  ISETP.LT.AND.EX P0, PT, R7, R2, PT, P0 ;  /* 0x000000020700720c */ /* 0x000fc80003f01300 */
[----:B------:R-:W-:-:S05]  /*0100*/  SEL R2, R6, R11, P0 ;  /* 0x0000000b06027207 */ /* 0x000fca0000000000 */
[----:B------:R-:W-:-:S05]  /*0110*/  IMAD R8, R2, 0x50, RZ ;  /* 0x0000005002087824 */ /* 0x000fca00078e02ff */
[----:B------:R-:W-:-:S13]  /*0120*/  ISETP.GE.AND P0, PT, R9, R8, PT ;  /* 0x000000080900720c */ /* 0x000fda0003f06270 */
[----:B------:R-:W-:Y:S05]  /*0130*/  @P0 BRA `(.L_x_1) ;  /* 0x00000000002c0947 */ /* 0x000fea0003800000 */
[----:B------:R-:W0:Y:S01]  /*0140*/  LDC.64 R6, c[0x0][0x398] ;  /* 0x0000e600ff067b82 */ /* 0x000e220000000a00 */
[----:B------:R-:W-:Y:S02]  /*0150*/  IMAD R13, R10, 0x50, RZ ;  /* 0x000000500a0d7824 */ /* 0x000fe400078e02ff */
[----:B0-----:R-:W-:-:S04]  /*0160*/  IMAD.WIDE.U32 R6, R4, 0x50, R6 ;  /* 0x0000005004067825 */ /* 0x001fc800078e0006 */
[----:B------:R-:W-:Y:S02]  /*0170*/  IMAD.IADD R7, R7, 0x1, R13 ;  /* 0x0000000107077824 */ /* 0x000fe400078e020d */
[----:B------:R-:W-:-:S07]  /*0180*/  IMAD.WIDE.U32 R6, R3, 0x80, R6 ;  /* 0x0000008003067825 */ /* 0x000fce00078e0006 */
.L_x_2:
[----:B------:R-:W-:Y:S01]  /*0190*/  VIADD R9, R9, 0x4000 ;  /* 0x0000400009097836 */ /* 0x000fe20000000000 */
[----:B------:R0:W-:Y:S04]  /*01a0*/  CCTL.E.PF2 [R6] ;  /* 0x000000000600798f */ /* 0x0001e80000800100 */
[----:B------:R-:W-:Y:S02]  /*01b0*/  ISETP.GE.AND P0, PT, R9, R8, PT ;  /* 0x000000080900720c */ /* 0x000fe40003f06270 */
[----:B0-----:R-:W-:-:S05]  /*01c0*/  IADD3 R6, P1, PT, R6, 0x4000, RZ ;  /* 0x0000400006067810 */ /* 0x001fca0007f3e0ff */
[----:B------:R-:W-:-:S06]  /*01d0*/  IMAD.X R7, RZ, RZ, R7, P1 ;  /* 0x000000ffff077224 */ /* 0x000fcc00008e0607 */
[----:B------:R-:W-:Y:S05]  /*01e0*/  @!P0 BRA `(.L_x_2) ;  /* 0xfffffffc00e88947 */ /* 0x000fea000383ffff */
.L_x_1:
[----:B------:R-:W-:Y:S05]  /*01f0*/  BSYNC.RECONVERGENT B0 ;  /* 0x0000000000007941 */ /* 0x000fea0003800200 */
.L_x_0:
[----:B------:R-:W0:Y:S01]  /*0200*/  LDCU.128 UR8, c[0x0][0x390] ;  /* 0x00007200ff0877ac */ /* 0x000e220008000c00 */
[----:B------:R-:W-:Y:S01]  /*0210*/  ISETP.NE.AND P0, PT, R11, R2, PT ;  /* 0x000000020b00720c */ /* 0x000fe20003f05270 */
[----:B------:R-:W-:Y:S01]  /*0220*/  IMAD.WIDE.U32 R4, R4, 0x50, RZ ;  /* 0x0000005004047825 */ /* 0x000fe200078e00ff */
[----:B------:R-:W1:Y:S03]  /*0230*/  LDCU.64 UR4, c[0x0][0x358] ;  /* 0x00006b00ff0477ac */ /* 0x000e660008000a00 */
[----:B------:R-:W-:-:S04]  /*0240*/  IMAD R9, R10, 0x50, RZ ;  /* 0x000000500a097824 */ /* 0x000fc800078e02ff */
[----:B------:R-:W-:Y:S01]  /*0250*/  IMAD.IADD R9, R9, 0x1, R5 ;  /* 0x0000000109097824 */ /* 0x000fe200078e0205 */
[C---:B0-----:R-:W-:Y:S02]  /*0260*/  IADD3 R32, P1, PT, R4.reuse, UR10, RZ ;  /* 0x0000000a04207c10 */ /* 0x041fe4000ff3e0ff */
[----:B------:R-:W-:Y:S02]  /*0270*/  IADD3 R10, P2, PT, R4, UR8, RZ ;  /* 0x00000008040a7c10 */ /* 0x000fe4000ff5e0ff */
[C---:B------:R-:W-:Y:S02]  /*0280*/  IADD3.X R33, PT, PT, R9.reuse, UR11, RZ, P1, !PT ;  /* 0x0000000b09217c10 */ /* 0x040fe40008ffe4ff */
[----:B------:R-:W-:Y:S01]  /*0290*/  IADD3.X R11, PT, PT, R9, UR9, RZ, P2, !PT ;  /* 0x00000009090b7c10 */ /* 0x000fe200097fe4ff */
[----:B-1----:R-:W-:Y:S08]  /*02a0*/  @!P0 BRA `(.L_x_3) ;  /* 0x0000002400cc8947 */ /* 0x002ff00003800000 */
[----:B------:R-:W-:-:S13]  /*02b0*/  ISETP.GE.AND P0, PT, R0, 0x1, PT ;  /* 0x000000010000780c */ /* 0x000fda0003f06270 */
[----:B------:R-:W-:Y:S05]  /*02c0*/  @!P0 EXIT ;  /* 0x000000000000894d */ /* 0x000fea0003800000 */
[C---:B------:R-:W-:Y:S01]  /*02d0*/  ISETP.GE.U32.AND P0, PT, R0.reuse, 0x8, PT ;  /* 0x000000080000780c */ /* 0x040fe20003f06070 */
[----:B------:R-:W-:Y:S01]  /*02e0*/  HFMA2 R5, -RZ, RZ, 0, 0 ;  /* 0x00000000ff057431 */ /* 0x000fe200000001ff */
[----:B------:R-:W-:-:S11]  /*02f0*/  LOP3.LUT R4, R0, 0x7, RZ, 0xc0, !PT ;  /* 0x0000000700047812 */ /* 0x000fd600078ec0ff */
[----:B------:R-:W-:Y:S05]  /*0300*/  @!P0 BRA `(.L_x_4) ;  /* 0x0000001800888947 */ /* 0x000fea0003800000 */
[----:B------:R-:W-:Y:S01]  /*0310*/  ISETP.GE.AND P0, PT, R3, R2, PT ;  /* 0x000000020300720c */ /* 0x000fe20003f06270 */
[----:B------:R-:W-:-:S12]  /*0320*/  BSSY.RECONVERGENT B0, `(.L_x_5) ;  /* 0x0000018000007945 */ /* 0x000fd80003800200 */
[----:B------:R-:W-:Y:S05]  /*0330*/  @P0 BRA `(.L_x_6) ;  /* 0x0000000000580947 */ /* 0x000fea0003800000 */
[----:B------:R-:W-:-:S05]  /*0340*/  IMAD.WIDE.U32 R6, R3, 0x50, R32 ;  /* 0x0000005003067825 */ /* 0x000fca00078e0020 */
[----:B------:R-:W2:Y:S04]  /*0350*/  LDG.E.64 R12, desc[UR4][R6.64] ;  /* 0x00000004060c7981 */ /* 0x000ea8000c1e1b00 */
[----:B------:R-:W3:Y:S04]  /*0360*/  LDG.E.64 R14, desc[UR4][R6.64+0x8] ;  /* 0x00000804060e7981 */ /* 0x000ee8000c1e1b00 */
[----:B------:R-:W4:Y:S04]  /*0370*/  LDG.E.64 R16, desc[UR4][R6.64+0x10] ;  /* 0x0000100406107981 */ /* 0x000f28000c1e1b00 */
[----:B------:R-:W5:Y:S04]  /*0380*/  LDG.E.64 R18, desc[UR4][R6.64+0x18] ;  /* 0x0000180406127981 */ /* 0x000f68000c1e1b00 */
[----:B------:R-:W5:Y:S04]  /*0390*/  LDG.E.64 R20, desc[UR4][R6.64+0x20] ;  /* 0x0000200406147981 */ /* 0x000f68000c1e1b00 */
[----:B------:R-:W5:Y:S04]  /*03a0*/  LDG.E.64 R22, desc[UR4][R6.64+0x28] ;  /* 0x0000280406167981 */ /* 0x000f68000c1e1b00 */
[----:B------:R-:W5:Y:S04]  /*03b0*/  LDG.E.64 R24, desc[UR4][R6.64+0x30] ;  /* 0x0000300406187981 */ /* 0x000f68000c1e1b00 */
[----:B------:R-:W5:Y:S04]  /*03c0*/  LDG.E.64 R26, desc[UR4][R6.64+0x38] ;  /* 0x00003804061a7981 */ /* 0x000f68000c1e1b00 */
[----:B------:R-:W5:Y:S04]  /*03d0*/  LDG.E.64 R28, desc[UR4][R6.64+0x40] ;  /* 0x00004004061c7981 */ /* 0x000f68000c1e1b00 */
[----:B------:R-:W5:Y:S01]  /*03e0*/  LDG.E.64 R30, desc[UR4][R6.64+0x48] ;  /* 0x00004804061e7981 */ /* 0x000f62000c1e1b00 */
[----:B------:R-:W-:-:S05]  /*03f0*/  IMAD.WIDE.U32 R8, R3, 0x50, R10 ;  /* 0x0000005003087825 */ /* 0x000fca00078e000a */
[----:B--2---:R0:W-:Y:S04]  /*0400*/  STG.E.64 desc[UR4][R8.64], R12 ;  /* 0x0000000c08007986 */ /* 0x0041e8000c101b04 */
[----:B---3--:R0:W-:Y:S04]  /*0410*/  STG.E.64 desc[UR4][R8.64+0x8], R14 ;  /* 0x0000080e08007986 */ /* 0x0081e8000c101b04 */
[----:B----4-:R0:W-:Y:S04]  /*0420*/  STG.E.64 desc[UR4][R8.64+0x10], R16 ;  /* 0x0000101008007986 */ /* 0x0101e8000c101b04 */
[----:B-----5:R0:W-:Y:S04]  /*0430*/  STG.E.64 desc[UR4][R8.64+0x18], R18 ;  /* 0x0000181208007986 */ /* 0x0201e8000c101b04 */
[----:B------:R0:W-:Y:S04]  /*0440*/  STG.E.64 desc[UR4][R8.64+0x20], R20 ;  /* 0x0000201408007986 */ /* 0x0001e8000c101b04 */
[----:B------:R0:W-:Y:S04]  /*0450*/  STG.E.64 desc[UR4][R8.64+0x28], R22 ;  /* 0x0000281608007986 */ /* 0x0001e8000c101b04 */
[----:B------:R0:W-:Y:S04]  /*0460*/  STG.E.64 desc[UR4][R8.64+0x30], R24 ;  /* 0x0000301808007986 */ /* 0x0001e8000c101b04 */
[----:B------:R0:W-:Y:S04]  /*0470*/  STG.E.64 desc[UR4][R8.64+0x38], R26 ;  /* 0x0000381a08007986 */ /* 0x0001e8000c101b04 */
[----:B------:R0:W-:Y:S04]  /*0480*/  STG.E.64 desc[UR4][R8.64+0x40], R28 ;  /* 0x0000401c08007986 */ /* 0x0001e8000c101b04 */
[----:B------:R0:W-:Y:S02]  /*0490*/  STG.E.64 desc[UR4][R8.64+0x48], R30 ;  /* 0x0000481e08007986 */ /* 0x0001e4000c101b04 */
.L_x_6:
[----:B------:R-:W-:Y:S05]  /*04a0*/  BSYNC.RECONVERGENT B0 ;  /* 0x0000000000007941 */ /* 0x000fea0003800200 */
.L_x_5:
[C---:B------:R-:W-:Y:S01]  /*04b0*/  VIADD R35, R3.reuse, 0x100 ;  /* 0x0000010003237836 */ /* 0x040fe20000000000 */
[----:B------:R-:W-:Y:S01]  /*04c0*/  BSSY.RECONVERGENT B0, `(.L_x_7) ;  /* 0x0000028000007945 */ /* 0x000fe20003800200 */
[C---:B------:R-:W-:Y:S02]  /*04d0*/  VIADD R7, R3.reuse, 0x200 ;  /* 0x0000020003077836 */ /* 0x040fe40000000000 */
[----:B------:R-:W-:Y:S01]  /*04e0*/  VIADD R5, R3, 0x180 ;  /* 0x0000018003057836 */ /* 0x000fe20000000000 */
[-C--:B------:R-:W-:Y:S01]  /*04f0*/  ISETP.GE.AND P1, PT, R35, R2.reuse, PT ;  /* 0x000000022300720c */ /* 0x080fe20003f26270 */
[C---:B0-----:R-:W-:Y:S02]  /*0500*/  VIADD R9, R3.reuse, 0x300 ;  /* 0x0000030003097836 */ /* 0x041fe40000000000 */
[----:B------:R-:W-:Y:S01]  /*0510*/  VIADD R13, R3, 0x380 ;  /* 0x00000380030d7836 */ /* 0x000fe20000000000 */
[----:B------:R-:W-:Y:S02]  /*0520*/  P2R R6, PR, RZ, 0x2 ;  /* 0x00000002ff067803 */ /* 0x000fe40000000000 */
[----:B------:R-:W-:-:S02]  /*0530*/  ISETP.GE.AND P1, PT, R7, R2, PT ;  /* 0x000000020700720c */ /* 0x000fc40003f26270 */
[----:B------:R-:W-:Y:S02]  /*0540*/  IADD3 R7, PT, PT, R3, 0x80, RZ ;  /* 0x0000008003077810 */ /* 0x000fe40007ffe0ff */
[-C--:B------:R-:W-:Y:S01]  /*0550*/  ISETP.GE.AND P0, PT, R5, R2.reuse, PT ;  /* 0x000000020500720c */ /* 0x080fe20003f06270 */
[----:B------:R-:W-:Y:S01]  /*0560*/  VIADD R5, R3, 0x280 ;  /* 0x0000028003057836 */ /* 0x000fe20000000000 */
[-C--:B------:R-:W-:Y:S02]  /*0570*/  ISETP.GE.AND P6, PT, R7, R2.reuse, PT ;  /* 0x000000020700720c */ /* 0x080fe40003fc6270 */
[-C--:B------:R-:W-:Y:S01]  /*0580*/  ISETP.GE.AND P3, PT, R9, R2.reuse, PT ;  /* 0x000000020900720c */ /* 0x080fe20003f66270 */
[----:B------:R-:W-:Y:S01]  /*0590*/  IMAD.WIDE R8, R7, 0x50, R32 ;  /* 0x0000005007087825 */ /* 0x000fe200078e0220 */
[-C--:B------:R-:W-:Y:S02]  /*05a0*/  ISETP.GE.AND P2, PT, R5, R2.reuse, PT ;  /* 0x000000020500720c */ /* 0x080fe40003f46270 */
[----:B------:R-:W-:Y:S01]  /*05b0*/  LOP3.LUT R5, R0, 0x7ffffff8, RZ, 0xc0, !PT ;  /* 0x7ffffff800057812 */ /* 0x000fe200078ec0ff */
[----:B------:R-:W-:Y:S01]  /*05c0*/  IMAD.WIDE R6, R7, 0x50, R10 ;  /* 0x0000005007067825 */ /* 0x000fe200078e020a */
[----:B------:R-:W-:-:S02]  /*05d0*/  ISETP.GE.AND P4, PT, R13, R2, PT ;  /* 0x000000020d00720c */ /* 0x000fc40003f86270 */
[----:B------:R-:W-:-:S03]  /*05e0*/  ISETP.NE.AND P5, PT, R5, 0x8, PT ;  /* 0x000000080500780c */ /* 0x000fc60003fa5270 */
[----:B------:R-:W-:Y:S10]  /*05f0*/  @P6 BRA `(.L_x_8) ;  /* 0x0000000000506947 */ /* 0x000ff40003800000 */
        /* <DEDUP_REMOVED lines=9> */
[----:B------:R-:W5:Y:S04]  /*0690*/  LDG.E.64 R30, desc[UR4][R8.64+0x48] ;  /* 0x00004804081e7981 */ /* 0x000f68000c1e1b00 */
        /* <DEDUP_REMOVED lines=10> */
.L_x_8:
[----:B------:R-:W-:Y:S05]  /*0740*/  BSYNC.RECONVERGENT B0 ;  /* 0x0000000000007941 */ /* 0x000fea0003800200 */
.L_x_7:
[----:B------:R-:W-:Y:S01]  /*0750*/  ISETP.GE.AND P6, PT, R35, R2, PT ;  /* 0x000000022300720c */ /* 0x000fe20003fc6270 */
[----:B------:R-:W-:-:S12]  /*0760*/  BSSY.RECONVERGENT B0, `(.L_x_9) ;  /* 0x0000016000007945 */ /* 0x000fd80003800200 */
[----:B------:R-:W-:Y:S05]  /*0770*/  @P6 BRA `(.L_x_10) ;  /* 0x0000000000506947 */ /* 0x000fea0003800000 */
[----:B0-----:R-:W2:Y:S04]  /*0780*/  LDG.E.64 R12, desc[UR4][R8.64+0x2800] ;  /* 0x00280004080c7981 */ /* 0x001ea8000c1e1b00 */
        /* <DEDUP_REMOVED lines=19> */
.L_x_10:
[----:B------:R-:W-:Y:S05]  /*08c0*/  BSYNC.RECONVERGENT B0 ;  /* 0x0000000000007941 */ /* 0x000fea0003800200 */
.L_x_9:
[----:B------:R-:W-:Y:S04]  /*08d0*/  BSSY.RECONVERGENT B0, `(.L_x_11) ;  /* 0x0000016000007945 */ /* 0x000fe80003800200 */
[----:B------:R-:W-:Y:S05]  /*08e0*/  @P0 BRA `(.L_x_12) ;  /* 0x0000000000500947 */ /* 0x000fea0003800000 */
[----:B01----:R-:W2:Y:S04]  /*08f0*/  LDG.E.64 R12, desc[UR4][R8.64+0x5000] ;  /* 0x00500004080c7981 */ /* 0x003ea8000c1e1b00 */
        /* <DEDUP_REMOVED lines=19> */
.L_x_12:
[----:B------:R-:W-:Y:S05]  /*0a30*/  BSYNC.RECONVERGENT B0 ;  /* 0x0000000000007941 */ /* 0x000fea0003800200 */
.L_x_11:
[----:B------:R-:W-:Y:S04]  /*0a40*/  BSSY.RECONVERGENT B0, `(.L_x_13) ;  /* 0x0000016000007945 */ /* 0x000fe80003800200 */
[----:B------:R-:W-:Y:S05]  /*0a50*/  @P1 BRA `(.L_x_14) ;  /* 0x0000000000501947 */ /* 0x000fea0003800000 */
[----:B012---:R-:W2:Y:S04]  /*0a60*/  LDG.E.64 R12, desc[UR4][R8.64+0x7800] ;  /* 0x00780004080c7981 */ /* 0x007ea8000c1e1b00 */
        /* <DEDUP_REMOVED lines=19> */
.L_x_14:
[----:B------:R-:W-:Y:S05]  /*0ba0*/  BSYNC.RECONVERGENT B0 ;  /* 0x0000000000007941 */ /* 0x000fea0003800200 */
.L_x_13:
        /* <DEDUP_REMOVED lines=22> */
.L_x_16:
[----:B------:R-:W-:Y:S05]  /*0d10*/  BSYNC.RECONVERGENT B0 ;  /* 0x0000000000007941 */ /* 0x000fea0003800200 */
.L_x_15:
        /* <DEDUP_REMOVED lines=22> */
.L_x_18:
[----:B------:R-:W-:Y:S05]  /*0e80*/  BSYNC.RECONVERGENT B0 ;  /* 0x0000000000007941 */ /* 0x000fea0003800200 */
.L_x_17:
        /* <DEDUP_REMOVED lines=22> */
.L_x_20:
[----:B------:R-:W-:Y:S05]  /*0ff0*/  BSYNC.RECONVERGENT B0 ;  /* 0x0000000000007941 */ /* 0x000fea0003800200 */
.L_x_19:
[----:B------:R-:W-:Y:S05]  /*1000*/  @!P5 BRA `(.L_x_4) ;  /* 0x0000000c0048d947 */ /* 0x000fea0003800000 */
[----:B------:R-:W-:-:S07]  /*1010*/  IMAD.MOV.U32 R0, RZ, RZ, 0x8 ;  /* 0x00000008ff007424 */ /* 0x000fce00078e00ff */
.L_x_37:
[----:B012---:R-:W-:Y:S01]  /*1020*/  IMAD R29, R0, 0x80, R3 ;  /* 0x00000080001d7824 */ /* 0x007fe200078e0203 */
[----:B------:R-:W-:Y:S03]  /*1030*/  BSSY.RECONVERGENT B0, `(.L_x_21) ;  /* 0x0000027000007945 */ /* 0x000fe60003800200 */
[C---:B------:R-:W-:Y:S01]  /*1040*/  VIADD R13, R29.reuse, 0x100 ;  /* 0x000001001d0d7836 */ /* 0x040fe20000000000 */
[CC--:B------:R-:W-:Y:S01]  /*1050*/  ISETP.GE.AND P5, PT, R29.reuse, R2.reuse, PT ;  /* 0x000000021d00720c */ /* 0x0c0fe20003fa6270 */
[C---:B------:R-:W-:Y:S02]  /*1060*/  VIADD R7, R29.reuse, 0x200 ;  /* 0x000002001d077836 */ /* 0x040fe40000000000 */
[----:B------:R-:W-:Y:S01]  /*1070*/  VIADD R9, R29, 0x180 ;  /* 0x000001801d097836 */ /* 0x000fe20000000000 */
[----:B------:R-:W-:Y:S01]  /*1080*/  ISETP.GE.AND P1, PT, R13, R2, PT ;  /* 0x000000020d00720c */ /* 0x000fe20003f26270 */
[----:B------:R-:W-:-:S02]  /*1090*/  VIADD R13, R29, 0x280 ;  /* 0x000002801d0d7836 */ /* 0x000fc40000000000 */
[----:B------:R-:W-:Y:S01]  /*10a0*/  VIADD R35, R29, 0x80 ;  /* 0x000000801d237836 */ /* 0x000fe20000000000 */
[----:B------:R-:W-:Y:S02]  /*10b0*/  P2R R34, PR, RZ, 0x2 ;  /* 0x00000002ff227803 */ /* 0x000fe40000000000 */
[-C--:B------:R-:W-:Y:S01]  /*10c0*/  ISETP.GE.AND P1, PT, R7, R2.reuse, PT ;  /* 0x000000020700720c */ /* 0x080fe20003f26270 */
[----:B------:R-:W-:Y:S01]  /*10d0*/  VIADD R7, R29, 0x380 ;  /* 0x000003801d077836 */ /* 0x000fe20000000000 */
[-C--:B------:R-:W-:Y:S02]  /*10e0*/  ISETP.GE.AND P0, PT, R9, R2.reuse, PT ;  /* 0x000000020900720c */ /* 0x080fe40003f06270 */
[----:B------:R-:W-:Y:S02]  /*10f0*/  IADD3 R9, PT, PT, R29, 0x300, RZ ;  /* 0x000003001d097810 */ /* 0x000fe40007ffe0ff */
[-C--:B------:R-:W-:Y:S02]  /*1100*/  ISETP.GE.AND P2, PT, R13, R2.reuse, PT ;  /* 0x000000020d00720c */ /* 0x080fe40003f46270 */
[----:B------:R-:W-:-:S02]  /*1110*/  ISETP.GE.AND P3, PT, R9, R2, PT ;  /* 0x000000020900720c */ /* 0x000fc40003f66270 */
[----:B------:R-:W-:Y:S01]  /*1120*/  ISETP.GE.AND P4, PT, R7, R2, PT ;  /* 0x000000020700720c */ /* 0x000fe20003f86270 */
[----:B------:R-:W-:-:S12]  /*1130*/  @P5 BRA `(.L_x_22) ;  /* 0x0000000000585947 */ /* 0x000fd80003800000 */
        /* <DEDUP_REMOVED lines=22> */
.L_x_22:
[----:B------:R-:W-:Y:S05]  /*12a0*/  BSYNC.RECONVERGENT B0 ;  /* 0x0000000000007941 */ /* 0x000fea0003800200 */
.L_x_21:
[C---:B------:R-:W-:Y:S01]  /*12b0*/  ISETP.GE.AND P6, PT, R35.reuse, R2, PT ;  /* 0x000000022300720c */ /* 0x040fe20003fc6270 */
[----:B------:R-:W-:Y:S01]  /*12c0*/  VIADD R0, R0, 0x8 ;  /* 0x0000000800007836 */ /* 0x000fe20000000000 */
[----:B------:R-:W-:Y:S01]  /*12d0*/  BSSY.RECONVERGENT B0, `(.L_x_23) ;  /* 0x0000019000007945 */ /* 0x000fe20003800200 */
[----:B------:R-:W-:-:S03]  /*12e0*/  IMAD.WIDE R30, R35, 0x50, R32 ;  /* 0x00000050231e7825 */ /* 0x000fc600078e0220 */
[----:B------:R-:W-:Y:S01]  /*12f0*/  ISETP.NE.AND P5, PT, R0, R5, PT ;  /* 0x000000050000720c */ /* 0x000fe20003fa5270 */
[----:B0-----:R-:W-:-:S06]  /*1300*/  IMAD.WIDE R6, R35, 0x50, R10 ;  /* 0x0000005023067825 */ /* 0x001fcc00078e020a */
[----:B------:R-:W-:Y:S06]  /*1310*/  @P6 BRA `(.L_x_24) ;  /* 0x0000000000506947 */ /* 0x000fec0003800000 */
        /* <DEDUP_REMOVED lines=20> */
.L_x_24:
[----:B------:R-:W-:Y:S05]  /*1460*/  BSYNC.RECONVERGENT B0 ;  /* 0x0000000000007941 */ /* 0x000fea0003800200 */
.L_x_23:
[----:B------:R-:W-:Y:S01]  /*1470*/  ISETP.NE.AND P6, PT, R34, RZ, PT ;  /* 0x000000ff2200720c */ /* 0x000fe20003fc5270 */
        /* <DEDUP_REMOVED lines=22> */
.L_x_26:
[----:B------:R-:W-:Y:S05]  /*15e0*/  BSYNC.RECONVERGENT B0 ;  /* 0x0000000000007941 */ /* 0x000fea0003800200 */
.L_x_25:
        /* <DEDUP_REMOVED lines=22> */
.L_x_28:
[----:B------:R-:W-:Y:S05]  /*1750*/  BSYNC.RECONVERGENT B0 ;  /* 0x0000000000007941 */ /* 0x000fea0003800200 */
.L_x_27:
        /* <DEDUP_REMOVED lines=22> */
.L_x_30:
[----:B------:R-:W-:Y:S05]  /*18c0*/  BSYNC.RECONVERGENT B0 ;  /* 0x0000000000007941 */ /* 0x000fea0003800200 */
.L_x_29:
        /* <DEDUP_REMOVED lines=22> */
.L_x_32:
[----:B------:R-:W-:Y:S05]  /*1a30*/  BSYNC.RECONVERGENT B0 ;  /* 0x0000000000007941 */ /* 0x000fea0003800200 */
.L_x_31:
        /* <DEDUP_REMOVED lines=22> */
.L_x_34:
[----:B------:R-:W-:Y:S05]  /*1ba0*/  BSYNC.RECONVERGENT B0 ;  /* 0x0000000000007941 */ /* 0x000fea0003800200 */
.L_x_33:
        /* <DEDUP_REMOVED lines=22> */
.L_x_36:
[----:B------:R-:W-:Y:S05]  /*1d10*/  BSYNC.RECONVERGENT B0 ;  /* 0x0000000000007941 */ /* 0x000fea0003800200 */
.L_x_35:
[----:B------:R-:W-:Y:S05]  /*1d20*/  @P5 BRA `(.L_x_37) ;  /* 0xfffffff000bc5947 */ /* 0x000fea000383ffff */
.L_x_4:
[----:B------:R-:W-:-:S13]  /*1d30*/  ISETP.NE.AND P0, PT, R4, RZ, PT ;  /* 0x000000ff0400720c */ /* 0x000fda0003f05270 */
[----:B------:R-:W-:Y:S05]  /*1d40*/  @!P0 EXIT ;  /* 0x000000000000894d */ /* 0x000fea0003800000 */
[----:B------:R-:W3:Y:S01]  /*1d50*/  LDC R0, c[0x0][0x388] ;  /* 0x0000e200ff007b82 */ /* 0x000ee20000000800 */
[----:B------:R-:W-:Y:S02]  /*1d60*/  ISETP.GE.U32.AND P0, PT, R4, 0x4, PT ;  /* 0x000000040400780c */ /* 0x000fe40003f06070 */
[----:B---3--:R-:W-:-:S11]  /*1d70*/  LOP3.LUT R4, R0, 0x3, RZ, 0xc0, !PT ;  /* 0x0000000300047812 */ /* 0x008fd600078ec0ff */
[----:B------:R-:W-:Y:S05]  /*1d80*/  @!P0 BRA `(.L_x_38) ;  /* 0x0000000400b48947 */ /* 0x000fea0003800000 */
[----:B012---:R-:W-:Y:S01]  /*1d90*/  IMAD R30, R5, 0x80, R3 ;  /* 0x00000080051e7824 */ /* 0x007fe200078e0203 */
[----:B------:R-:W-:Y:S04]  /*1da0*/  BSSY.RECONVERGENT B0, `(.L_x_39) ;  /* 0x0000019000007945 */ /* 0x000fe80003800200 */
[----:B------:R-:W-:-:S13]  /*1db0*/  ISETP.GE.AND P0, PT, R30, R2, PT ;  /* 0x000000021e00720c */ /* 0x000fda0003f06270 */
[----:B------:R-:W-:Y:S05]  /*1dc0*/  @P0 BRA `(.L_x_40) ;  /* 0x0000000000580947 */ /* 0x000fea0003800000 */
[----:B------:R-:W-:-:S05]  /*1dd0*/  IMAD.WIDE R34, R30, 0x50, R32 ;  /* 0x000000501e227825 */ /* 0x000fca00078e0220 */
        /* <DEDUP_REMOVED lines=10> */
[----:B------:R-:W-:-:S05]  /*1e80*/  IMAD.WIDE R28, R30, 0x50, R10 ;  /* 0x000000501e1c7825 */ /* 0x000fca00078e020a */
        /* <DEDUP_REMOVED lines=10> */
.L_x_40:
[----:B------:R-:W-:Y:S05]  /*1f30*/  BSYNC.RECONVERGENT B0 ;  /* 0x0000000000007941 */ /* 0x000fea0003800200 */
.L_x_39:
[----:B0-----:R-:W-:Y:S01]  /*1f40*/  VIADD R29, R30, 0x80 ;  /* 0x000000801e1d7836 */ /* 0x001fe20000000000 */
        /* <DEDUP_REMOVED lines=25> */
.L_x_42:
[----:B------:R-:W-:Y:S05]  /*20e0*/  BSYNC.RECONVERGENT B0 ;  /* 0x0000000000007941 */ /* 0x000fea0003800200 */
.L_x_41:
[C---:B0-----:R-:W-:Y:S01]  /*20f0*/  VIADD R29, R30.reuse, 0x100 ;  /* 0x000001001e1d7836 */ /* 0x041fe20000000000 */
[----:B------:R-:W-:Y:S01]  /*2100*/  IADD3 R31, PT, PT, R30, 0x180, RZ ;  /* 0x000001801e1f7810 */ /* 0x000fe20007ffe0ff */
[----:B------:R-:W-:Y:S03]  /*2110*/  BSSY.RECONVERGENT B0, `(.L_x_43) ;  /* 0x000001a000007945 */ /* 0x000fe60003800200 */
[-C--:B------:R-:W-:Y:S02]  /*2120*/  ISETP.GE.AND P0, PT, R29, R2.reuse, PT ;  /* 0x000000021d00720c */ /* 0x080fe40003f06270 */
[----:B------:R-:W-:-:S11]  /*2130*/  ISETP.GE.AND P1, PT, R31, R2, PT ;  /* 0x000000021f00720c */ /* 0x000fd60003f26270 */
        /* <DEDUP_REMOVED lines=23> */
.L_x_44:
[----:B------:R-:W-:Y:S05]  /*22b0*/  BSYNC.RECONVERGENT B0 ;  /* 0x0000000000007941 */ /* 0x000fea0003800200 */
.L_x_43:
[----:B------:R-:W-:Y:S04]  /*22c0*/  BSSY.RECONVERGENT B0, `(.L_x_45) ;  /* 0x0000018000007945 */ /* 0x000fe80003800200 */
[----:B------:R-:W-:Y:S05]  /*22d0*/  @P1 BRA `(.L_x_46) ;  /* 0x0000000000581947 */ /* 0x000fea0003800000 */
[----:B0-----:R-:W-:-:S05]  /*22e0*/  IMAD.WIDE R28, R31, 0x50, R32 ;  /* 0x000000501f1c7825 */ /* 0x001fca00078e0220 */
        /* <DEDUP_REMOVED lines=21> */
.L_x_46:
[----:B------:R-:W-:Y:S05]  /*2440*/  BSYNC.RECONVERGENT B0 ;  /* 0x0000000000007941 */ /* 0x000fea0003800200 */
.L_x_45:
[----:B------:R-:W-:-:S07]  /*2450*/  VIADD R5, R5, 0x4 ;  /* 0x0000000405057836 */ /* 0x000fce0000000000 */
.L_x_38:
[----:B------:R-:W-:-:S13]  /*2460*/  ISETP.NE.AND P0, PT, R4, RZ, PT ;  /* 0x000000ff0400720c */ /* 0x000fda0003f05270 */
[----:B------:R-:W-:Y:S05]  /*2470*/  @!P0 EXIT ;  /* 0x000000000000894d */ /* 0x000fea0003800000 */
[----:B------:R-:W-:-:S13]  /*2480*/  ISETP.NE.AND P0, PT, R4, 0x1, PT ;  /* 0x000000010400780c */ /* 0x000fda0003f05270 */
[----:B------:R-:W-:Y:S05]  /*2490*/  @!P0 BRA `(.L_x_47) ;  /* 0x0000000000dc8947 */ /* 0x000fea0003800000 */
[----:B------:R-:W-:Y:S01]  /*24a0*/  IMAD R35, R5, 0x80, R3 ;  /* 0x0000008005237824 */ /* 0x000fe200078e0203 */
[----:B------:R-:W-:Y:S03]  /*24b0*/  BSSY.RECONVERGENT B0, `(.L_x_48) ;  /* 0x000001b000007945 */ /* 0x000fe60003800200 */
[C---:B012---:R-:W-:Y:S01]  /*24c0*/  VIADD R7, R35.reuse, 0x80 ;  /* 0x0000008023077836 */ /* 0x047fe20000000000 */
[----:B------:R-:W-:-:S04]  /*24d0*/  ISETP.GE.AND P0, PT, R35, R2, PT ;  /* 0x000000022300720c */ /* 0x000fc80003f06270 */
[----:B------:R-:W-:-:S09]  /*24e0*/  ISETP.GE.AND P1, PT, R7, R2, PT ;  /* 0x000000020700720c */ /* 0x000fd20003f26270 */
        /* <DEDUP_REMOVED lines=23> */
.L_x_49:
[----:B------:R-:W-:Y:S05]  /*2660*/  BSYNC.RECONVERGENT B0 ;  /* 0x0000000000007941 */ /* 0x000fea0003800200 */
.L_x_48:
        /* <DEDUP_REMOVED lines=24> */
.L_x_51:
[----:B------:R-:W-:Y:S05]  /*27f0*/  BSYNC.RECONVERGENT B0 ;  /* 0x0000000000007941 */ /* 0x000fea0003800200 */
.L_x_50:
[----:B------:R-:W-:-:S07]  /*2800*/  VIADD R5, R5, 0x2 ;  /* 0x0000000205057836 */ /* 0x000fce0000000000 */
.L_x_47:
[----:B------:R-:W-:-:S04]  /*2810*/  LOP3.LUT R0, R0, 0x1, RZ, 0xc0, !PT ;  /* 0x0000000100007812 */ /* 0x000fc800078ec0ff */
[----:B------:R-:W-:-:S13]  /*2820*/  ISETP.NE.U32.AND P0, PT, R0, 0x1, PT ;  /* 0x000000010000780c */ /* 0x000fda0003f05070 */
[----:B------:R-:W-:Y:S05]  /*2830*/  @P0 EXIT ;  /* 0x000000000000094d */ /* 0x000fea0003800000 */
[----:B012---:R-:W-:-:S05]  /*2840*/  IMAD R25, R5, 0x80, R3 ;  /* 0x0000008005197824 */ /* 0x007fca00078e0203 */
[----:B------:R-:W-:-:S13]  /*2850*/  ISETP.GE.AND P0, PT, R25, R2, PT ;  /* 0x000000021900720c */ /* 0x000fda0003f06270 */
[----:B------:R-:W-:Y:S05]  /*2860*/  @P0 EXIT ;  /* 0x000000000000094d */ /* 0x000fea0003800000 */
        /* <DEDUP_REMOVED lines=12> */
[----:B--2---:R-:W-:Y:S04]  /*2930*/  STG.E.64 desc[UR4][R10.64], R2 ;  /* 0x000000020a007986 */ /* 0x004fe8000c101b04 */
[----:B---3--:R-:W-:Y:S04]  /*2940*/  STG.E.64 desc[UR4][R10.64+0x8], R4 ;  /* 0x000008040a007986 */ /* 0x008fe8000c101b04 */
[----:B----4-:R-:W-:Y:S04]  /*2950*/  STG.E.64 desc[UR4][R10.64+0x10], R6 ;  /* 0x000010060a007986 */ /* 0x010fe8000c101b04 */
[----:B-----5:R-:W-:Y:S04]  /*2960*/  STG.E.64 desc[UR4][R10.64+0x18], R8 ;  /* 0x000018080a007986 */ /* 0x020fe8000c101b04 */
[----:B------:R-:W-:Y:S04]  /*2970*/  STG.E.64 desc[UR4][R10.64+0x20], R12 ;  /* 0x0000200c0a007986 */ /* 0x000fe8000c101b04 */
[----:B------:R-:W-:Y:S04]  /*2980*/  STG.E.64 desc[UR4][R10.64+0x28], R14 ;  /* 0x0000280e0a007986 */ /* 0x000fe8000c101b04 */
[----:B------:R-:W-:Y:S04]  /*2990*/  STG.E.64 desc[UR4][R10.64+0x30], R16 ;  /* 0x000030100a007986 */ /* 0x000fe8000c101b04 */
[----:B------:R-:W-:Y:S04]  /*29a0*/  STG.E.64 desc[UR4][R10.64+0x38], R18 ;  /* 0x000038120a007986 */ /* 0x000fe8000c101b04 */
[----:B------:R-:W-:Y:S04]  /*29b0*/  STG.E.64 desc[UR4][R10.64+0x40], R20 ;  /* 0x000040140a007986 */ /* 0x000fe8000c101b04 */
[----:B------:R-:W-:Y:S01]  /*29c0*/  STG.E.64 desc[UR4][R10.64+0x48], R22 ;  /* 0x000048160a007986 */ /* 0x000fe2000c101b04 */
[----:B------:R-:W-:Y:S05]  /*29d0*/  EXIT ;  /* 0x000000000000794d */ /* 0x000fea0003800000 */
.L_x_3:
[----:B------:R-:W-:-:S13]  /*29e0*/  ISETP.GE.AND P0, PT, R0, 0x1, PT ;  /* 0x000000010000780c */ /* 0x000fda0003f06270 */
[----:B------:R-:W-:Y:S05]  /*29f0*/  @!P0 EXIT ;  /* 0x000000000000894d */ /* 0x000fea0003800000 */
[----:B------:R-:W-:Y:S01]  /*2a00*/  ISETP.GE.U32.AND P0, PT, R0, 0x8, PT ;  /* 0x000000080000780c */ /* 0x000fe20003f06070 */
[----:B------:R-:W-:-:S12]  /*2a10*/  IMAD.MOV.U32 R2, RZ, RZ, RZ ;  /* 0x000000ffff027224 */ /* 0x000fd800078e00ff */
[----:B------:R-:W-:Y:S05]  /*2a20*/  @!P0 BRA `(.L_x_52) ;  /* 0x0000000800d08947 */ /* 0x000fea0003800000 */
[----:B------:R-:W-:Y:S02]  /*2a30*/  MOV R8, R4 ;  /* 0x0000000400087202 */ /* 0x000fe40000000f00 */
[----:B------:R-:W-:-:S03]  /*2a40*/  LOP3.LUT R2, R0, 0x7ffffff8, RZ, 0xc0, !PT ;  /* 0x7ffffff800027812 */ /* 0x000fc600078ec0ff */
[----:B------:R-:W-:-:S04]  /*2a50*/  IMAD.WIDE.U32 R4, R3, 0x50, R8 ;  /* 0x0000005003047825 */ /* 0x000fc800078e0008 */
[----:B------:R-:W-:Y:S02]  /*2a60*/  VIADD R3, R3, 0x80 ;  /* 0x0000008003037836 */ /* 0x000fe40000000000 */
[----:B------:R-:W-:-:S07]  /*2a70*/  IMAD.MOV R6, RZ, RZ, -R2 ;  /* 0x000000ffff067224 */ /* 0x000fce00078e0a02 */
.L_x_53:
[----:B------:R-:W-:-:S04]  /*2a80*/  IADD3 R40, P0, PT, R4, UR10, RZ ;  /* 0x0000000a04287c10 */ /* 0x000fc8000ff1e0ff */
[----:B------:R-:W-:-:S05]  /*2a90*/  IADD3.X R41, PT, PT, R5, UR11, RZ, P0, !PT ;  /* 0x0000000b05297c10 */ /* 0x000fca00087fe4ff */
        /* <DEDUP_REMOVED lines=10> */
[----:B------:R-:W-:-:S04]  /*2b40*/  IADD3 R38, P0, PT, R4, UR8, RZ ;  /* 0x0000000804267c10 */ /* 0x000fc8000ff1e0ff */
[----:B------:R-:W-:-:S05]  /*2b50*/  IADD3.X R39, PT, PT, R5, UR9, RZ, P0, !PT ;  /* 0x0000000905277c10 */ /* 0x000fca00087fe4ff */
[----:B--2---:R0:W-:Y:S04]  /*2b60*/  STG.E.64 desc[UR4][R38.64], R12 ;  /* 0x0000000c26007986 */ /* 0x0041e8000c101b04 */
[----:B---3--:R1:W-:Y:S04]  /*2b70*/  STG.E.64 desc[UR4][R38.64+0x8], R14 ;  /* 0x0000080e26007986 */ /* 0x0083e8000c101b04 */
[----:B----4-:R2:W-:Y:S04]  /*2b80*/  STG.E.64 desc[UR4][R38.64+0x10], R16 ;  /* 0x0000101026007986 */ /* 0x0105e8000c101b04 */
[----:B-----5:R3:W-:Y:S01]  /*2b90*/  STG.E.64 desc[UR4][R38.64+0x18], R18 ;  /* 0x0000181226007986 */ /* 0x0207e2000c101b04 */
[----:B0-----:R-:W-:-:S03]  /*2ba0*/  IMAD.WIDE R12, R3, 0x50, R8 ;  /* 0x00000050030c7825 */ /* 0x001fc600078e0208 */
[----:B------:R0:W-:Y:S01]  /*2bb0*/  STG.E.64 desc[UR4][R38.64+0x20], R20 ;  /* 0x0000201426007986 */ /* 0x0001e2000c101b04 */
[----:B------:R-:W-:-:S03]  /*2bc0*/  IADD3 R36, P0, PT, R12, UR10, RZ ;  /* 0x0000000a0c247c10 */ /* 0x000fc6000ff1e0ff */
[----:B------:R4:W-:Y:S01]  /*2bd0*/  STG.E.64 desc[UR4][R38.64+0x28], R22 ;  /* 0x0000281626007986 */ /* 0x0009e2000c101b04 */
[----:B------:R-:W-:Y:S02]  /*2be0*/  IADD3 R34, P1, PT, R12, UR8, RZ ;  /* 0x000000080c227c10 */ /* 0x000fe4000ff3e0ff */
[C---:B------:R-:W-:Y:S01]  /*2bf0*/  IADD3.X R37, PT, PT, R13.reuse, UR11, RZ, P0, !PT ;  /* 0x0000000b0d257c10 */ /* 0x040fe200087fe4ff */
[----:B------:R5:W-:Y:S01]  /*2c00*/  STG.E.64 desc[UR4][R38.64+0x30], R24 ;  /* 0x0000301826007986 */ /* 0x000be2000c101b04 */
[----:B------:R-:W-:-:S03]  /*2c10*/  IADD3.X R35, PT, PT, R13, UR9, RZ, P1, !PT ;  /* 0x000000090d237c10 */ /* 0x000fc60008ffe4ff */
[----:B------:R5:W-:Y:S04]  /*2c20*/  STG.E.64 desc[UR4][R38.64+0x38], R26 ;  /* 0x0000381a26007986 */ /* 0x000be8000c101b04 */
[----:B------:R5:W-:Y:S04]  /*2c30*/  STG.E.64 desc[UR4][R38.64+0x40], R28 ;  /* 0x0000401c26007986 */ /* 0x000be8000c101b04 */
[----:B------:R5:W-:Y:S04]  /*2c40*/  STG.E.64 desc[UR4][R38.64+0x48], R30 ;  /* 0x0000481e26007986 */ /* 0x000be8000c101b04 */
[----:B------:R-:W5:Y:S04]  /*2c50*/  LDG.E.64 R12, desc[UR4][R36.64] ;  /* 0x00000004240c7981 */ /* 0x000f68000c1e1b00 */
[----:B-1----:R-:W5:Y:S04]  /*2c60*/  LDG.E.64 R14, desc[UR4][R36.64+0x8] ;  /* 0x00000804240e7981 */ /* 0x002f68000c1e1b00 */
[----:B--2---:R-:W2:Y:S04]  /*2c70*/  LDG.E.64 R16, desc[UR4][R36.64+0x10] ;  /* 0x0000100424107981 */ /* 0x004ea8000c1e1b00 */
[----:B---3--:R-:W3:Y:S04]  /*2c80*/  LDG.E.64 R18, desc[UR4][R36.64+0x18] ;  /* 0x0000180424127981 */ /* 0x008ee8000c1e1b00 */
[----:B0-----:R-:W3:Y:S04]  /*2c90*/  LDG.E.64 R20, desc[UR4][R36.64+0x20] ;  /* 0x0000200424147981 */ /* 0x001ee8000c1e1b00 */
[----:B----4-:R-:W4:Y:S04]  /*2ca0*/  LDG.E.64 R22, desc[UR4][R36.64+0x28] ;  /* 0x0000280424167981 */ /* 0x010f28000c1e1b00 */
[----:B-----5:R-:W5:Y:S04]  /*2cb0*/  LDG.E.64 R24, desc[UR4][R36.64+0x30] ;  /* 0x0000300424187981 */ /* 0x020f68000c1e1b00 */
[----:B------:R-:W5:Y:S04]  /*2cc0*/  LDG.E.64 R26, desc[UR4][R36.64+0x38] ;  /* 0x00003804241a7981 */ /* 0x000f68000c1e1b00 */
[----:B------:R-:W5:Y:S04]  /*2cd0*/  LDG.E.64 R28, desc[UR4][R36.64+0x40] ;  /* 0x00004004241c7981 */ /* 0x000f68000c1e1b00 */
[----:B------:R-:W5:Y:S04]  /*2ce0*/  LDG.E.64 R30, desc[UR4][R36.64+0x48] ;  /* 0x00004804241e7981 */ /* 0x000f68000c1e1b00 */
[----:B------:R0:W-:Y:S04]  /*2cf0*/  STG.E.64 desc[UR4][R34.64], R12 ;  /* 0x0000000c22007986 */ /* 0x0001e8000c101b04 */
[----:B------:R1:W-:Y:S04]  /*2d00*/  STG.E.64 desc[UR4][R34.64+0x8], R14 ;  /* 0x0000080e22007986 */ /* 0x0003e8000c101b04 */
[----:B--2---:R2:W-:Y:S04]  /*2d10*/  STG.E.64 desc[UR4][R34.64+0x10], R16 ;  /* 0x0000101022007986 */ /* 0x0045e8000c101b04 */
[----:B---3--:R3:W-:Y:S04]  /*2d20*/  STG.E.64 desc[UR4][R34.64+0x18], R18 ;  /* 0x0000181222007986 */ /* 0x0087e8000c101b04 */
[----:B------:R3:W-:Y:S04]  /*2d30*/  STG.E.64 desc[UR4][R34.64+0x20], R20 ;  /* 0x0000201422007986 */ /* 0x0007e8000c101b04 */
[----:B----4-:R4:W-:Y:S04]  /*2d40*/  STG.E.64 desc[UR4][R34.64+0x28], R22 ;  /* 0x0000281622007986 */ /* 0x0109e8000c101b04 */
[----:B-----5:R5:W-:Y:S04]  /*2d50*/  STG.E.64 desc[UR4][R34.64+0x30], R24 ;  /* 0x0000301822007986 */ /* 0x020be8000c101b04 */
[----:B------:R5:W-:Y:S04]  /*2d60*/  STG.E.64 desc[UR4][R34.64+0x38], R26 ;  /* 0x0000381a22007986 */ /* 0x000be8000c101b04 */
[----:B------:R5:W-:Y:S04]  /*2d70*/  STG.E.64 desc[UR4][R34.64+0x40], R28 ;  /* 0x0000401c22007986 */ /* 0x000be8000c101b04 */
[----:B------:R5:W-:Y:S04]  /*2d80*/  STG.E.64 desc[UR4][R34.64+0x48], R30 ;  /* 0x0000481e22007986 */ /* 0x000be8000c101b04 */
[----:B0-----:R-:W5:Y:S04]  /*2d90*/  LDG.E.64 R12, desc[UR4][R36.64+0x2800] ;  /* 0x00280004240c7981 */ /* 0x001f68000c1e1b00 */
[----:B-1----:R-:W5:Y:S04]  /*2da0*/  LDG.E.64 R14, desc[UR4][R36.64+0x2808] ;  /* 0x00280804240e7981 */ /* 0x002f68000c1e1b00 */
[----:B--2---:R-:W2:Y:S04]  /*2db0*/  LDG.E.64 R16, desc[UR4][R36.64+0x2810] ;  /* 0x0028100424107981 */ /* 0x004ea8000c1e1b00 */
[----:B---3--:R-:W3:Y:S04]  /*2dc0*/  LDG.E.64 R18, desc[UR4][R36.64+0x2818] ;  /* 0x0028180424127981 */ /* 0x008ee8000c1e1b00 */
[----:B------:R-:W3:Y:S04]  /*2dd0*/  LDG.E.64 R20, desc[UR4][R36.64+0x2820] ;  /* 0x0028200424147981 */ /* 0x000ee8000c1e1b00 */
        /* <DEDUP_REMOVED lines=104> */
[----:B------:R-:W5:Y:S01]  /*3460*/  LDG.E.64 R30, desc[UR4][R36.64+0xf048] ;  /* 0x00f04804241e7981 */ /* 0x000f62000c1e1b00 */
[----:B------:R-:W-:Y:S01]  /*3470*/  VIADD R6, R6, 0x8 ;  /* 0x0000000806067836 */ /* 0x000fe20000000000 */
[----:B------:R-:W-:Y:S01]  /*3480*/  IADD3 R4, P1, PT, R4, 0x14000, RZ ;  /* 0x0001400004047810 */ /* 0x000fe20007f3e0ff */
[----:B------:R-:W-:-:S03]  /*3490*/  VIADD R3, R3, 0x400 ;  /* 0x0000040003037836 */ /* 0x000fc60000000000 */
[----:B------:R-:W-:Y:S01]  /*34a0*/  ISETP.NE.AND P0, PT, R6, RZ, PT ;  /* 0x000000ff0600720c */ /* 0x000fe20003f05270 */
[----:B------:R-:W-:Y:S01]  /*34b0*/  IMAD.X R5, RZ, RZ, R5, P1 ;  /* 0x000000ffff057224 */ /* 0x000fe200008e0605 */
        /* <DEDUP_REMOVED lines=9> */
[----:B------:R0:W-:Y:S01]  /*3550*/  STG.E.64 desc[UR4][R34.64+0xf048], R30 ;  /* 0x00f0481e22007986 */ /* 0x0001e2000c101b04 */
[----:B------:R-:W-:Y:S05]  /*3560*/  @P0 BRA `(.L_x_53) ;  /* 0xfffffff400440947 */ /* 0x000fea000383ffff */
.L_x_52:
[----:B------:R-:W-:-:S04]  /*3570*/  LOP3.LUT R3, R0, 0x7, RZ, 0xc0, !PT ;  /* 0x0000000700037812 */ /* 0x000fc800078ec0ff */
[----:B------:R-:W-:-:S13]  /*3580*/  ISETP.NE.AND P0, PT, R3, RZ, PT ;  /* 0x000000ff0300720c */ /* 0x000fda0003f05270 */
[----:B------:R-:W-:Y:S05]  /*3590*/  @!P0 EXIT ;  /* 0x000000000000894d */ /* 0x000fea0003800000 */
[----:B------:R-:W-:Y:S02]  /*35a0*/  ISETP.GE.U32.AND P0, PT, R3, 0x4, PT ;  /* 0x000000040300780c */ /* 0x000fe40003f06070 */
[----:B------:R-:W1:Y:S01]  /*35b0*/  S2R R3, SR_TID.X ;  /* 0x0000000000037919 */ /* 0x000e620000002100 */
[----:B0-----:R-:W-:-:S04]  /*35c0*/  LOP3.LUT R34, R0, 0x3, RZ, 0xc0, !PT ;  /* 0x0000000300227812 */ /* 0x001fc800078ec0ff */
[----:B------:R-:W-:-:S06]  /*35d0*/  ISETP.NE.AND P1, PT, R34, RZ, PT ;  /* 0x000000ff2200720c */ /* 0x000fcc0003f25270 */
[----:B------:R-:W-:Y:S07]  /*35e0*/  @!P0 BRA `(.L_x_54) ;  /* 0x0000000400508947 */ /* 0x000fee0003800000 */
[----:B-1----:R-:W-:-:S05]  /*35f0*/  LEA R7, R2, R3, 0x7 ;  /* 0x0000000302077211 */ /* 0x002fca00078e38ff */
        /* <DEDUP_REMOVED lines=21> */
[----:B------:R5:W-:Y:S04]  /*3750*/  STG.E.64 desc[UR4][R6.64+0x48], R28 ;  /* 0x0000481c06007986 */ /* 0x000be8000c101b04 */
[----:B------:R-:W5:Y:S04]  /*3760*/  LDG.E.64 R30, desc[UR4][R4.64+0x2800] ;  /* 0x00280004041e7981 */ /* 0x000f68000c1e1b00 */
[----:B0-----:R-:W5:Y:S04]  /*3770*/  LDG.E.64 R8, desc[UR4][R4.64+0x2808] ;  /* 0x0028080404087981 */ /* 0x001f68000c1e1b00 */
[----:B-1----:R-:W5:Y:S04]  /*3780*/  LDG.E.64 R12, desc[UR4][R4.64+0x2810] ;  /* 0x00281004040c7981 */ /* 0x002f68000c1e1b00 */
[----:B--2---:R-:W2:Y:S04]  /*3790*/  LDG.E.64 R14, desc[UR4][R4.64+0x2818] ;  /* 0x00281804040e7981 */ /* 0x004ea8000c1e1b00 */
[----:B---3--:R-:W3:Y:S04]  /*37a0*/  LDG.E.64 R16, desc[UR4][R4.64+0x2820] ;  /* 0x0028200404107981 */ /* 0x008ee8000c1e1b00 */
[----:B----4-:R-:W4:Y:S04]  /*37b0*/  LDG.E.64 R18, desc[UR4][R4.64+0x2828] ;  /* 0x0028280404127981 */ /* 0x010f28000c1e1b00 */
[----:B-----5:R-:W5:Y:S04]  /*37c0*/  LDG.E.64 R20, desc[UR4][R4.64+0x2830] ;  /* 0x0028300404147981 */ /* 0x020f68000c1e1b00 */
[----:B------:R-:W5:Y:S04]  /*37d0*/  LDG.E.64 R22, desc[UR4][R4.64+0x2838] ;  /* 0x0028380404167981 */ /* 0x000f68000c1e1b00 */
[----:B------:R-:W5:Y:S04]  /*37e0*/  LDG.E.64 R24, desc[UR4][R4.64+0x2840] ;  /* 0x0028400404187981 */ /* 0x000f68000c1e1b00 */
[----:B------:R-:W5:Y:S04]  /*37f0*/  LDG.E.64 R26, desc[UR4][R4.64+0x2848] ;  /* 0x00284804041a7981 */ /* 0x000f68000c1e1b00 */
[----:B------:R0:W-:Y:S04]  /*3800*/  STG.E.64 desc[UR4][R6.64+0x2800], R30 ;  /* 0x0028001e06007986 */ /* 0x0001e8000c101b04 */
[----:B------:R1:W-:Y:S04]  /*3810*/  STG.E.64 desc[UR4][R6.64+0x2808], R8 ;  /* 0x0028080806007986 */ /* 0x0003e8000c101b04 */
[----:B------:R1:W-:Y:S04]  /*3820*/  STG.E.64 desc[UR4][R6.64+0x2810], R12 ;  /* 0x0028100c06007986 */ /* 0x0003e8000c101b04 */
[----:B--2---:R2:W-:Y:S04]  /*3830*/  STG.E.64 desc[UR4][R6.64+0x2818], R14 ;  /* 0x0028180e06007986 */ /* 0x0045e8000c101b04 */
[----:B---3--:R3:W-:Y:S04]  /*3840*/  STG.E.64 desc[UR4][R6.64+0x2820], R16 ;  /* 0x0028201006007986 */ /* 0x0087e8000c101b04 */
[----:B----4-:R4:W-:Y:S04]  /*3850*/  STG.E.64 desc[UR4][R6.64+0x2828], R18 ;  /* 0x0028281206007986 */ /* 0x0109e8000c101b04 */
[----:B-----5:R5:W-:Y:S04]  /*3860*/  STG.E.64 desc[UR4][R6.64+0x2830], R20 ;  /* 0x0028301406007986 */ /* 0x020be8000c101b04 */
[----:B------:R5:W-:Y:S04]  /*3870*/  STG.E.64 desc[UR4][R6.64+0x2838], R22 ;  /* 0x0028381606007986 */ /* 0x000be8000c101b04 */
[----:B------:R5:W-:Y:S04]  /*3880*/  STG.E.64 desc[UR4][R6.64+0x2840], R24 ;  /* 0x0028401806007986 */ /* 0x000be8000c101b04 */
[----:B------:R5:W-:Y:S04]  /*3890*/  STG.E.64 desc[UR4][R6.64+0x2848], R26 ;  /* 0x0028481a06007986 */ /* 0x000be8000c101b04 */
[----:B------:R-:W5:Y:S04]  /*38a0*/  LDG.E.64 R28, desc[UR4][R4.64+0x5000] ;  /* 0x00500004041c7981 */ /* 0x000f68000c1e1b00 */
[----:B0-----:R-:W5:Y:S04]  /*38b0*/  LDG.E.64 R30, desc[UR4][R4.64+0x5008] ;  /* 0x00500804041e7981 */ /* 0x001f68000c1e1b00 */
[----:B-1----:R-:W5:Y:S04]  /*38c0*/  LDG.E.64 R8, desc[UR4][R4.64+0x5010] ;  /* 0x0050100404087981 */ /* 0x002f68000c1e1b00 */
[----:B------:R-:W5:Y:S04]  /*38d0*/  LDG.E.64 R12, desc[UR4][R4.64+0x5018] ;  /* 0x00501804040c7981 */ /* 0x000f68000c1e1b00 */
[----:B--2---:R-:W2:Y:S04]  /*38e0*/  LDG.E.64 R14, desc[UR4][R4.64+0x5020] ;  /* 0x00502004040e7981 */ /* 0x004ea8000c1e1b00 */
[----:B---3--:R-:W3:Y:S04]  /*38f0*/  LDG.E.64 R16, desc[UR4][R4.64+0x5028] ;  /* 0x0050280404107981 */ /* 0x008ee8000c1e1b00 */
[----:B----4-:R-:W4:Y:S04]  /*3900*/  LDG.E.64 R18, desc[UR4][R4.64+0x5030] ;  /* 0x0050300404127981 */ /* 0x010f28000c1e1b00 */
[----:B-----5:R-:W5:Y:S04]  /*3910*/  LDG.E.64 R20, desc[UR4][R4.64+0x5038] ;  /* 0x0050380404147981 */ /* 0x020f68000c1e1b00 */
[----:B------:R-:W5:Y:S04]  /*3920*/  LDG.E.64 R22, desc[UR4][R4.64+0x5040] ;  /* 0x0050400404167981 */ /* 0x000f68000c1e1b00 */
[----:B------:R-:W5:Y:S04]  /*3930*/  LDG.E.64 R24, desc[UR4][R4.64+0x5048] ;  /* 0x0050480404187981 */ /* 0x000f68000c1e1b00 */
[----:B------:R0:W-:Y:S04]  /*3940*/  STG.E.64 desc[UR4][R6.64+0x5000], R28 ;  /* 0x0050001c06007986 */ /* 0x0001e8000c101b04 */
        /* <DEDUP_REMOVED lines=9> */
[----:B------:R-:W5:Y:S04]  /*39e0*/  LDG.E.64 R26, desc[UR4][R4.64+0x7800] ;  /* 0x00780004041a7981 */ /* 0x000f68000c1e1b00 */
[----:B0-----:R-:W5:Y:S04]  /*39f0*/  LDG.E.64 R28, desc[UR4][R4.64+0x7808] ;  /* 0x00780804041c7981 */ /* 0x001f68000c1e1b00 */
[----:B-1----:R-:W5:Y:S04]  /*3a00*/  LDG.E.64 R30, desc[UR4][R4.64+0x7810] ;  /* 0x00781004041e7981 */ /* 0x002f68000c1e1b00 */
[----:B------:R-:W5:Y:S04]  /*3a10*/  LDG.E.64 R8, desc[UR4][R4.64+0x7818] ;  /* 0x0078180404087981 */ /* 0x000f68000c1e1b00 */
[----:B------:R-:W5:Y:S04]  /*3a20*/  LDG.E.64 R12, desc[UR4][R4.64+0x7820] ;  /* 0x00782004040c7981 */ /* 0x000f68000c1e1b00 */
[----:B--2---:R-:W2:Y:S04]  /*3a30*/  LDG.E.64 R14, desc[UR4][R4.64+0x7828] ;  /* 0x00782804040e7981 */ /* 0x004ea8000c1e1b00 */
[----:B---3--:R-:W3:Y:S04]  /*3a40*/  LDG.E.64 R16, desc[UR4][R4.64+0x7830] ;  /* 0x0078300404107981 */ /* 0x008ee8000c1e1b00 */
[----:B----4-:R-:W4:Y:S04]  /*3a50*/  LDG.E.64 R18, desc[UR4][R4.64+0x7838] ;  /* 0x0078380404127981 */ /* 0x010f28000c1e1b00 */
[----:B-----5:R-:W5:Y:S04]  /*3a60*/  LDG.E.64 R20, desc[UR4][R4.64+0x7840] ;  /* 0x0078400404147981 */ /* 0x020f68000c1e1b00 */
[----:B------:R-:W5:Y:S01]  /*3a70*/  LDG.E.64 R22, desc[UR4][R4.64+0x7848] ;  /* 0x0078480404167981 */ /* 0x000f62000c1e1b00 */
[----:B------:R-:W-:-:S03]  /*3a80*/  VIADD R2, R2, 0x4 ;  /* 0x0000000402027836 */ /* 0x000fc60000000000 */
[----:B------:R0:W-:Y:S04]  /*3a90*/  STG.E.64 desc[UR4][R6.64+0x7800], R26 ;  /* 0x0078001a06007986 */ /* 0x0001e8000c101b04 */
        /* <DEDUP_REMOVED lines=8> */
[----:B------:R0:W-:Y:S02]  /*3b20*/  STG.E.64 desc[UR4][R6.64+0x7848], R22 ;  /* 0x0078481606007986 */ /* 0x0001e4000c101b04 */
.L_x_54:
[----:B------:R-:W-:Y:S05]  /*3b30*/  @!P1 EXIT ;  /* 0x000000000000994d */ /* 0x000fea0003800000 */
[----:B------:R-:W-:Y:S02]  /*3b40*/  ISETP.NE.AND P0, PT, R34, 0x1, PT ;  /* 0x000000012200780c */ /* 0x000fe40003f05270 */
[----:B------:R-:W-:-:S04]  /*3b50*/  LOP3.LUT R0, R0, 0x1, RZ, 0xc0, !PT ;  /* 0x0000000100007812 */ /* 0x000fc800078ec0ff */
[----:B------:R-:W-:-:S07]  /*3b60*/  ISETP.NE.U32.AND P1, PT, R0, 0x1, PT ;  /* 0x000000010000780c */ /* 0x000fce0003f25070 */
[----:B------:R-:W-:Y:S06]  /*3b70*/  @!P0 BRA `(.L_x_55) ;  /* 0x0000000000b08947 */ /* 0x000fec0003800000 */
[----:B-1----:R-:W-:-:S04]  /*3b80*/  IMAD R5, R2, 0x80, R3 ;  /* 0x0000008002057824 */ /* 0x002fc800078e0203 */
        /* <DEDUP_REMOVED lines=31> */
[----:B------:R-:W5:Y:S01]  /*3d80*/  LDG.E.64 R26, desc[UR4][R6.64+0x2848] ;  /* 0x00284804061a7981 */ /* 0x000f62000c1e1b00 */
[----:B------:R-:W-:-:S03]  /*3d90*/  VIADD R2, R2, 0x2 ;  /* 0x0000000202027836 */ /* 0x000fc60000000000 */
        /* <DEDUP_REMOVED lines=9> */
[----:B------:R0:W-:Y:S02]  /*3e30*/  STG.E.64 desc[UR4][R4.64+0x2848], R26 ;  /* 0x0028481a04007986 */ /* 0x0001e4000c101b04 */
.L_x_55:
[----:B------:R-:W-:Y:S05]  /*3e40*/  @P1 EXIT ;  /* 0x000000000000194d */ /* 0x000fea0003800000 */
[----:B-1----:R-:W-:-:S04]  /*3e50*/  IMAD R3, R2, 0x80, R3 ;  /* 0x0000008002037824 */ /* 0x002fc800078e0203 */
[----:B------:R-:W-:-:S05]  /*3e60*/  IMAD.WIDE R32, R3, 0x50, R32 ;  /* 0x0000005003207825 */ /* 0x000fca00078e0220 */
        /* <DEDUP_REMOVED lines=22> */
.L_x_56:
[----:B------:R-:W-:-:S00]  /*3fd0*/  BRA `(.L_x_56) ;  /* 0xfffffffc00fc7947 */ /* 0x000fc0000383ffff */
[----:B------:R-:W-:-:S00]  /*3fe0*/  NOP ;  /* 0x0000000000007918 */ /* 0x000fc00000000000 */
        /* <DEDUP_REMOVED lines=9> */
.L_x_517:


//--------------------- .text._ZN3cub18CUB_300001_SM_10006detail9transform16transform_kernelINS2_10policy_hubILb1EN4cuda3std3__45tupleIJN6thrust24THRUST_300001_SM_1000_NS7pointerI11AutomobilisNSA_8cuda_cub3tagENSA_11use_defaultESF_EEEEEE10policy1000EiNS7_10__identityENSA_6detail15normal_iteratorINSA_10device_ptrISC_EEEEJPSC_EEEvT0_iT1_T2_DpNS2_10kernel_argIT3_EE --------------------------
	.section	.text._ZN3cub18CUB_300001_SM_10006detail9transform16transform_kernelINS2_10policy_hubILb1EN4cuda3std3__45tupleIJN6thrust24THRUST_300001_SM_1000_NS7pointerI11AutomobilisNSA_8cuda_cub3tagENSA_11use_defaultESF_EEEEEE10policy1000EiNS7_10__identityENSA_6detail15normal_iteratorINSA_10device_ptrISC_EEEEJPSC_EEEvT0_iT1_T2_DpNS2_10kernel_argIT3_EE,"ax",@progbits
	.align	128
        .global         _ZN3cub18CUB_300001_SM_10006detail9transform16transform_kernelINS2_10policy_hubILb1EN4cuda3std3__45tupleIJN6thrust24THRUST_300001_SM_1000_NS7pointerI11AutomobilisNSA_8cuda_cub3tagENSA_11use_defaultESF_EEEEEE10policy1000EiNS7_10__identityENSA_6detail15normal_iteratorINSA_10device_ptrISC_EEEEJPSC_EEEvT0_iT1_T2_DpNS2_10kernel_argIT3_EE
        .type           _ZN3cub18CUB_300001_SM_10006detail9transform16transform_kernelINS2_10policy_hubILb1EN4cuda3std3__45tupleIJN6thrust24THRUST_300001_SM_1000_NS7pointerI11AutomobilisNSA_8cuda_cub3tagENSA_11use_defaultESF_EEEEEE10policy1000EiNS7_10__identityENSA_6detail15normal_iteratorINSA_10device_ptrISC_EEEEJPSC_EEEvT0_iT1_T2_DpNS2_10kernel_argIT3_EE,@function
        .size           _ZN3cub18CUB_300001_SM_10006detail9transform16transform_kernelINS2_10policy_hubILb1EN4cuda3std3__45tupleIJN6thrust24THRUST_300001_SM_1000_NS7pointerI11AutomobilisNSA_8cuda_cub3tagENSA_11use_defaultESF_EEEEEE10policy1000EiNS7_10__identityENSA_6detail15normal_iteratorINSA_10device_ptrISC_EEEEJPSC_EEEvT0_iT1_T2_DpNS2_10kernel_argIT3_EE,(.L_x_518 - _ZN3cub18CUB_300001_SM_10006detail9transform16transform_kernelINS2_10policy_hubILb1EN4cuda3std3__45tupleIJN6thrust24THRUST_300001_SM_1000_NS7pointerI11AutomobilisNSA_8cuda_cub3tagENSA_11use_defaultESF_EEEEEE10policy1000EiNS7_10__identityENSA_6detail15normal_iteratorINSA_10device_ptrISC_EEEEJPSC_EEEvT0_iT1_T2_DpNS2_10kernel_argIT3_EE)
        .other          _ZN3cub18CUB_300001_SM_10006detail9transform16transform_kernelINS2_10policy_hubILb1EN4cuda3std3__45tupleIJN6thrust24THRUST_300001_SM_1000_NS7pointerI11AutomobilisNSA_8cuda_cub3tagENSA_11use_defaultESF_EEEEEE10policy1000EiNS7_10__identityENSA_6detail15normal_iteratorINSA_10device_ptrISC_EEEEJPSC_EEEvT0_iT1_T2_DpNS2_10kernel_argIT3_EE,@"STO_CUDA_ENTRY STV_DEFAULT"
_ZN3cub18CUB_300001_SM_10006detail9transform16transform_kernelINS2_10policy_hubILb1EN4cuda3std3__45tupleIJN6thrust24THRUST_300001_SM_1000_NS7pointerI11AutomobilisNSA_8cuda_cub3tagENSA_11use_defaultESF_EEEEEE10policy1000EiNS7_10__identityENSA_6detail15normal_iteratorINSA_10device_ptrISC_EEEEJPSC_EEEvT0_iT1_T2_DpNS2_10kernel_argIT3_EE:
.text._ZN3cub18CUB_300001_SM_10006detail9transform16transform_kernelINS2_10policy_hubILb1EN4cuda3std3__45tupleIJN6thrust24THRUST_300001_SM_1000_NS7pointerI11AutomobilisNSA_8cuda_cub3tagENSA_11use_defaultESF_EEEEEE10policy1000EiNS7_10__identityENSA_6detail15normal_iteratorINSA_10device_ptrISC_EEEEJPSC_EEEvT0_iT1_T2_DpNS2_10kernel_argIT3_EE:
[----:B------:R-:W-:Y:S08]  /*0000*/  LDC R1, c[0x0][0x37c] ;  /* 0x0000df00ff017b82 */ /* 0x000ff00000000800 */
[----:B------:R-:W0:Y:S01]  /*0010*/  LDC.64 R6, c[0x0][0x380] ;  /* 0x0000e000ff067b82 */ /* 0x000e220000000a00 */
[----:B------:R-:W1:Y:S01]  /*0020*/  S2R R0, SR_TID.X ;  /* 0x0000000000007919 */ /* 0x000e620000002100 */
[----:B------:R-:W-:Y:S06]  /*0030*/  BSSY.RECONVERGENT B0, `(.L_x_57) ;  /* 0x0000013000007945 */ /* 0x000fec0003800200 */
[----:B------:R-:W2:Y:S01]  /*0040*/  S2UR UR4, SR_CTAID.X ;  /* 0x00000000000479c3 */ /* 0x000ea20000002500 */
[----:B0-----:R-:W-:-:S04]  /*0050*/  IMAD.SHL.U32 R3, R7, 0x80, RZ ;  /* 0x0000008007037824 */ /* 0x001fc800078e00ff */
[----:B--2---:R-:W-:Y:S02]  /*0060*/  IMAD R35, R3, UR4, RZ ;  /* 0x0000000403237c24 */ /* 0x004fe4000f8e02ff */
[----:B-1----:R-:W-:Y:S02]  /*0070*/  IMAD.SHL.U32 R9, R0, 0x80, RZ ;  /* 0x0000008000097824 */ /* 0x002fe400078e00ff */
[----:B------:R-:W-:-:S05]  /*0080*/  IMAD.IADD R6, R6, 0x1, -R35 ;  /* 0x0000000106067824 */ /* 0x000fca00078e0a23 */
[----:B------:R-:W-:-:S05]  /*0090*/  VIMNMX R2, PT, PT, R3, R6, PT ;  /* 0x0000000603027248 */ /* 0x000fca0003fe0100 */
[----:B------:R-:W-:-:S05]  /*00a0*/  IMAD R8, R2, 0x50, RZ ;  /* 0x0000005002087824 */ /* 0x000fca00078e02ff */
[----:B------:R-:W-:-:S13]  /*00b0*/  ISETP.GE.AND P0, PT, R9, R8, PT ;  /* 0x000000080900720c */ /* 0x000fda0003f06270 */
[----:B------:R-:W-:Y:S05]  /*00c0*/  @P0 BRA `(.L_x_58) ;  /* 0x0000000000240947 */ /* 0x000fea0003800000 */
[----:B------:R-:W0:Y:S02]  /*00d0*/  LDC.64 R4, c[0x0][0x398] ;  /* 0x0000e600ff047b82 */ /* 0x000e240000000a00 */
[----:B0-----:R-:W-:-:S04]  /*00e0*/  IMAD.WIDE.U32 R4, R0, 0x80, R4 ;  /* 0x0000008000047825 */ /* 0x001fc800078e0004 */
[----:B------:R-:W-:-:S07]  /*00f0*/  IMAD.WIDE R4, R35, 0x50, R4 ;  /* 0x0000005023047825 */ /* 0x000fce00078e0204 */
.L_x_59:
[----:B------:R-:W-:Y:S01]  /*0100*/  VIADD R9, R9, 0x4000 ;  /* 0x0000400009097836 */ /* 0x000fe20000000000 */
[----:B------:R0:W-:Y:S04]  /*0110*/  CCTL.E.PF2 [R4] ;  /* 0x000000000400798f */ /* 0x0001e80000800100 */
[----:B------:R-:W-:Y:S02]  /*0120*/  ISETP.GE.AND P0, PT, R9, R8, PT ;  /* 0x000000080900720c */ /* 0x000fe40003f06270 */
[----:B0-----:R-:W-:-:S05]  /*0130*/  IADD3 R4, P1, PT, R4, 0x4000, RZ ;  /* 0x0000400004047810 */ /* 0x001fca0007f3e0ff */
[----:B------:R-:W-:-:S06]  /*0140*/  IMAD.X R5, RZ, RZ, R5, P1 ;  /* 0x000000ffff057224 */ /* 0x000fcc00008e0605 */
[----:B------:R-:W-:Y:S05]  /*0150*/  @!P0 BRA `(.L_x_59) ;  /* 0xfffffffc00e88947 */ /* 0x000fea000383ffff */
.L_x_58:
[----:B------:R-:W-:Y:S05]  /*0160*/  BSYNC.RECONVERGENT B0 ;  /* 0x0000000000007941 */ /* 0x000fea0003800200 */
.L_x_57:
[----:B------:R-:W0:Y:S01]  /*0170*/  LDCU.128 UR8, c[0x0][0x390] ;  /* 0x00007200ff0877ac */ /* 0x000e220008000c00 */
[----:B------:R-:W-:Y:S01]  /*0180*/  ISETP.GT.AND P0, PT, R3, R6, PT ;  /* 0x000000060300720c */ /* 0x000fe20003f04270 */
[----:B------:R-:W-:Y:S01]  /*0190*/  IMAD.WIDE R34, R35, 0x50, RZ ;  /* 0x0000005023227825 */ /* 0x000fe200078e02ff */
[----:B------:R-:W1:Y:S02]  /*01a0*/  LDCU.64 UR4, c[0x0][0x358] ;  /* 0x00006b00ff0477ac */ /* 0x000e640008000a00 */
[C---:B0-----:R-:W-:Y:S02]  /*01b0*/  IADD3 R32, P1, PT, R34.reuse, UR10, RZ ;  /* 0x0000000a22207c10 */ /* 0x041fe4000ff3e0ff */
[----:B------:R-:W-:Y:S02]  /*01c0*/  IADD3 R8, P2, PT, R34, UR8, RZ ;  /* 0x0000000822087c10 */ /* 0x000fe4000ff5e0ff */
[C---:B------:R-:W-:Y:S02]  /*01d0*/  IADD3.X R33, PT, PT, R35.reuse, UR11, RZ, P1, !PT ;  /* 0x0000000b23217c10 */ /* 0x040fe40008ffe4ff */
[----:B------:R-:W-:-:S03]  /*01e0*/  IADD3.X R9, PT, PT, R35, UR9, RZ, P2, !PT ;  /* 0x0000000923097c10 */ /* 0x000fc600097fe4ff */
[----:B-1----:R-:W-:Y:S06]  /*01f0*/  @P0 BRA `(.L_x_60) ;  /* 0x0000001400800947 */ /* 0x002fec0003800000 */
[----:B------:R-:W-:-:S13]  /*0200*/  ISETP.GE.AND P0, PT, R7, 0x1, PT ;  /* 0x000000010700780c */ /* 0x000fda0003f06270 */
[----:B------:R-:W-:Y:S05]  /*0210*/  @!P0 EXIT ;  /* 0x000000000000894d */ /* 0x000fea0003800000 */
[C---:B------:R-:W-:Y:S01]  /*0220*/  ISETP.GE.U32.AND P1, PT, R7.reuse, 0x8, PT ;  /* 0x000000080700780c */ /* 0x040fe20003f26070 */
[----:B------:R-:W-:Y:S01]  /*0230*/  IMAD.MOV.U32 R3, RZ, RZ, RZ ;  /* 0x000000ffff037224 */ /* 0x000fe200078e00ff */
[----:B------:R-:W-:-:S04]  /*0240*/  LOP3.LUT R2, R7, 0x7, RZ, 0xc0, !PT ;  /* 0x0000000707027812 */ /* 0x000fc800078ec0ff */
[----:B------:R-:W-:-:S07]  /*0250*/  ISETP.NE.AND P0, PT, R2, RZ, PT ;  /* 0x000000ff0200720c */ /* 0x000fce0003f05270 */
[----:B------:R-:W-:Y:S06]  /*0260*/  @!P1 BRA `(.L_x_61) ;  /* 0x0000000800d49947 */ /* 0x000fec0003800000 */
[C---:B------:R-:W-:Y:S01]  /*0270*/  IMAD.WIDE.U32 R4, R0.reuse, 0x50, R34 ;  /* 0x0000005000047825 */ /* 0x040fe200078e0022 */
[----:B------:R-:W-:Y:S01]  /*0280*/  LOP3.LUT R3, R7, 0x7ffffff8, RZ, 0xc0, !PT ;  /* 0x7ffffff807037812 */ /* 0x000fe200078ec0ff */
[----:B------:R-:W0:Y:S01]  /*0290*/  LDCU.128 UR8, c[0x0][0x390] ;  /* 0x00007200ff0877ac */ /* 0x000e220008000c00 */
[----:B------:R-:W-:Y:S01]  /*02a0*/  MOV R6, R4 ;  /* 0x0000000400067202 */ /* 0x000fe20000000f00 */
[----:B------:R-:W-:Y:S02]  /*02b0*/  VIADD R4, R0, 0x80 ;  /* 0x0000008000047836 */ /* 0x000fe40000000000 */
[----:B------:R-:W-:-:S07]  /*02c0*/  IMAD.MOV R7, RZ, RZ, -R3 ;  /* 0x000000ffff077224 */ /* 0x000fce00078e0a03 */
.L_x_62:
[----:B0-----:R-:W-:-:S04]  /*02d0*/  IADD3 R30, P1, PT, R6, UR10, RZ ;  /* 0x0000000a061e7c10 */ /* 0x001fc8000ff3e0ff */
[----:B------:R-:W-:-:S05]  /*02e0*/  IADD3.X R31, PT, PT, R5, UR11, RZ, P1, !PT ;  /* 0x0000000b051f7c10 */ /* 0x000fca0008ffe4ff */
[----:B-1----:R-:W2:Y:S04]  /*02f0*/  LDG.E.64 R10, desc[UR4][R30.64] ;  /* 0x000000041e0a7981 */ /* 0x002ea8000c1e1b00 */
        /* <DEDUP_REMOVED lines=9> */
[----:B------:R-:W-:Y:S01]  /*0390*/  IADD3 R40, P1, PT, R6, UR8, RZ ;  /* 0x0000000806287c10 */ /* 0x000fe2000ff3e0ff */
[----:B------:R-:W-:-:S03]  /*03a0*/  IMAD.WIDE R36, R4, 0x50, R34 ;  /* 0x0000005004247825 */ /* 0x000fc600078e0222 */
[----:B------:R-:W-:Y:S02]  /*03b0*/  IADD3.X R41, PT, PT, R5, UR9, RZ, P1, !PT ;  /* 0x0000000905297c10 */ /* 0x000fe40008ffe4ff */
[C---:B------:R-:W-:Y:S02]  /*03c0*/  IADD3 R38, P1, PT, R36.reuse, UR10, RZ ;  /* 0x0000000a24267c10 */ /* 0x040fe4000ff3e0ff */
[----:B------:R-:W-:Y:S02]  /*03d0*/  IADD3 R36, P2, PT, R36, UR8, RZ ;  /* 0x0000000824247c10 */ /* 0x000fe4000ff5e0ff */
[C---:B------:R-:W-:Y:S02]  /*03e0*/  IADD3.X R39, PT, PT, R37.reuse, UR11, RZ, P1, !PT ;  /* 0x0000000b25277c10 */ /* 0x040fe40008ffe4ff */
[----:B------:R-:W-:Y:S01]  /*03f0*/  IADD3.X R37, PT, PT, R37, UR9, RZ, P2, !PT ;  /* 0x0000000925257c10 */ /* 0x000fe200097fe4ff */
        /* <DEDUP_REMOVED lines=40> */
[----:B------:R0:W-:Y:S04]  /*0680*/  STG.E.64 desc[UR4][R36.64+0x2800], R28 ;  /* 0x0028001c24007986 */ /* 0x0001e8000c101b04 */
        /* <DEDUP_REMOVED lines=15> */
[----:B------:R-:W3:Y:S04]  /*0780*/  LDG.E.64 R30, desc[UR4][R38.64+0x5030] ;  /* 0x00503004261e7981 */ /* 0x000ee8000c1e1b00 */
[----:B----4-:R-:W4:Y:S04]  /*0790*/  LDG.E.64 R18, desc[UR4][R38.64+0x5038] ;  /* 0x0050380426127981 */ /* 0x010f28000c1e1b00 */
[----:B-----5:R-:W5:Y:S04]  /*07a0*/  LDG.E.64 R20, desc[UR4][R38.64+0x5040] ;  /* 0x0050400426147981 */ /* 0x020f68000c1e1b00 */
[----:B------:R-:W5:Y:S04]  /*07b0*/  LDG.E.64 R22, desc[UR4][R38.64+0x5048] ;  /* 0x0050480426167981 */ /* 0x000f68000c1e1b00 */
[----:B------:R0:W-:Y:S04]  /*07c0*/  STG.E.64 desc[UR4][R36.64+0x5000], R26 ;  /* 0x0050001a24007986 */ /* 0x0001e8000c101b04 */
        /* <DEDUP_REMOVED lines=16> */
[----:B------:R-:W3:Y:S04]  /*08d0*/  LDG.E.64 R30, desc[UR4][R38.64+0x7838] ;  /* 0x00783804261e7981 */ /* 0x000ee8000c1e1b00 */
[----:B----4-:R-:W4:Y:S04]  /*08e0*/  LDG.E.64 R18, desc[UR4][R38.64+0x7840] ;  /* 0x0078400426127981 */ /* 0x010f28000c1e1b00 */
[----:B-----5:R-:W5:Y:S04]  /*08f0*/  LDG.E.64 R20, desc[UR4][R38.64+0x7848] ;  /* 0x0078480426147981 */ /* 0x020f68000c1e1b00 */
[----:B------:R0:W-:Y:S04]  /*0900*/  STG.E.64 desc[UR4][R36.64+0x7800], R24 ;  /* 0x0078001824007986 */ /* 0x0001e8000c101b04 */
        /* <DEDUP_REMOVED lines=9> */
[----:B------:R-:W5:Y:S04]  /*09a0*/  LDG.E.64 R22, desc[UR4][R38.64+0xa000] ;  /* 0x00a0000426167981 */ /* 0x000f68000c1e1b00 */
[----:B0-----:R-:W5:Y:S04]  /*09b0*/  LDG.E.64 R24, desc[UR4][R38.64+0xa008] ;  /* 0x00a0080426187981 */ /* 0x001f68000c1e1b00 */
[----:B-1----:R-:W5:Y:S04]  /*09c0*/  LDG.E.64 R26, desc[UR4][R38.64+0xa010] ;  /* 0x00a01004261a7981 */ /* 0x002f68000c1e1b00 */
[----:B------:R-:W5:Y:S04]  /*09d0*/  LDG.E.64 R28, desc[UR4][R38.64+0xa018] ;  /* 0x00a01804261c7981 */ /* 0x000f68000c1e1b00 */
[----:B------:R-:W5:Y:S04]  /*09e0*/  LDG.E.64 R10, desc[UR4][R38.64+0xa020] ;  /* 0x00a02004260a7981 */ /* 0x000f68000c1e1b00 */
[----:B------:R-:W5:Y:S04]  /*09f0*/  LDG.E.64 R12, desc[UR4][R38.64+0xa028] ;  /* 0x00a02804260c7981 */ /* 0x000f68000c1e1b00 */
[----:B--2---:R-:W2:Y:S04]  /*0a00*/  LDG.E.64 R14, desc[UR4][R38.64+0xa030] ;  /* 0x00a03004260e7981 */ /* 0x004ea8000c1e1b00 */
[----:B---3--:R-:W3:Y:S04]  /*0a10*/  LDG.E.64 R16, desc[UR4][R38.64+0xa038] ;  /* 0x00a0380426107981 */ /* 0x008ee8000c1e1b00 */
[----:B------:R-:W3:Y:S04]  /*0a20*/  LDG.E.64 R30, desc[UR4][R38.64+0xa040] ;  /* 0x00a04004261e7981 */ /* 0x000ee8000c1e1b00 */
[----:B----4-:R-:W4:Y:S04]  /*0a30*/  LDG.E.64 R18, desc[UR4][R38.64+0xa048] ;  /* 0x00a0480426127981 */ /* 0x010f28000c1e1b00 */
[----:B-----5:R0:W-:Y:S04]  /*0a40*/  STG.E.64 desc[UR4][R36.64+0xa000], R22 ;  /* 0x00a0001624007986 */ /* 0x0201e8000c101b04 */
        /* <DEDUP_REMOVED lines=9> */
[----:B------:R-:W4:Y:S04]  /*0ae0*/  LDG.E.64 R20, desc[UR4][R38.64+0xc800] ;  /* 0x00c8000426147981 */ /* 0x000f28000c1e1b00 */
[----:B0-----:R-:W4:Y:S04]  /*0af0*/  LDG.E.64 R22, desc[UR4][R38.64+0xc808] ;  /* 0x00c8080426167981 */ /* 0x001f28000c1e1b00 */
[----:B-1----:R-:W4:Y:S04]  /*0b00*/  LDG.E.64 R24, desc[UR4][R38.64+0xc810] ;  /* 0x00c8100426187981 */ /* 0x002f28000c1e1b00 */
[----:B-----5:R-:W5:Y:S04]  /*0b10*/  LDG.E.64 R26, desc[UR4][R38.64+0xc818] ;  /* 0x00c81804261a7981 */ /* 0x020f68000c1e1b00 */
[----:B------:R-:W5:Y:S04]  /*0b20*/  LDG.E.64 R28, desc[UR4][R38.64+0xc820] ;  /* 0x00c82004261c7981 */ /* 0x000f68000c1e1b00 */
[----:B------:R-:W5:Y:S04]  /*0b30*/  LDG.E.64 R10, desc[UR4][R38.64+0xc828] ;  /* 0x00c82804260a7981 */ /* 0x000f68000c1e1b00 */
[----:B------:R-:W5:Y:S04]  /*0b40*/  LDG.E.64 R12, desc[UR4][R38.64+0xc830] ;  /* 0x00c83004260c7981 */ /* 0x000f68000c1e1b00 */
[----:B--2---:R-:W2:Y:S04]  /*0b50*/  LDG.E.64 R14, desc[UR4][R38.64+0xc838] ;  /* 0x00c83804260e7981 */ /* 0x004ea8000c1e1b00 */
[----:B---3--:R-:W3:Y:S04]  /*0b60*/  LDG.E.64 R16, desc[UR4][R38.64+0xc840] ;  /* 0x00c8400426107981 */ /* 0x008ee8000c1e1b00 */
[----:B------:R-:W3:Y:S04]  /*0b70*/  LDG.E.64 R30, desc[UR4][R38.64+0xc848] ;  /* 0x00c84804261e7981 */ /* 0x000ee8000c1e1b00 */
[----:B----4-:R0:W-:Y:S04]  /*0b80*/  STG.E.64 desc[UR4][R36.64+0xc800], R20 ;  /* 0x00c8001424007986 */ /* 0x0101e8000c101b04 */
[----:B------:R1:W-:Y:S04]  /*0b90*/  STG.E.64 desc[UR4][R36.64+0xc808], R22 ;  /* 0x00c8081624007986 */ /* 0x0003e8000c101b04 */
[----:B------:R4:W-:Y:S04]  /*0ba0*/  STG.E.64 desc[UR4][R36.64+0xc810], R24 ;  /* 0x00c8101824007986 */ /* 0x0009e8000c101b04 */
[----:B-----5:R5:W-:Y:S04]  /*0bb0*/  STG.E.64 desc[UR4][R36.64+0xc818], R26 ;  /* 0x00c8181a24007986 */ /* 0x020be8000c101b04 */
[----:B------:R5:W-:Y:S04]  /*0bc0*/  STG.E.64 desc[UR4][R36.64+0xc820], R28 ;  /* 0x00c8201c24007986 */ /* 0x000be8000c101b04 */
[----:B------:R5:W-:Y:S04]  /*0bd0*/  STG.E.64 desc[UR4][R36.64+0xc828], R10 ;  /* 0x00c8280a24007986 */ /* 0x000be8000c101b04 */
[----:B------:R5:W-:Y:S04]  /*0be0*/  STG.E.64 desc[UR4][R36.64+0xc830], R12 ;  /* 0x00c8300c24007986 */ /* 0x000be8000c101b04 */
[----:B--2---:R2:W-:Y:S04]  /*0bf0*/  STG.E.64 desc[UR4][R36.64+0xc838], R14 ;  /* 0x00c8380e24007986 */ /* 0x0045e8000c101b04 */
[----:B---3--:R3:W-:Y:S04]  /*0c00*/  STG.E.64 desc[UR4][R36.64+0xc840], R16 ;  /* 0x00c8401024007986 */ /* 0x0087e8000c101b04 */
[----:B------:R2:W-:Y:S04]  /*0c10*/  STG.E.64 desc[UR4][R36.64+0xc848], R30 ;  /* 0x00c8481e24007986 */ /* 0x0005e8000c101b04 */
[----:B------:R-:W3:Y:S04]  /*0c20*/  LDG.E.64 R18, desc[UR4][R38.64+0xf000] ;  /* 0x00f0000426127981 */ /* 0x000ee8000c1e1b00 */
[----:B0-----:R-:W3:Y:S04]  /*0c30*/  LDG.E.64 R20, desc[UR4][R38.64+0xf008] ;  /* 0x00f0080426147981 */ /* 0x001ee8000c1e1b00 */
[----:B-1----:R-:W3:Y:S04]  /*0c40*/  LDG.E.64 R22, desc[UR4][R38.64+0xf010] ;  /* 0x00f0100426167981 */ /* 0x002ee8000c1e1b00 */
[----:B----4-:R-:W4:Y:S04]  /*0c50*/  LDG.E.64 R24, desc[UR4][R38.64+0xf018] ;  /* 0x00f0180426187981 */ /* 0x010f28000c1e1b00 */
[----:B-----5:R-:W5:Y:S04]  /*0c60*/  LDG.E.64 R26, desc[UR4][R38.64+0xf020] ;  /* 0x00f02004261a7981 */ /* 0x020f68000c1e1b00 */
[----:B------:R-:W5:Y:S04]  /*0c70*/  LDG.E.64 R28, desc[UR4][R38.64+0xf028] ;  /* 0x00f02804261c7981 */ /* 0x000f68000c1e1b00 */
[----:B------:R-:W5:Y:S04]  /*0c80*/  LDG.E.64 R10, desc[UR4][R38.64+0xf030] ;  /* 0x00f03004260a7981 */ /* 0x000f68000c1e1b00 */
[----:B------:R-:W5:Y:S04]  /*0c90*/  LDG.E.64 R12, desc[UR4][R38.64+0xf038] ;  /* 0x00f03804260c7981 */ /* 0x000f68000c1e1b00 */
[----:B--2---:R-:W2:Y:S04]  /*0ca0*/  LDG.E.64 R14, desc[UR4][R38.64+0xf040] ;  /* 0x00f04004260e7981 */ /* 0x004ea8000c1e1b00 */
[----:B---3--:R-:W3:Y:S01]  /*0cb0*/  LDG.E.64 R16, desc[UR4][R38.64+0xf048] ;  /* 0x00f0480426107981 */ /* 0x008ee2000c1e1b00 */
[----:B------:R-:W-:Y:S01]  /*0cc0*/  VIADD R7, R7, 0x8 ;  /* 0x0000000807077836 */ /* 0x000fe20000000000 */
[----:B------:R-:W-:Y:S01]  /*0cd0*/  IADD3 R6, P2, PT, R6, 0x14000, RZ ;  /* 0x0001400006067810 */ /* 0x000fe20007f5e0ff */
[----:B------:R-:W-:-:S03]  /*0ce0*/  VIADD R4, R4, 0x400 ;  /* 0x0000040004047836 */ /* 0x000fc60000000000 */
[----:B------:R-:W-:Y:S01]  /*0cf0*/  ISETP.NE.AND P1, PT, R7, RZ, PT ;  /* 0x000000ff0700720c */ /* 0x000fe20003f25270 */
[----:B------:R-:W-:Y:S01]  /*0d00*/  IMAD.X R5, RZ, RZ, R5, P2 ;  /* 0x000000ffff057224 */ /* 0x000fe200010e0605 */
[----:B------:R1:W-:Y:S04]  /*0d10*/  STG.E.64 desc[UR4][R36.64+0xf000], R18 ;  /* 0x00f0001224007986 */ /* 0x0003e8000c101b04 */
[----:B------:R1:W-:Y:S04]  /*0d20*/  STG.E.64 desc[UR4][R36.64+0xf008], R20 ;  /* 0x00f0081424007986 */ /* 0x0003e8000c101b04 */
[----:B------:R1:W-:Y:S04]  /*0d30*/  STG.E.64 desc[UR4][R36.64+0xf010], R22 ;  /* 0x00f0101624007986 */ /* 0x0003e8000c101b04 */
[----:B----4-:R1:W-:Y:S04]  /*0d40*/  STG.E.64 desc[UR4][R36.64+0xf018], R24 ;  /* 0x00f0181824007986 */ /* 0x0103e8000c101b04 */
[----:B-----5:R1:W-:Y:S04]  /*0d50*/  STG.E.64 desc[UR4][R36.64+0xf020], R26 ;  /* 0x00f0201a24007986 */ /* 0x0203e8000c101b04 */
[----:B------:R1:W-:Y:S04]  /*0d60*/  STG.E.64 desc[UR4][R36.64+0xf028], R28 ;  /* 0x00f0281c24007986 */ /* 0x0003e8000c101b04 */
[----:B------:R1:W-:Y:S04]  /*0d70*/  STG.E.64 desc[UR4][R36.64+0xf030], R10 ;  /* 0x00f0300a24007986 */ /* 0x0003e8000c101b04 */
[----:B------:R1:W-:Y:S04]  /*0d80*/  STG.E.64 desc[UR4][R36.64+0xf038], R12 ;  /* 0x00f0380c24007986 */ /* 0x0003e8000c101b04 */
[----:B--2---:R1:W-:Y:S04]  /*0d90*/  STG.E.64 desc[UR4][R36.64+0xf040], R14 ;  /* 0x00f0400e24007986 */ /* 0x0043e8000c101b04 */
[----:B---3--:R1:W-:Y:S01]  /*0da0*/  STG.E.64 desc[UR4][R36.64+0xf048], R16 ;  /* 0x00f0481024007986 */ /* 0x0083e2000c101b04 */
[----:B------:R-:W-:Y:S05]  /*0db0*/  @P1 BRA `(.L_x_62) ;  /* 0xfffffff400441947 */ /* 0x000fea000383ffff */
.L_x_61:
[----:B------:R-:W-:Y:S05]  /*0dc0*/  @!P0 EXIT ;  /* 0x000000000000894d */ /* 0x000fea0003800000 */
[----:B------:R-:W0:Y:S01]  /*0dd0*/  LDC R30, c[0x0][0x384] ;  /* 0x0000e100ff1e7b82 */ /* 0x000e220000000800 */
[----:B------:R-:W-:Y:S02]  /*0de0*/  ISETP.GE.U32.AND P0, PT, R2, 0x4, PT ;  /* 0x000000040200780c */ /* 0x000fe40003f06070 */
[----:B0-----:R-:W-:-:S04]  /*0df0*/  LOP3.LUT R31, R30, 0x3, RZ, 0xc0, !PT ;  /* 0x000000031e1f7812 */ /* 0x001fc800078ec0ff */
[----:B------:R-:W-:-:S07]  /*0e00*/  ISETP.NE.AND P1, PT, R31, RZ, PT ;  /* 0x000000ff1f00720c */ /* 0x000fce0003f25270 */
[----:B------:R-:W-:Y:S06]  /*0e10*/  @!P0 BRA `(.L_x_63) ;  /* 0x0000000400508947 */ /* 0x000fec0003800000 */
        /* <DEDUP_REMOVED lines=84> */
.L_x_63:
[----:B------:R-:W-:Y:S05]  /*1360*/  @!P1 EXIT ;  /* 0x000000000000994d */ /* 0x000fea0003800000 */
[----:B------:R-:W-:Y:S02]  /*1370*/  ISETP.NE.AND P0, PT, R31, 0x1, PT ;  /* 0x000000011f00780c */ /* 0x000fe40003f05270 */
[----:B------:R-:W-:-:S04]  /*1380*/  LOP3.LUT R30, R30, 0x1, RZ, 0xc0, !PT ;  /* 0x000000011e1e7812 */ /* 0x000fc800078ec0ff */
[----:B------:R-:W-:-:S07]  /*1390*/  ISETP.NE.U32.AND P1, PT, R30, 0x1, PT ;  /* 0x000000011e00780c */ /* 0x000fce0003f25070 */
[----:B------:R-:W-:Y:S06]  /*13a0*/  @!P0 BRA `(.L_x_64) ;  /* 0x0000000000b08947 */ /* 0x000fec0003800000 */
[----:B------:R-:W-:-:S04]  /*13b0*/  IMAD R5, R3, 0x80, R0 ;  /* 0x0000008003057824 */ /* 0x000fc800078e0200 */
[----:B0-----:R-:W-:-:S05]  /*13c0*/  IMAD.WIDE R6, R5, 0x50, R32 ;  /* 0x0000005005067825 */ /* 0x001fca00078e0220 */
        /* <DEDUP_REMOVED lines=42> */
.L_x_64:
[----:B------:R-:W-:Y:S05]  /*1670*/  @P1 EXIT ;  /* 0x000000000000194d */ /* 0x000fea0003800000 */
[----:B------:R-:W-:-:S04]  /*1680*/  IMAD R3, R3, 0x80, R0 ;  /* 0x0000008003037824 */ /* 0x000fc800078e0200 */
[----:B------:R-:W-:-:S05]  /*1690*/  IMAD.WIDE R32, R3, 0x50, R32 ;  /* 0x0000005003207825 */ /* 0x000fca00078e0220 */
[----:B0-----:R-:W2:Y:S04]  /*16a0*/  LDG.E.64 R4, desc[UR4][R32.64] ;  /* 0x0000000420047981 */ /* 0x001ea8000c1e1b00 */
[----:B------:R-:W3:Y:S04]  /*16b0*/  LDG.E.64 R6, desc[UR4][R32.64+0x8] ;  /* 0x0000080420067981 */ /* 0x000ee8000c1e1b00 */
[----:B-1----:R-:W4:Y:S04]  /*16c0*/  LDG.E.64 R10, desc[UR4][R32.64+0x10] ;  /* 0x00001004200a7981 */ /* 0x002f28000c1e1b00 */
        /* <DEDUP_REMOVED lines=19> */
.L_x_60:
[----:B------:R-:W-:-:S13]  /*1800*/  ISETP.GE.AND P0, PT, R7, 0x1, PT ;  /* 0x000000010700780c */ /* 0x000fda0003f06270 */
[----:B------:R-:W-:Y:S05]  /*1810*/  @!P0 EXIT ;  /* 0x000000000000894d */ /* 0x000fea0003800000 */
[C---:B------:R-:W-:Y:S01]  /*1820*/  ISETP.GE.U32.AND P0, PT, R7.reuse, 0x8, PT ;  /* 0x000000080700780c */ /* 0x040fe20003f06070 */
[----:B------:R-:W-:Y:S01]  /*1830*/  IMAD.MOV.U32 R5, RZ, RZ, RZ ;  /* 0x000000ffff057224 */ /* 0x000fe200078e00ff */
[----:B------:R-:W-:-:S11]  /*1840*/  LOP3.LUT R3, R7, 0x7, RZ, 0xc0, !PT ;  /* 0x0000000707037812 */ /* 0x000fd600078ec0ff */
[----:B------:R-:W-:Y:S05]  /*1850*/  @!P0 BRA `(.L_x_65) ;  /* 0x0000000c004c8947 */ /* 0x000fea0003800000 */
[----:B------:R-:W-:Y:S01]  /*1860*/  HFMA2 R4, -RZ, RZ, 0, 0 ;  /* 0x00000000ff047431 */ /* 0x000fe200000001ff */
[----:B------:R-:W-:-:S07]  /*1870*/  LOP3.LUT R5, R7, 0x7ffffff8, RZ, 0xc0, !PT ;  /* 0x7ffffff807057812 */ /* 0x000fce00078ec0ff */
.L_x_82:
[----:B012---:R-:W-:Y:S01]  /*1880*/  IMAD R29, R4, 0x80, R0 ;  /* 0x00000080041d7824 */ /* 0x007fe200078e0200 */
[----:B------:R-:W-:Y:S03]  /*1890*/  BSSY.RECONVERGENT B0, `(.L_x_66) ;  /* 0x0000027000007945 */ /* 0x000fe60003800200 */
[C---:B------:R-:W-:Y:S01]  /*18a0*/  VIADD R7, R29.reuse, 0x100 ;  /* 0x000001001d077836 */ /* 0x040fe20000000000 */
[CC--:B------:R-:W-:Y:S01]  /*18b0*/  ISETP.GE.AND P5, PT, R29.reuse, R2.reuse, PT ;  /* 0x000000021d00720c */ /* 0x0c0fe20003fa6270 */
[C---:B------:R-:W-:Y:S02]  /*18c0*/  VIADD R11, R29.reuse, 0x180 ;  /* 0x000001801d0b7836 */ /* 0x040fe40000000000 */
[----:B------:R-:W-:Y:S01]  /*18d0*/  VIADD R13, R29, 0x200 ;  /* 0x000002001d0d7836 */ /* 0x000fe20000000000 */
[-C--:B------:R-:W-:Y:S01]  /*18e0*/  ISETP.GE.AND P1, PT, R7, R2.reuse, PT ;  /* 0x000000020700720c */ /* 0x080fe20003f26270 */
[----:B------:R-:W-:Y:S01]  /*18f0*/  VIADD R35, R29, 0x80 ;  /* 0x000000801d237836 */ /* 0x000fe20000000000 */
[----:B------:R-:W-:Y:S01]  /*1900*/  ISETP.GE.AND P0, PT, R11, R2, PT ;  /* 0x000000020b00720c */ /* 0x000fe20003f06270 */
[----:B------:R-:W-:Y:S01]  /*1910*/  VIADD R11, R29, 0x300 ;  /* 0x000003001d0b7836 */ /* 0x000fe20000000000 */
[----:B------:R-:W-:-:S02]  /*1920*/  P2R R34, PR, RZ, 0x2 ;  /* 0x00000002ff227803 */ /* 0x000fc40000000000 */
[-C--:B------:R-:W-:Y:S01]  /*1930*/  ISETP.GE.AND P1, PT, R13, R2.reuse, PT ;  /* 0x000000020d00720c */ /* 0x080fe20003f26270 */
[C---:B------:R-:W-:Y:S01]  /*1940*/  VIADD R13, R29.reuse, 0x380 ;  /* 0x000003801d0d7836 */ /* 0x040fe20000000000 */
[----:B------:R-:W-:Y:S02]  /*1950*/  IADD3 R7, PT, PT, R29, 0x280, RZ ;  /* 0x000002801d077810 */ /* 0x000fe40007ffe0ff */
[-C--:B------:R-:W-:Y:S02]  /*1960*/  ISETP.GE.AND P3, PT, R11, R2.reuse, PT ;  /* 0x000000020b00720c */ /* 0x080fe40003f66270 */
[-C--:B------:R-:W-:Y:S02]  /*1970*/  ISETP.GE.AND P2, PT, R7, R2.reuse, PT ;  /* 0x000000020700720c */ /* 0x080fe40003f46270 */
        /* <DEDUP_REMOVED lines=24> */
.L_x_67:
[----:B------:R-:W-:Y:S05]  /*1b00*/  BSYNC.RECONVERGENT B0 ;  /* 0x0000000000007941 */ /* 0x000fea0003800200 */
.L_x_66:
        /* <DEDUP_REMOVED lines=27> */
.L_x_69:
[----:B------:R-:W-:Y:S05]  /*1cc0*/  BSYNC.RECONVERGENT B0 ;  /* 0x0000000000007941 */ /* 0x000fea0003800200 */
.L_x_68:
        /* <DEDUP_REMOVED lines=23> */
.L_x_71:
[----:B------:R-:W-:Y:S05]  /*1e40*/  BSYNC.RECONVERGENT B0 ;  /* 0x0000000000007941 */ /* 0x000fea0003800200 */
.L_x_70:
        /* <DEDUP_REMOVED lines=22> */
.L_x_73:
[----:B------:R-:W-:Y:S05]  /*1fb0*/  BSYNC.RECONVERGENT B0 ;  /* 0x0000000000007941 */ /* 0x000fea0003800200 */
.L_x_72:
        /* <DEDUP_REMOVED lines=22> */
.L_x_75:
[----:B------:R-:W-:Y:S05]  /*2120*/  BSYNC.RECONVERGENT B0 ;  /* 0x0000000000007941 */ /* 0x000fea0003800200 */
.L_x_74:
        /* <DEDUP_REMOVED lines=22> */
.L_x_77:
[----:B------:R-:W-:Y:S05]  /*2290*/  BSYNC.RECONVERGENT B0 ;  /* 0x0000000000007941 */ /* 0x000fea0003800200 */
.L_x_76:
        /* <DEDUP_REMOVED lines=22> */
.L_x_79:
[----:B------:R-:W-:Y:S05]  /*2400*/  BSYNC.RECONVERGENT B0 ;  /* 0x0000000000007941 */ /* 0x000fea0003800200 */
.L_x_78:
        /* <DEDUP_REMOVED lines=22> */
.L_x_81:
[----:B------:R-:W-:Y:S05]  /*2570*/  BSYNC.RECONVERGENT B0 ;  /* 0x0000000000007941 */ /* 0x000fea0003800200 */
.L_x_80:
[----:B------:R-:W-:Y:S05]  /*2580*/  @P5 BRA `(.L_x_82) ;  /* 0xfffffff000bc5947 */ /* 0x000fea000383ffff */
.L_x_65:
[----:B------:R-:W-:-:S13]  /*2590*/  ISETP.NE.AND P0, PT, R3, RZ, PT ;  /* 0x000000ff0300720c */ /* 0x000fda0003f05270 */
[----:B------:R-:W-:Y:S05]  /*25a0*/  @!P0 EXIT ;  /* 0x000000000000894d */ /* 0x000fea0003800000 */
[----:B------:R-:W3:Y:S01]  /*25b0*/  LDC R4, c[0x0][0x384] ;  /* 0x0000e100ff047b82 */ /* 0x000ee20000000800 */
[----:B------:R-:W-:Y:S02]  /*25c0*/  ISETP.GE.U32.AND P0, PT, R3, 0x4, PT ;  /* 0x000000040300780c */ /* 0x000fe40003f06070 */
[----:B---3--:R-:W-:-:S11]  /*25d0*/  LOP3.LUT R3, R4, 0x3, RZ, 0xc0, !PT ;  /* 0x0000000304037812 */ /* 0x008fd600078ec0ff */
[----:B------:R-:W-:Y:S05]  /*25e0*/  @!P0 BRA `(.L_x_83) ;  /* 0x0000000400b48947 */ /* 0x000fea0003800000 */
[----:B------:R-:W-:Y:S01]  /*25f0*/  LEA R31, R5, R0, 0x7 ;  /* 0x00000000051f7211 */ /* 0x000fe200078e38ff */
[----:B------:R-:W-:Y:S03]  /*2600*/  BSSY.RECONVERGENT B0, `(.L_x_84) ;  /* 0x0000019000007945 */ /* 0x000fe60003800200 */
[----:B------:R-:W-:-:S13]  /*2610*/  ISETP.GE.AND P0, PT, R31, R2, PT ;  /* 0x000000021f00720c */ /* 0x000fda0003f06270 */
[----:B------:R-:W-:Y:S05]  /*2620*/  @P0 BRA `(.L_x_85) ;  /* 0x0000000000580947 */ /* 0x000fea0003800000 */
[----:B------:R-:W-:-:S05]  /*2630*/  IMAD.WIDE R34, R31, 0x50, R32 ;  /* 0x000000501f227825 */ /* 0x000fca00078e0220 */
        /* <DEDUP_REMOVED lines=21> */
.L_x_85:
[----:B------:R-:W-:Y:S05]  /*2790*/  BSYNC.RECONVERGENT B0 ;  /* 0x0000000000007941 */ /* 0x000fea0003800200 */
.L_x_84:
[----:B012---:R-:W-:Y:S01]  /*27a0*/  VIADD R29, R31, 0x80 ;  /* 0x000000801f1d7836 */ /* 0x007fe20000000000 */
        /* <DEDUP_REMOVED lines=25> */
.L_x_87:
[----:B------:R-:W-:Y:S05]  /*2940*/  BSYNC.RECONVERGENT B0 ;  /* 0x0000000000007941 */ /* 0x000fea0003800200 */
.L_x_86:
[C---:B0-----:R-:W-:Y:S01]  /*2950*/  VIADD R29, R31.reuse, 0x100 ;  /* 0x000001001f1d7836 */ /* 0x041fe20000000000 */
[----:B------:R-:W-:Y:S01]  /*2960*/  BSSY.RECONVERGENT B0, `(.L_x_88) ;  /* 0x000001b000007945 */ /* 0x000fe20003800200 */
[----:B------:R-:W-:-:S03]  /*2970*/  VIADD R31, R31, 0x180 ;  /* 0x000001801f1f7836 */ /* 0x000fc60000000000 */
        /* <DEDUP_REMOVED lines=25> */
.L_x_89:
[----:B------:R-:W-:Y:S05]  /*2b10*/  BSYNC.RECONVERGENT B0 ;  /* 0x0000000000007941 */ /* 0x000fea0003800200 */
.L_x_88:
        /* <DEDUP_REMOVED lines=24> */
.L_x_91:
[----:B------:R-:W-:Y:S05]  /*2ca0*/  BSYNC.RECONVERGENT B0 ;  /* 0x0000000000007941 */ /* 0x000fea0003800200 */
.L_x_90:
[----:B------:R-:W-:-:S07]  /*2cb0*/  VIADD R5, R5, 0x4 ;  /* 0x0000000405057836 */ /* 0x000fce0000000000 */
.L_x_83:
[----:B------:R-:W-:-:S13]  /*2cc0*/  ISETP.NE.AND P0, PT, R3, RZ, PT ;  /* 0x000000ff0300720c */ /* 0x000fda0003f05270 */
[----:B------:R-:W-:Y:S05]  /*2cd0*/  @!P0 EXIT ;  /* 0x000000000000894d */ /* 0x000fea0003800000 */
[----:B------:R-:W-:-:S13]  /*2ce0*/  ISETP.NE.AND P0, PT, R3, 0x1, PT ;  /* 0x000000010300780c */ /* 0x000fda0003f05270 */
[----:B------:R-:W-:Y:S05]  /*2cf0*/  @!P0 BRA `(.L_x_92) ;  /* 0x0000000000dc8947 */ /* 0x000fea0003800000 */
[----:B-1----:R-:W-:Y:S01]  /*2d00*/  LEA R31, R5, R0, 0x7 ;  /* 0x00000000051f7211 */ /* 0x002fe200078e38ff */
[----:B------:R-:W-:Y:S03]  /*2d10*/  BSSY.RECONVERGENT B0, `(.L_x_93) ;  /* 0x000001b000007945 */ /* 0x000fe60003800200 */
[C---:B------:R-:W-:Y:S01]  /*2d20*/  ISETP.GE.AND P0, PT, R31.reuse, R2, PT ;  /* 0x000000021f00720c */ /* 0x040fe20003f06270 */
[----:B------:R-:W-:-:S05]  /*2d30*/  VIADD R3, R31, 0x80 ;  /* 0x000000801f037836 */ /* 0x000fca0000000000 */
[----:B------:R-:W-:-:S07]  /*2d40*/  ISETP.GE.AND P1, PT, R3, R2, PT ;  /* 0x000000020300720c */ /* 0x000fce0003f26270 */
[----:B------:R-:W-:Y:S06]  /*2d50*/  @P0 BRA `(.L_x_94) ;  /* 0x0000000000580947 */ /* 0x000fec0003800000 */
[----:B0-2---:R-:W-:-:S05]  /*2d60*/  IMAD.WIDE R28, R31, 0x50, R32 ;  /* 0x000000501f1c7825 */ /* 0x005fca00078e0220 */
        /* <DEDUP_REMOVED lines=21> */
.L_x_94:
[----:B------:R-:W-:Y:S05]  /*2ec0*/  BSYNC.RECONVERGENT B0 ;  /* 0x0000000000007941 */ /* 0x000fea0003800200 */
.L_x_93:
[----:B------:R-:W-:Y:S04]  /*2ed0*/  BSSY.RECONVERGENT B0, `(.L_x_95) ;  /* 0x0000018000007945 */ /* 0x000fe80003800200 */
[----:B------:R-:W-:Y:S05]  /*2ee0*/  @P1 BRA `(.L_x_96) ;  /* 0x0000000000581947 */ /* 0x000fea0003800000 */
[----:B012---:R-:W-:-:S05]  /*2ef0*/  IMAD.WIDE R26, R3, 0x50, R32 ;  /* 0x00000050031a7825 */ /* 0x007fca00078e0220 */
        /* <DEDUP_REMOVED lines=21> */
.L_x_96:
[----:B------:R-:W-:Y:S05]  /*3050*/  BSYNC.RECONVERGENT B0 ;  /* 0x0000000000007941 */ /* 0x000fea0003800200 */
.L_x_95:
[----:B------:R-:W-:-:S07]  /*3060*/  VIADD R5, R5, 0x2 ;  /* 0x0000000205057836 */ /* 0x000fce0000000000 */
.L_x_92:
        /* <DEDUP_REMOVED lines=29> */
.L_x_97:
        /* <DEDUP_REMOVED lines=12> */
.L_x_518:


//--------------------- .text._ZN3cub18CUB_300001_SM_10006detail9transform16transform_kernelINS2_10policy_hubILb1EN4cuda3std3__45tupleIJPK11AutomobilisEEEE10policy1000ElNS7_10__identityEN6thrust24THRUST_300001_SM_1000_NS10device_ptrIS9_EEJSB_EEEvT0_iT1_T2_DpNS2_10kernel_argIT3_EE --------------------------
	.section	.text._ZN3cub18CUB_300001_SM_10006detail9transform16transform_kernelINS2_10policy_hubILb1EN4cuda3std3__45tupleIJPK11AutomobilisEEEE10policy1000ElNS7_10__identityEN6thrust24THRUST_300001_SM_1000_NS10device_ptrIS9_EEJSB_EEEvT0_iT1_T2_DpNS2_10kernel_argIT3_EE,"ax",@progbits
	.align	128
        .global         _ZN3cub18CUB_300001_SM_10006detail9transform16transform_kernelINS2_10policy_hubILb1EN4cuda3std3__45tupleIJPK11AutomobilisEEEE10policy1000ElNS7_10__identityEN6thrust24THRUST_300001_SM_1000_NS10device_ptrIS9_EEJSB_EEEvT0_iT1_T2_DpNS2_10kernel_argIT3_EE
        .type           _ZN3cub18CUB_300001_SM_10006detail9transform16transform_kernelINS2_10policy_hubILb1EN4cuda3std3__45tupleIJPK11AutomobilisEEEE10policy1000ElNS7_10__identityEN6thrust24THRUST_300001_SM_1000_NS10device_ptrIS9_EEJSB_EEEvT0_iT1_T2_DpNS2_10kernel_argIT3_EE,@function
        .size           _ZN3cub18CUB_300001_SM_10006detail9transform16transform_kernelINS2_10policy_hubILb1EN4cuda3std3__45tupleIJPK11AutomobilisEEEE10policy1000ElNS7_10__identityEN6thrust24THRUST_300001_SM_1000_NS10device_ptrIS9_EEJSB_EEEvT0_iT1_T2_DpNS2_10kernel_argIT3_EE,(.L_x_519 - _ZN3cub18CUB_300001_SM_10006detail9transform16transform_kernelINS2_10policy_hubILb1EN4cuda3std3__45tupleIJPK11AutomobilisEEEE10policy1000ElNS7_10__identityEN6thrust24THRUST_300001_SM_1000_NS10device_ptrIS9_EEJSB_EEEvT0_iT1_T2_DpNS2_10kernel_argIT3_EE)
        .other          _ZN3cub18CUB_300001_SM_10006detail9transform16transform_kernelINS2_10policy_hubILb1EN4cuda3std3__45tupleIJPK11AutomobilisEEEE10policy1000ElNS7_10__identityEN6thrust24THRUST_300001_SM_1000_NS10device_ptrIS9_EEJSB_EEEvT0_iT1_T2_DpNS2_10kernel_argIT3_EE,@"STO_CUDA_ENTRY STV_DEFAULT"
_ZN3cub18CUB_300001_SM_10006detail9transform16transform_kernelINS2_10policy_hubILb1EN4cuda3std3__45tupleIJPK11AutomobilisEEEE10policy1000ElNS7_10__identityEN6thrust24THRUST_300001_SM_1000_NS10device_ptrIS9_EEJSB_EEEvT0_iT1_T2_DpNS2_10kernel_argIT3_EE:
.text._ZN3cub18CUB_300001_SM_10006detail9transform16transform_kernelINS2_10policy_hubILb1EN4cuda3std3__45tupleIJPK11AutomobilisEEEE10policy1000ElNS7_10__identityEN6thrust24THRUST_300001_SM_1000_NS10device_ptrIS9_EEJSB_EEEvT0_iT1_T2_DpNS2_10kernel_argIT3_EE:
        /* <DEDUP_REMOVED lines=25> */
.L_x_100:
[----:B------:R-:W-:Y:S01]  /*0190*/  VIADD R9, R9, 0x4000 ;  /* 0x0000400009097836 */ /* 0x000fe20000000000 */
[----:B------:R0:W-:Y:S04]  /*01a0*/  CCTL.E.PF2 [R6] ;  /* 0x000000000600798f */ /* 0x0001e80000800100 */
[----:B------:R-:W-:Y:S02]  /*01b0*/  ISETP.GE.AND P0, PT, R9, R8, PT ;  /* 0x000000080900720c */ /* 0x000fe40003f06270 */
[----:B0-----:R-:W-:-:S05]  /*01c0*/  IADD3 R6, P1, PT, R6, 0x4000, RZ ;  /* 0x0000400006067810 */ /* 0x001fca0007f3e0ff */
[----:B------:R-:W-:-:S06]  /*01d0*/  IMAD.X R7, RZ, RZ, R7, P1 ;  /* 0x000000ffff077224 */ /* 0x000fcc00008e0607 */
[----:B------:R-:W-:Y:S05]  /*01e0*/  @!P0 BRA `(.L_x_100) ;  /* 0xfffffffc00e88947 */ /* 0x000fea000383ffff */
.L_x_99:
[----:B------:R-:W-:Y:S05]  /*01f0*/  BSYNC.RECONVERGENT B0 ;  /* 0x0000000000007941 */ /* 0x000fea0003800200 */
.L_x_98:
        /* <DEDUP_REMOVED lines=42> */
.L_x_104:
[----:B------:R-:W-:Y:S05]  /*04a0*/  BSYNC.RECONVERGENT B0 ;  /* 0x0000000000007941 */ /* 0x000fea0003800200 */
.L_x_103:
        /* <DEDUP_REMOVED lines=41> */
.L_x_106:
[----:B------:R-:W-:Y:S05]  /*0740*/  BSYNC.RECONVERGENT B0 ;  /* 0x0000000000007941 */ /* 0x000fea0003800200 */
.L_x_105:
        /* <DEDUP_REMOVED lines=23> */
.L_x_108:
[----:B------:R-:W-:Y:S05]  /*08c0*/  BSYNC.RECONVERGENT B0 ;  /* 0x0000000000007941 */ /* 0x000fea0003800200 */
.L_x_107:
        /* <DEDUP_REMOVED lines=22> */
.L_x_110:
[----:B------:R-:W-:Y:S05]  /*0a30*/  BSYNC.RECONVERGENT B0 ;  /* 0x0000000000007941 */ /* 0x000fea0003800200 */
.L_x_109:
        /* <DEDUP_REMOVED lines=22> */
.L_x_112:
[----:B------:R-:W-:Y:S05]  /*0ba0*/  BSYNC.RECONVERGENT B0 ;  /* 0x0000000000007941 */ /* 0x000fea0003800200 */
.L_x_111:
        /* <DEDUP_REMOVED lines=22> */
.L_x_114:
[----:B------:R-:W-:Y:S05]  /*0d10*/  BSYNC.RECONVERGENT B0 ;  /* 0x0000000000007941 */ /* 0x000fea0003800200 */
.L_x_113:
        /* <DEDUP_REMOVED lines=22> */
.L_x_116:
[----:B------:R-:W-:Y:S05]  /*0e80*/  BSYNC.RECONVERGENT B0 ;  /* 0x0000000000007941 */ /* 0x000fea0003800200 */
.L_x_115:
        /* <DEDUP_REMOVED lines=22> */
.L_x_118:
[----:B------:R-:W-:Y:S05]  /*0ff0*/  BSYNC.RECONVERGENT B0 ;  /* 0x0000000000007941 */ /* 0x000fea0003800200 */
.L_x_117:
[----:B------:R-:W-:Y:S05]  /*1000*/  @!P5 BRA `(.L_x_102) ;  /* 0x0000000c0048d947 */ /* 0x000fea0003800000 */
[----:B------:R-:W-:-:S07]  /*1010*/  IMAD.MOV.U32 R0, RZ, RZ, 0x8 ;  /* 0x00000008ff007424 */ /* 0x000fce00078e00ff */
.L_x_135:
        /* <DEDUP_REMOVED lines=40> */
.L_x_120:
[----:B------:R-:W-:Y:S05]  /*12a0*/  BSYNC.RECONVERGENT B0 ;  /* 0x0000000000007941 */ /* 0x000fea0003800200 */
.L_x_119:
        /* <DEDUP_REMOVED lines=27> */
.L_x_122:
[----:B------:R-:W-:Y:S05]  /*1460*/  BSYNC.RECONVERGENT B0 ;  /* 0x0000000000007941 */ /* 0x000fea0003800200 */
.L_x_121:
        /* <DEDUP_REMOVED lines=23> */
.L_x_124:
[----:B------:R-:W-:Y:S05]  /*15e0*/  BSYNC.RECONVERGENT B0 ;  /* 0x0000000000007941 */ /* 0x000fea0003800200 */
.L_x_123:
        /* <DEDUP_REMOVED lines=22> */
.L_x_126:
[----:B------:R-:W-:Y:S05]  /*1750*/  BSYNC.RECONVERGENT B0 ;  /* 0x0000000000007941 */ /* 0x000fea0003800200 */
.L_x_125:
        /* <DEDUP_REMOVED lines=22> */
.L_x_128:
[----:B------:R-:W-:Y:S05]  /*18c0*/  BSYNC.RECONVERGENT B0 ;  /* 0x0000000000007941 */ /* 0x000fea0003800200 */
.L_x_127:
        /* <DEDUP_REMOVED lines=22> */
.L_x_130:
[----:B------:R-:W-:Y:S05]  /*1a30*/  BSYNC.RECONVERGENT B0 ;  /* 0x0000000000007941 */ /* 0x000fea0003800200 */
.L_x_129:
        /* <DEDUP_REMOVED lines=22> */
.L_x_132:
[----:B------:R-:W-:Y:S05]  /*1ba0*/  BSYNC.RECONVERGENT B0 ;  /* 0x0000000000007941 */ /* 0x000fea0003800200 */
.L_x_131:
        /* <DEDUP_REMOVED lines=22> */
.L_x_134:
[----:B------:R-:W-:Y:S05]  /*1d10*/  BSYNC.RECONVERGENT B0 ;  /* 0x0000000000007941 */ /* 0x000fea0003800200 */
.L_x_133:
[----:B------:R-:W-:Y:S05]  /*1d20*/  @P5 BRA `(.L_x_135) ;  /* 0xfffffff000bc5947 */ /* 0x000fea000383ffff */
.L_x_102:
        /* <DEDUP_REMOVED lines=32> */
.L_x_138:
[----:B------:R-:W-:Y:S05]  /*1f30*/  BSYNC.RECONVERGENT B0 ;  /* 0x0000000000007941 */ /* 0x000fea0003800200 */
.L_x_137:
        /* <DEDUP_REMOVED lines=26> */
.L_x_140:
[----:B------:R-:W-:Y:S05]  /*20e0*/  BSYNC.RECONVERGENT B0 ;  /* 0x0000000000007941 */ /* 0x000fea0003800200 */
.L_x_139:
        /* <DEDUP_REMOVED lines=28> */
.L_x_142:
[----:B------:R-:W-:Y:S05]  /*22b0*/  BSYNC.RECONVERGENT B0 ;  /* 0x0000000000007941 */ /* 0x000fea0003800200 */
.L_x_141:
        /* <DEDUP_REMOVED lines=24> */
.L_x_144:
[----:B------:R-:W-:Y:S05]  /*2440*/  BSYNC.RECONVERGENT B0 ;  /* 0x0000000000007941 */ /* 0x000fea0003800200 */
.L_x_143:
[----:B------:R-:W-:-:S07]  /*2450*/  VIADD R5, R5, 0x4 ;  /* 0x0000000405057836 */ /* 0x000fce0000000000 */
.L_x_136:
        /* <DEDUP_REMOVED lines=32> */
.L_x_147:
[----:B------:R-:W-:Y:S05]  /*2660*/  BSYNC.RECONVERGENT B0 ;  /* 0x0000000000007941 */ /* 0x000fea0003800200 */
.L_x_146:
        /* <DEDUP_REMOVED lines=24> */
.L_x_149:
[----:B------:R-:W-:Y:S05]  /*27f0*/  BSYNC.RECONVERGENT B0 ;  /* 0x0000000000007941 */ /* 0x000fea0003800200 */
.L_x_148:
[----:B------:R-:W-:-:S07]  /*2800*/  VIADD R5, R5, 0x2 ;  /* 0x0000000205057836 */ /* 0x000fce0000000000 */
.L_x_145:
        /* <DEDUP_REMOVED lines=29> */
.L_x_101:
        /* <DEDUP_REMOVED lines=10> */
.L_x_151:
        /* <DEDUP_REMOVED lines=175> */
.L_x_150:
        /* <DEDUP_REMOVED lines=92> */
.L_x_152:
        /* <DEDUP_REMOVED lines=49> */
.L_x_153:
        /* <DEDUP_REMOVED lines=25> */
.L_x_154:
        /* <DEDUP_REMOVED lines=11> */
.L_x_519:


//--------------------- .text._ZN3cub18CUB_300001_SM_10006detail9transform16transform_kernelINS2_10policy_hubILb1EN4cuda3std3__45tupleIJPK11AutomobilisEEEE10policy1000EiNS7_10__identityEN6thrust24THRUST_300001_SM_1000_NS10device_ptrIS9_EEJSB_EEEvT0_iT1_T2_DpNS2_10kernel_argIT3_EE --------------------------
	.section	.text._ZN3cub18CUB_300001_SM_10006detail9transform16transform_kernelINS2_10policy_hubILb1EN4cuda3std3__45tupleIJPK11AutomobilisEEEE10policy1000EiNS7_10__identityEN6thrust24THRUST_300001_SM_1000_NS10device_ptrIS9_EEJSB_EEEvT0_iT1_T2_DpNS2_10kernel_argIT3_EE,"ax",@progbits
	.align	128
        .global         _ZN3cub18CUB_300001_SM_10006detail9transform16transform_kernelINS2_10policy_hubILb1EN4cuda3std3__45tupleIJPK11AutomobilisEEEE10policy1000EiNS7_10__identityEN6thrust24THRUST_300001_SM_1000_NS10device_ptrIS9_EEJSB_EEEvT0_iT1_T2_DpNS2_10kernel_argIT3_EE
        .type           _ZN3cub18CUB_300001_SM_10006detail9transform16transform_kernelINS2_10policy_hubILb1EN4cuda3std3__45tupleIJPK11AutomobilisEEEE10policy1000EiNS7_10__identityEN6thrust24THRUST_300001_SM_1000_NS10device_ptrIS9_EEJSB_EEEvT0_iT1_T2_DpNS2_10kernel_argIT3_EE,@function
        .size           _ZN3cub18CUB_300001_SM_10006detail9transform16transform_kernelINS2_10policy_hubILb1EN4cuda3std3__45tupleIJPK11AutomobilisEEEE10policy1000EiNS7_10__identityEN6thrust24THRUST_300001_SM_1000_NS10device_ptrIS9_EEJSB_EEEvT0_iT1_T2_DpNS2_10kernel_argIT3_EE,(.L_x_520 - _ZN3cub18CUB_300001_SM_10006detail9transform16transform_kernelINS2_10policy_hubILb1EN4cuda3std3__45tupleIJPK11AutomobilisEEEE10policy1000EiNS7_10__identityEN6thrust24THRUST_300001_SM_1000_NS10device_ptrIS9_EEJSB_EEEvT0_iT1_T2_DpNS2_10kernel_argIT3_EE)
        .other          _ZN3cub18CUB_300001_SM_10006detail9transform16transform_kernelINS2_10policy_hubILb1EN4cuda3std3__45tupleIJPK11AutomobilisEEEE10policy1000EiNS7_10__identityEN6thrust24THRUST_300001_SM_1000_NS10device_ptrIS9_EEJSB_EEEvT0_iT1_T2_DpNS2_10kernel_argIT3_EE,@"STO_CUDA_ENTRY STV_DEFAULT"
_ZN3cub18CUB_300001_SM_10006detail9transform16transform_kernelINS2_10policy_hubILb1EN4cuda3std3__45tupleIJPK11AutomobilisEEEE10policy1000EiNS7_10__identityEN6thrust24THRUST_300001_SM_1000_NS10device_ptrIS9_EEJSB_EEEvT0_iT1_T2_DpNS2_10kernel_argIT3_EE:
.text._ZN3cub18CUB_300001_SM_10006detail9transform16transform_kernelINS2_10policy_hubILb1EN4cuda3std3__45tupleIJPK11AutomobilisEEEE10policy1000EiNS7_10__identityEN6thrust24THRUST_300001_SM_1000_NS10device_ptrIS9_EEJSB_EEEvT0_iT1_T2_DpNS2_10kernel_argIT3_EE:
        /* <DEDUP_REMOVED lines=16> */
.L_x_157:
[----:B------:R-:W-:Y:S01]  /*0100*/  VIADD R9, R9, 0x4000 ;  /* 0x0000400009097836 */ /* 0x000fe20000000000 */
[----:B------:R0:W-:Y:S04]  /*0110*/  CCTL.E.PF2 [R4] ;  /* 0x000000000400798f */ /* 0x0001e80000800100 */
[----:B------:R-:W-:Y:S02]  /*0120*/  ISETP.GE.AND P0, PT, R9, R8, PT ;  /* 0x000000080900720c */ /* 0x000fe40003f06270 */
[----:B0-----:R-:W-:-:S05]  /*0130*/  IADD3 R4, P1, PT, R4, 0x4000, RZ ;  /* 0x0000400004047810 */ /* 0x001fca0007f3e0ff */
[----:B------:R-:W-:-:S06]  /*0140*/  IMAD.X R5, RZ, RZ, R5, P1 ;  /* 0x000000ffff057224 */ /* 0x000fcc00008e0605 */
[----:B------:R-:W-:Y:S05]  /*0150*/  @!P0 BRA `(.L_x_157) ;  /* 0xfffffffc00e88947 */ /* 0x000fea000383ffff */
.L_x_156:
[----:B------:R-:W-:Y:S05]  /*0160*/  BSYNC.RECONVERGENT B0 ;  /* 0x0000000000007941 */ /* 0x000fea0003800200 */
.L_x_155:
        /* <DEDUP_REMOVED lines=22> */
.L_x_160:
        /* <DEDUP_REMOVED lines=175> */
.L_x_159:
        /* <DEDUP_REMOVED lines=90> */
.L_x_161:
        /* <DEDUP_REMOVED lines=49> */
.L_x_162:
        /* <DEDUP_REMOVED lines=25> */
.L_x_158:
        /* <DEDUP_REMOVED lines=8> */
.L_x_180:
        /* <DEDUP_REMOVED lines=40> */
.L_x_165:
[----:B------:R-:W-:Y:S05]  /*1b00*/  BSYNC.RECONVERGENT B0 ;  /* 0x0000000000007941 */ /* 0x000fea0003800200 */
.L_x_164:
        /* <DEDUP_REMOVED lines=27> */
.L_x_167:
[----:B------:R-:W-:Y:S05]  /*1cc0*/  BSYNC.RECONVERGENT B0 ;  /* 0x0000000000007941 */ /* 0x000fea0003800200 */
.L_x_166:
        /* <DEDUP_REMOVED lines=23> */
.L_x_169:
[----:B------:R-:W-:Y:S05]  /*1e40*/  BSYNC.RECONVERGENT B0 ;  /* 0x0000000000007941 */ /* 0x000fea0003800200 */
.L_x_168:
        /* <DEDUP_REMOVED lines=22> */
.L_x_171:
[----:B------:R-:W-:Y:S05]  /*1fb0*/  BSYNC.RECONVERGENT B0 ;  /* 0x0000000000007941 */ /* 0x000fea0003800200 */
.L_x_170:
        /* <DEDUP_REMOVED lines=22> */
.L_x_173:
[----:B------:R-:W-:Y:S05]  /*2120*/  BSYNC.RECONVERGENT B0 ;  /* 0x0000000000007941 */ /* 0x000fea0003800200 */
.L_x_172:
        /* <DEDUP_REMOVED lines=22> */
.L_x_175:
[----:B------:R-:W-:Y:S05]  /*2290*/  BSYNC.RECONVERGENT B0 ;  /* 0x0000000000007941 */ /* 0x000fea0003800200 */
.L_x_174:
        /* <DEDUP_REMOVED lines=22> */
.L_x_177:
[----:B------:R-:W-:Y:S05]  /*2400*/  BSYNC.RECONVERGENT B0 ;  /* 0x0000000000007941 */ /* 0x000fea0003800200 */
.L_x_176:
        /* <DEDUP_REMOVED lines=22> */
.L_x_179:
[----:B------:R-:W-:Y:S05]  /*2570*/  BSYNC.RECONVERGENT B0 ;  /* 0x0000000000007941 */ /* 0x000fea0003800200 */
.L_x_178:
[----:B------:R-:W-:Y:S05]  /*2580*/  @P5 BRA `(.L_x_180) ;  /* 0xfffffff000bc5947 */ /* 0x000fea000383ffff */
.L_x_163:
        /* <DEDUP_REMOVED lines=32> */
.L_x_183:
[----:B------:R-:W-:Y:S05]  /*2790*/  BSYNC.RECONVERGENT B0 ;  /* 0x0000000000007941 */ /* 0x000fea0003800200 */
.L_x_182:
        /* <DEDUP_REMOVED lines=26> */
.L_x_185:
[----:B------:R-:W-:Y:S05]  /*2940*/  BSYNC.RECONVERGENT B0 ;  /* 0x0000000000007941 */ /* 0x000fea0003800200 */
.L_x_184:
        /* <DEDUP_REMOVED lines=28> */
.L_x_187:
[----:B------:R-:W-:Y:S05]  /*2b10*/  BSYNC.RECONVERGENT B0 ;  /* 0x0000000000007941 */ /* 0x000fea0003800200 */
.L_x_186:
        /* <DEDUP_REMOVED lines=24> */
.L_x_189:
[----:B------:R-:W-:Y:S05]  /*2ca0*/  BSYNC.RECONVERGENT B0 ;  /* 0x0000000000007941 */ /* 0x000fea0003800200 */
.L_x_188:
[----:B------:R-:W-:-:S07]  /*2cb0*/  VIADD R5, R5, 0x4 ;  /* 0x0000000405057836 */ /* 0x000fce0000000000 */
.L_x_181:
        /* <DEDUP_REMOVED lines=32> */
.L_x_192:
[----:B------:R-:W-:Y:S05]  /*2ec0*/  BSYNC.RECONVERGENT B0 ;  /* 0x0000000000007941 */ /* 0x000fea0003800200 */
.L_x_191:
        /* <DEDUP_REMOVED lines=24> */
.L_x_194:
[----:B------:R-:W-:Y:S05]  /*3050*/  BSYNC.RECONVERGENT B0 ;  /* 0x0000000000007941 */ /* 0x000fea0003800200 */
.L_x_193:
[----:B------:R-:W-:-:S07]  /*3060*/  VIADD R5, R5, 0x2 ;  /* 0x0000000205057836 */ /* 0x000fce0000000000 */
.L_x_190:
        /* <DEDUP_REMOVED lines=29> */
.L_x_195:
        /* <DEDUP_REMOVED lines=12> */
.L_x_520:


//--------------------- .text._ZN3cub18CUB_300001_SM_10006detail9transform16transform_kernelINS2_10policy_hubILb1EN4cuda3std3__45tupleIJN6thrust24THRUST_300001_SM_1000_NS7pointerI11AutomobilisNSA_8cuda_cub3tagENSA_11use_defaultESF_EEEEEE10policy1000ElNS7_10__identityEPSC_JSL_EEEvT0_iT1_T2_DpNS2_10kernel_argIT3_EE --------------------------
	.section	.text._ZN3cub18CUB_300001_SM_10006detail9transform16transform_kernelINS2_10policy_hubILb1EN4cuda3std3__45tupleIJN6thrust24THRUST_300001_SM_1000_NS7pointerI11AutomobilisNSA_8cuda_cub3tagENSA_11use_defaultESF_EEEEEE10policy1000ElNS7_10__identityEPSC_JSL_EEEvT0_iT1_T2_DpNS2_10kernel_argIT3_EE,"ax",@progbits
	.align	128
        .global         _ZN3cub18CUB_300001_SM_10006detail9transform16transform_kernelINS2_10policy_hubILb1EN4cuda3std3__45tupleIJN6thrust24THRUST_300001_SM_1000_NS7pointerI11AutomobilisNSA_8cuda_cub3tagENSA_11use_defaultESF_EEEEEE10policy1000ElNS7_10__identityEPSC_JSL_EEEvT0_iT1_T2_DpNS2_10kernel_argIT3_EE
        .type           _ZN3cub18CUB_300001_SM_10006detail9transform16transform_kernelINS2_10policy_hubILb1EN4cuda3std3__45tupleIJN6thrust24THRUST_300001_SM_1000_NS7pointerI11AutomobilisNSA_8cuda_cub3tagENSA_11use_defaultESF_EEEEEE10policy1000ElNS7_10__identityEPSC_JSL_EEEvT0_iT1_T2_DpNS2_10kernel_argIT3_EE,@function
        .size           _ZN3cub18CUB_300001_SM_10006detail9transform16transform_kernelINS2_10policy_hubILb1EN4cuda3std3__45tupleIJN6thrust24THRUST_300001_SM_1000_NS7pointerI11AutomobilisNSA_8cuda_cub3tagENSA_11use_defaultESF_EEEEEE10policy1000ElNS7_10__identityEPSC_JSL_EEEvT0_iT1_T2_DpNS2_10kernel_argIT3_EE,(.L_x_521 - _ZN3cub18CUB_300001_SM_10006detail9transform16transform_kernelINS2_10policy_hubILb1EN4cuda3std3__45tupleIJN6thrust24THRUST_300001_SM_1000_NS7pointerI11AutomobilisNSA_8cuda_cub3tagENSA_11use_defaultESF_EEEEEE10policy1000ElNS7_10__identityEPSC_JSL_EEEvT0_iT1_T2_DpNS2_10kernel_argIT3_EE)
        .other          _ZN3cub18CUB_300001_SM_10006detail9transform16transform_kernelINS2_10policy_hubILb1EN4cuda3std3__45tupleIJN6thrust24THRUST_300001_SM_1000_NS7pointerI11AutomobilisNSA_8cuda_cub3tagENSA_11use_defaultESF_EEEEEE10policy1000ElNS7_10__identityEPSC_JSL_EEEvT0_iT1_T2_DpNS2_10kernel_argIT3_EE,@"STO_CUDA_ENTRY STV_DEFAULT"
_ZN3cub18CUB_300001_SM_10006detail9transform16transform_kernelINS2_10policy_hubILb1EN4cuda3std3__45tupleIJN6thrust24THRUST_300001_SM_1000_NS7pointerI11AutomobilisNSA_8cuda_cub3tagENSA_11use_defaultESF_EEEEEE10policy1000ElNS7_10__identityEPSC_JSL_EEEvT0_iT1_T2_DpNS2_10kernel_argIT3_EE:
.text._ZN3cub18CUB_300001_SM_10006detail9transform16transform_kernelINS2_10policy_hubILb1EN4cuda3std3__45tupleIJN6thrust24THRUST_300001_SM_1000_NS7pointerI11AutomobilisNSA_8cuda_cub3tagENSA_11use_defaultESF_EEEEEE10policy1000ElNS7_10__identityEPSC_JSL_EEEvT0_iT1_T2_DpNS2_10kernel_argIT3_EE:
        /* <DEDUP_REMOVED lines=25> */
.L_x_198:
[----:B------:R-:W-:Y:S01]  /*0190*/  VIADD R9, R9, 0x4000 ;  /* 0x0000400009097836 */ /* 0x000fe20000000000 */
[----:B------:R0:W-:Y:S04]  /*01a0*/  CCTL.E.PF2 [R6] ;  /* 0x000000000600798f */ /* 0x0001e80000800100 */
[----:B------:R-:W-:Y:S02]  /*01b0*/  ISETP.GE.AND P0, PT, R9, R8, PT ;  /* 0x000000080900720c */ /* 0x000fe40003f06270 */
[----:B0-----:R-:W-:-:S05]  /*01c0*/  IADD3 R6, P1, PT, R6, 0x4000, RZ ;  /* 0x0000400006067810 */ /* 0x001fca0007f3e0ff */
[----:B------:R-:W-:-:S06]  /*01d0*/  IMAD.X R7, RZ, RZ, R7, P1 ;  /* 0x000000ffff077224 */ /* 0x000fcc00008e0607 */
[----:B------:R-:W-:Y:S05]  /*01e0*/  @!P0 BRA `(.L_x_198) ;  /* 0xfffffffc00e88947 */ /* 0x000fea000383ffff */
.L_x_197:
[----:B------:R-:W-:Y:S05]  /*01f0*/  BSYNC.RECONVERGENT B0 ;  /* 0x0000000000007941 */ /* 0x000fea0003800200 */
.L_x_196:
        /* <DEDUP_REMOVED lines=42> */
.L_x_202:
[----:B------:R-:W-:Y:S05]  /*04a0*/  BSYNC.RECONVERGENT B0 ;  /* 0x0000000000007941 */ /* 0x000fea0003800200 */
.L_x_201:
        /* <DEDUP_REMOVED lines=41> */
.L_x_204:
[----:B------:R-:W-:Y:S05]  /*0740*/  BSYNC.RECONVERGENT B0 ;  /* 0x0000000000007941 */ /* 0x000fea0003800200 */
.L_x_203:
        /* <DEDUP_REMOVED lines=23> */
.L_x_206:
[----:B------:R-:W-:Y:S05]  /*08c0*/  BSYNC.RECONVERGENT B0 ;  /* 0x0000000000007941 */ /* 0x000fea0003800200 */
.L_x_205:
        /* <DEDUP_REMOVED lines=22> */
.L_x_208:
[----:B------:R-:W-:Y:S05]  /*0a30*/  BSYNC.RECONVERGENT B0 ;  /* 0x0000000000007941 */ /* 0x000fea0003800200 */
.L_x_207:
        /* <DEDUP_REMOVED lines=22> */
.L_x_210:
[----:B------:R-:W-:Y:S05]  /*0ba0*/  BSYNC.RECONVERGENT B0 ;  /* 0x0000000000007941 */ /* 0x000fea0003800200 */
.L_x_209:
        /* <DEDUP_REMOVED lines=22> */
.L_x_212:
[----:B------:R-:W-:Y:S05]  /*0d10*/  BSYNC.RECONVERGENT B0 ;  /* 0x0000000000007941 */ /* 0x000fea0003800200 */
.L_x_211:
        /* <DEDUP_REMOVED lines=22> */
.L_x_214:
[----:B------:R-:W-:Y:S05]  /*0e80*/  BSYNC.RECONVERGENT B0 ;  /* 0x0000000000007941 */ /* 0x000fea0003800200 */
.L_x_213:
        /* <DEDUP_REMOVED lines=22> */
.L_x_216:
[----:B------:R-:W-:Y:S05]  /*0ff0*/  BSYNC.RECONVERGENT B0 ;  /* 0x0000000000007941 */ /* 0x000fea0003800200 */
.L_x_215:
[----:B------:R-:W-:Y:S05]  /*1000*/  @!P5 BRA `(.L_x_200) ;  /* 0x0000000c0048d947 */ /* 0x000fea0003800000 */
[----:B------:R-:W-:-:S07]  /*1010*/  IMAD.MOV.U32 R0, RZ, RZ, 0x8 ;  /* 0x00000008ff007424 */ /* 0x000fce00078e00ff */
.L_x_233:
        /* <DEDUP_REMOVED lines=40> */
.L_x_218:
[----:B------:R-:W-:Y:S05]  /*12a0*/  BSYNC.RECONVERGENT B0 ;  /* 0x0000000000007941 */ /* 0x000fea0003800200 */
.L_x_217:
        /* <DEDUP_REMOVED lines=27> */
.L_x_220:
[----:B------:R-:W-:Y:S05]  /*1460*/  BSYNC.RECONVERGENT B0 ;  /* 0x0000000000007941 */ /* 0x000fea0003800200 */
.L_x_219:
        /* <DEDUP_REMOVED lines=23> */
.L_x_222:
[----:B------:R-:W-:Y:S05]  /*15e0*/  BSYNC.RECONVERGENT B0 ;  /* 0x0000000000007941 */ /* 0x000fea0003800200 */
.L_x_221:
        /* <DEDUP_REMOVED lines=22> */
.L_x_224:
[----:B------:R-:W-:Y:S05]  /*1750*/  BSYNC.RECONVERGENT B0 ;  /* 0x0000000000007941 */ /* 0x000fea0003800200 */
.L_x_223:
        /* <DEDUP_REMOVED lines=22> */
.L_x_226:
[----:B------:R-:W-:Y:S05]  /*18c0*/  BSYNC.RECONVERGENT B0 ;  /* 0x0000000000007941 */ /* 0x000fea0003800200 */
.L_x_225:
        /* <DEDUP_REMOVED lines=22> */
.L_x_228:
[----:B------:R-:W-:Y:S05]  /*1a30*/  BSYNC.RECONVERGENT B0 ;  /* 0x0000000000007941 */ /* 0x000fea0003800200 */
.L_x_227:
        /* <DEDUP_REMOVED lines=22> */
.L_x_230:
[----:B------:R-:W-:Y:S05]  /*1ba0*/  BSYNC.RECONVERGENT B0 ;  /* 0x0000000000007941 */ /* 0x000fea0003800200 */
.L_x_229:
        /* <DEDUP_REMOVED lines=22> */
.L_x_232:
[----:B------:R-:W-:Y:S05]  /*1d10*/  BSYNC.RECONVERGENT B0 ;  /* 0x0000000000007941 */ /* 0x000fea0003800200 */
.L_x_231:
[----:B------:R-:W-:Y:S05]  /*1d20*/  @P5 BRA `(.L_x_233) ;  /* 0xfffffff000bc5947 */ /* 0x000fea000383ffff */
.L_x_200:
        /* <DEDUP_REMOVED lines=32> */
.L_x_236:
[----:B------:R-:W-:Y:S05]  /*1f30*/  BSYNC.RECONVERGENT B0 ;  /* 0x0000000000007941 */ /* 0x000fea0003800200 */
.L_x_235:
        /* <DEDUP_REMOVED lines=26> */
.L_x_238:
[----:B------:R-:W-:Y:S05]  /*20e0*/  BSYNC.RECONVERGENT B0 ;  /* 0x0000000000007941 */ /* 0x000fea0003800200 */
.L_x_237:
        /* <DEDUP_REMOVED lines=28> */
.L_x_240:
[----:B------:R-:W-:Y:S05]  /*22b0*/  BSYNC.RECONVERGENT B0 ;  /* 0x0000000000007941 */ /* 0x000fea0003800200 */
.L_x_239:
        /* <DEDUP_REMOVED lines=24> */
.L_x_242:
[----:B------:R-:W-:Y:S05]  /*2440*/  BSYNC.RECONVERGENT B0 ;  /* 0x0000000000007941 */ /* 0x000fea0003800200 */
.L_x_241:
[----:B------:R-:W-:-:S07]  /*2450*/  VIADD R5, R5, 0x4 ;  /* 0x0000000405057836 */ /* 0x000fce0000000000 */
.L_x_234:
        /* <DEDUP_REMOVED lines=32> */
.L_x_245:
[----:B------:R-:W-:Y:S05]  /*2660*/  BSYNC.RECONVERGENT B0 ;  /* 0x0000000000007941 */ /* 0x000fea0003800200 */
.L_x_244:
        /* <DEDUP_REMOVED lines=24> */
.L_x_247:
[----:B------:R-:W-:Y:S05]  /*27f0*/  BSYNC.RECONVERGENT B0 ;  /* 0x0000000000007941 */ /* 0x000fea0003800200 */
.L_x_246:
[----:B------:R-:W-:-:S07]  /*2800*/  VIADD R5, R5, 0x2 ;  /* 0x0000000205057836 */ /* 0x000fce0000000000 */
.L_x_243:
        /* <DEDUP_REMOVED lines=29> */
.L_x_199:
        /* <DEDUP_REMOVED lines=10> */
.L_x_249:
        /* <DEDUP_REMOVED lines=175> */
.L_x_248:
        /* <DEDUP_REMOVED lines=92> */
.L_x_250:
        /* <DEDUP_REMOVED lines=49> */
.L_x_251:
        /* <DEDUP_REMOVED lines=25> */
.L_x_252:
        /* <DEDUP_REMOVED lines=11> */
.L_x_521:


//--------------------- .text._ZN3cub18CUB_300001_SM_10006detail9transform16transform_kernelINS2_10policy_hubILb1EN4cuda3std3__45tupleIJN6thrust24THRUST_300001_SM_1000_NS7pointerI11AutomobilisNSA_8cuda_cub3tagENSA_11use_defaultESF_EEEEEE10policy1000EiNS7_10__identityEPSC_JSL_EEEvT0_iT1_T2_DpNS2_10kernel_argIT3_EE --------------------------
	.section	.text._ZN3cub18CUB_300001_SM_10006detail9transform16transform_kernelINS2_10policy_hubILb1EN4cuda3std3__45tupleIJN6thrust24THRUST_300001_SM_1000_NS7pointerI11AutomobilisNSA_8cuda_cub3tagENSA_11use_defaultESF_EEEEEE10policy1000EiNS7_10__identityEPSC_JSL_EEEvT0_iT1_T2_DpNS2_10kernel_argIT3_EE,"ax",@progbits
	.align	128
        .global         _ZN3cub18CUB_300001_SM_10006detail9transform16transform_kernelINS2_10policy_hubILb1EN4cuda3std3__45tupleIJN6thrust24THRUST_300001_SM_1000_NS7pointerI11AutomobilisNSA_8cuda_cub3tagENSA_11use_defaultESF_EEEEEE10policy1000EiNS7_10__identityEPSC_JSL_EEEvT0_iT1_T2_DpNS2_10kernel_argIT3_EE
        .type           _ZN3cub18CUB_300001_SM_10006detail9transform16transform_kernelINS2_10policy_hubILb1EN4cuda3std3__45tupleIJN6thrust24THRUST_300001_SM_1000_NS7pointerI11AutomobilisNSA_8cuda_cub3tagENSA_11use_defaultESF_EEEEEE10policy1000EiNS7_10__identityEPSC_JSL_EEEvT0_iT1_T2_DpNS2_10kernel_argIT3_EE,@function
        .size           _ZN3cub18CUB_300001_SM_10006detail9transform16transform_kernelINS2_10policy_hubILb1EN4cuda3std3__45tupleIJN6thrust24THRUST_300001_SM_1000_NS7pointerI11AutomobilisNSA_8cuda_cub3tagENSA_11use_defaultESF_EEEEEE10policy1000EiNS7_10__identityEPSC_JSL_EEEvT0_iT1_T2_DpNS2_10kernel_argIT3_EE,(.L_x_522 - _ZN3cub18CUB_300001_SM_10006detail9transform16transform_kernelINS2_10policy_hubILb1EN4cuda3std3__45tupleIJN6thrust24THRUST_300001_SM_1000_NS7pointerI11AutomobilisNSA_8cuda_cub3tagENSA_11use_defaultESF_EEEEEE10policy1000EiNS7_10__identityEPSC_JSL_EEEvT0_iT1_T2_DpNS2_10kernel_argIT3_EE)
        .other          _ZN3cub18CUB_300001_SM_10006detail9transform16transform_kernelINS2_10policy_hubILb1EN4cuda3std3__45tupleIJN6thrust24THRUST_300001_SM_1000_NS7pointerI11AutomobilisNSA_8cuda_cub3tagENSA_11use_defaultESF_EEEEEE10policy1000EiNS7_10__identityEPSC_JSL_EEEvT0_iT1_T2_DpNS2_10kernel_argIT3_EE,@"STO_CUDA_ENTRY STV_DEFAULT"
_ZN3cub18CUB_300001_SM_10006detail9transform16transform_kernelINS2_10policy_hubILb1EN4cuda3std3__45tupleIJN6thrust24THRUST_300001_SM_1000_NS7pointerI11AutomobilisNSA_8cuda_cub3tagENSA_11use_defaultESF_EEEEEE10policy1000EiNS7_10__identityEPSC_JSL_EEEvT0_iT1_T2_DpNS2_10kernel_argIT3_EE:
.text._ZN3cub18CUB_300001_SM_10006detail9transform16transform_kernelINS2_10policy_hubILb1EN4cuda3std3__45tupleIJN6thrust24THRUST_300001_SM_1000_NS7pointerI11AutomobilisNSA_8cuda_cub3tagENSA_11use_defaultESF_EEEEEE10policy1000EiNS7_10__identityEPSC_JSL_EEEvT0_iT1_T2_DpNS2_10kernel_argIT3_EE:
        /* <DEDUP_REMOVED lines=16> */
.L_x_255:
[----:B------:R-:W-:Y:S01]  /*0100*/  VIADD R9, R9, 0x4000 ;  /* 0x0000400009097836 */ /* 0x000fe20000000000 */
[----:B------:R0:W-:Y:S04]  /*0110*/  CCTL.E.PF2 [R4] ;  /* 0x000000000400798f */ /* 0x0001e80000800100 */
[----:B------:R-:W-:Y:S02]  /*0120*/  ISETP.GE.AND P0, PT, R9, R8, PT ;  /* 0x000000080900720c */ /* 0x000fe40003f06270 */
[----:B0-----:R-:W-:-:S05]  /*0130*/  IADD3 R4, P1, PT, R4, 0x4000, RZ ;  /* 0x0000400004047810 */ /* 0x001fca0007f3e0ff */
[----:B------:R-:W-:-:S06]  /*0140*/  IMAD.X R5, RZ, RZ, R5, P1 ;  /* 0x000000ffff057224 */ /* 0x000fcc00008e0605 */
[----:B------:R-:W-:Y:S05]  /*0150*/  @!P0 BRA `(.L_x_255) ;  /* 0xfffffffc00e88947 */ /* 0x000fea000383ffff */
.L_x_254:
[----:B------:R-:W-:Y:S05]  /*0160*/  BSYNC.RECONVERGENT B0 ;  /* 0x0000000000007941 */ /* 0x000fea0003800200 */
.L_x_253:
        /* <DEDUP_REMOVED lines=22> */
.L_x_258:
        /* <DEDUP_REMOVED lines=175> */
.L_x_257:
        /* <DEDUP_REMOVED lines=90> */
.L_x_259:
        /* <DEDUP_REMOVED lines=49> */
.L_x_260:
        /* <DEDUP_REMOVED lines=25> */
.L_x_256:
        /* <DEDUP_REMOVED lines=8> */
.L_x_278:
        /* <DEDUP_REMOVED lines=40> */
.L_x_263:
[----:B------:R-:W-:Y:S05]  /*1b00*/  BSYNC.RECONVERGENT B0 ;  /* 0x0000000000007941 */ /* 0x000fea0003800200 */
.L_x_262:
        /* <DEDUP_REMOVED lines=27> */
.L_x_265:
[----:B------:R-:W-:Y:S05]  /*1cc0*/  BSYNC.RECONVERGENT B0 ;  /* 0x0000000000007941 */ /* 0x000fea0003800200 */
.L_x_264:
        /* <DEDUP_REMOVED lines=23> */
.L_x_267:
[----:B------:R-:W-:Y:S05]  /*1e40*/  BSYNC.RECONVERGENT B0 ;  /* 0x0000000000007941 */ /* 0x000fea0003800200 */
.L_x_266:
        /* <DEDUP_REMOVED lines=22> */
.L_x_269:
[----:B------:R-:W-:Y:S05]  /*1fb0*/  BSYNC.RECONVERGENT B0 ;  /* 0x0000000000007941 */ /* 0x000fea0003800200 */
.L_x_268:
        /* <DEDUP_REMOVED lines=22> */
.L_x_271:
[----:B------:R-:W-:Y:S05]  /*2120*/  BSYNC.RECONVERGENT B0 ;  /* 0x0000000000007941 */ /* 0x000fea0003800200 */
.L_x_270:
        /* <DEDUP_REMOVED lines=22> */
.L_x_273:
[----:B------:R-:W-:Y:S05]  /*2290*/  BSYNC.RECONVERGENT B0 ;  /* 0x0000000000007941 */ /* 0x000fea0003800200 */
.L_x_272:
        /* <DEDUP_REMOVED lines=22> */
.L_x_275:
[----:B------:R-:W-:Y:S05]  /*2400*/  BSYNC.RECONVERGENT B0 ;  /* 0x0000000000007941 */ /* 0x000fea0003800200 */
.L_x_274:
        /* <DEDUP_REMOVED lines=22> */
.L_x_277:
[----:B------:R-:W-:Y:S05]  /*2570*/  BSYNC.RECONVERGENT B0 ;  /* 0x0000000000007941 */ /* 0x000fea0003800200 */
.L_x_276:
[----:B------:R-:W-:Y:S05]  /*2580*/  @P5 BRA `(.L_x_278) ;  /* 0xfffffff000bc5947 */ /* 0x000fea000383ffff */
.L_x_261:
        /* <DEDUP_REMOVED lines=32> */
.L_x_281:
[----:B------:R-:W-:Y:S05]  /*2790*/  BSYNC.RECONVERGENT B0 ;  /* 0x0000000000007941 */ /* 0x000fea0003800200 */
.L_x_280:
        /* <DEDUP_REMOVED lines=26> */
.L_x_283:
[----:B------:R-:W-:Y:S05]  /*2940*/  BSYNC.RECONVERGENT B0 ;  /* 0x0000000000007941 */ /* 0x000fea0003800200 */
.L_x_282:
        /* <DEDUP_REMOVED lines=28> */
.L_x_285:
[----:B------:R-:W-:Y:S05]  /*2b10*/  BSYNC.RECONVERGENT B0 ;  /* 0x0000000000007941 */ /* 0x000fea0003800200 */
.L_x_284:
        /* <DEDUP_REMOVED lines=24> */
.L_x_287:
[----:B------:R-:W-:Y:S05]  /*2ca0*/  BSYNC.RECONVERGENT B0 ;  /* 0x0000000000007941 */ /* 0x000fea0003800200 */
.L_x_286:
[----:B------:R-:W-:-:S07]  /*2cb0*/  VIADD R5, R5, 0x4 ;  /* 0x0000000405057836 */ /* 0x000fce0000000000 */
.L_x_279:
        /* <DEDUP_REMOVED lines=32> */
.L_x_290:
[----:B------:R-:W-:Y:S05]  /*2ec0*/  BSYNC.RECONVERGENT B0 ;  /* 0x0000000000007941 */ /* 0x000fea0003800200 */
.L_x_289:
        /* <DEDUP_REMOVED lines=24> */
.L_x_292:
[----:B------:R-:W-:Y:S05]  /*3050*/  BSYNC.RECONVERGENT B0 ;  /* 0x0000000000007941 */ /* 0x000fea0003800200 */
.L_x_291:
[----:B------:R-:W-:-:S07]  /*3060*/  VIADD R5, R5, 0x2 ;  /* 0x0000000205057836 */ /* 0x000fce0000000000 */
.L_x_288:
        /* <DEDUP_REMOVED lines=29> */
.L_x_293:
        /* <DEDUP_REMOVED lines=12> */
.L_x_522:


//--------------------- .text._ZN3cub18CUB_300001_SM_10006detail9transform16transform_kernelINS2_10policy_hubILb1EN4cuda3std3__45tupleIJN6thrust24THRUST_300001_SM_1000_NS7pointerI11AutomobilisNSA_8cuda_cub3tagENSA_11use_defaultESF_EEEEEE10policy1000ElNS7_10__identityENSA_10device_ptrISC_EEJPSC_EEEvT0_iT1_T2_DpNS2_10kernel_argIT3_EE --------------------------
	.section	.text._ZN3cub18CUB_300001_SM_10006detail9transform16transform_kernelINS2_10policy_hubILb1EN4cuda3std3__45tupleIJN6thrust24THRUST_300001_SM_1000_NS7pointerI11AutomobilisNSA_8cuda_cub3tagENSA_11use_defaultESF_EEEEEE10policy1000ElNS7_10__identityENSA_10device_ptrISC_EEJPSC_EEEvT0_iT1_T2_DpNS2_10kernel_argIT3_EE,"ax",@progbits
	.align	128
        .global         _ZN3cub18CUB_300001_SM_10006detail9transform16transform_kernelINS2_10policy_hubILb1EN4cuda3std3__45tupleIJN6thrust24THRUST_300001_SM_1000_NS7pointerI11AutomobilisNSA_8cuda_cub3tagENSA_11use_defaultESF_EEEEEE10policy1000ElNS7_10__identityENSA_10device_ptrISC_EEJPSC_EEEvT0_iT1_T2_DpNS2_10kernel_argIT3_EE
        .type           _ZN3cub18CUB_300001_SM_10006detail9transform16transform_kernelINS2_10policy_hubILb1EN4cuda3std3__45tupleIJN6thrust24THRUST_300001_SM_1000_NS7pointerI11AutomobilisNSA_8cuda_cub3tagENSA_11use_defaultESF_EEEEEE10policy1000ElNS7_10__identityENSA_10device_ptrISC_EEJPSC_EEEvT0_iT1_T2_DpNS2_10kernel_argIT3_EE,@function
        .size           _ZN3cub18CUB_300001_SM_10006detail9transform16transform_kernelINS2_10policy_hubILb1EN4cuda3std3__45tupleIJN6thrust24THRUST_300001_SM_1000_NS7pointerI11AutomobilisNSA_8cuda_cub3tagENSA_11use_defaultESF_EEEEEE10policy1000ElNS7_10__identityENSA_10device_ptrISC_EEJPSC_EEEvT0_iT1_T2_DpNS2_10kernel_argIT3_EE,(.L_x_523 - _ZN3cub18CUB_300001_SM_10006detail9transform16transform_kernelINS2_10policy_hubILb1EN4cuda3std3__45tupleIJN6thrust24THRUST_300001_SM_1000_NS7pointerI11AutomobilisNSA_8cuda_cub3tagENSA_11use_defaultESF_EEEEEE10policy1000ElNS7_10__identityENSA_10device_ptrISC_EEJPSC_EEEvT0_iT1_T2_DpNS2_10kernel_argIT3_EE)
        .other          _ZN3cub18CUB_300001_SM_10006detail9transform16transform_kernelINS2_10policy_hubILb1EN4cuda3std3__45tupleIJN6thrust24THRUST_300001_SM_1000_NS7pointerI11AutomobilisNSA_8cuda_cub3tagENSA_11use_defaultESF_EEEEEE10policy1000ElNS7_10__identityENSA_10device_ptrISC_EEJPSC_EEEvT0_iT1_T2_DpNS2_10kernel_argIT3_EE,@"STO_CUDA_ENTRY STV_DEFAULT"
_ZN3cub18CUB_300001_SM_10006detail9transform16transform_kernelINS2_10policy_hubILb1EN4cuda3std3__45tupleIJN6thrust24THRUST_300001_SM_1000_NS7pointerI11AutomobilisNSA_8cuda_cub3tagENSA_11use_defaultESF_EEEEEE10policy1000ElNS7_10__identityENSA_10device_ptrISC_EEJPSC_EEEvT0_iT1_T2_DpNS2_10kernel_argIT3_EE:
.text._ZN3cub18CUB_300001_SM_10006detail9transform16transform_kernelINS2_10policy_hubILb1EN4cuda3std3__45tupleIJN6thrust24THRUST_300001_SM_1000_NS7pointerI11AutomobilisNSA_8cuda_cub3tagENSA_11use_defaultESF_EEEEEE10policy1000ElNS7_10__identityENSA_10device_ptrISC_EEJPSC_EEEvT0_iT1_T2_DpNS2_10kernel_argIT3_EE:
        /* <DEDUP_REMOVED lines=25> */
.L_x_296:
[----:B------:R-:W-:Y:S01]  /*0190*/  VIADD R9, R9, 0x4000 ;  /* 0x0000400009097836 */ /* 0x000fe20000000000 */
[----:B------:R0:W-:Y:S04]  /*01a0*/  CCTL.E.PF2 [R6] ;  /* 0x000000000600798f */ /* 0x0001e80000800100 */
[----:B------:R-:W-:Y:S02]  /*01b0*/  ISETP.GE.AND P0, PT, R9, R8, PT ;  /* 0x000000080900720c */ /* 0x000fe40003f06270 */
[----:B0-----:R-:W-:-:S05]  /*01c0*/  IADD3 R6, P1, PT, R6, 0x4000, RZ ;  /* 0x0000400006067810 */ /* 0x001fca0007f3e0ff */
[----:B------:R-:W-:-:S06]  /*01d0*/  IMAD.X R7, RZ, RZ, R7, P1 ;  /* 0x000000ffff077224 */ /* 0x000fcc00008e0607 */
[----:B------:R-:W-:Y:S05]  /*01e0*/  @!P0 BRA `(.L_x_296) ;  /* 0xfffffffc00e88947 */ /* 0x000fea000383ffff */
.L_x_295:
[----:B------:R-:W-:Y:S05]  /*01f0*/  BSYNC.RECONVERGENT B0 ;  /* 0x0000000000007941 */ /* 0x000fea0003800200 */
.L_x_294:
        /* <DEDUP_REMOVED lines=42> */
.L_x_300:
[----:B------:R-:W-:Y:S05]  /*04a0*/  BSYNC.RECONVERGENT B0 ;  /* 0x0000000000007941 */ /* 0x000fea0003800200 */
.L_x_299:
        /* <DEDUP_REMOVED lines=41> */
.L_x_302:
[----:B------:R-:W-:Y:S05]  /*0740*/  BSYNC.RECONVERGENT B0 ;  /* 0x0000000000007941 */ /* 0x000fea0003800200 */
.L_x_301:
        /* <DEDUP_REMOVED lines=23> */
.L_x_304:
[----:B------:R-:W-:Y:S05]  /*08c0*/  BSYNC.RECONVERGENT B0 ;  /* 0x0000000000007941 */ /* 0x000fea0003800200 */
.L_x_303:
        /* <DEDUP_REMOVED lines=22> */
.L_x_306:
[----:B------:R-:W-:Y:S05]  /*0a30*/  BSYNC.RECONVERGENT B0 ;  /* 0x0000000000007941 */ /* 0x000fea0003800200 */
.L_x_305:
        /* <DEDUP_REMOVED lines=22> */
.L_x_308:
[----:B------:R-:W-:Y:S05]  /*0ba0*/  BSYNC.RECONVERGENT B0 ;  /* 0x0000000000007941 */ /* 0x000fea0003800200 */
.L_x_307:
        /* <DEDUP_REMOVED lines=22> */
.L_x_310:
[----:B------:R-:W-:Y:S05]  /*0d10*/  BSYNC.RECONVERGENT B0 ;  /* 0x0000000000007941 */ /* 0x000fea0003800200 */
.L_x_309:
        /* <DEDUP_REMOVED lines=22> */
.L_x_312:
[----:B------:R-:W-:Y:S05]  /*0e80*/  BSYNC.RECONVERGENT B0 ;  /* 0x0000000000007941 */ /* 0x000fea0003800200 */
.L_x_311:
        /* <DEDUP_REMOVED lines=22> */
.L_x_314:
[----:B------:R-:W-:Y:S05]  /*0ff0*/  BSYNC.RECONVERGENT B0 ;  /* 0x0000000000007941 */ /* 0x000fea0003800200 */
.L_x_313:
[----:B------:R-:W-:Y:S05]  /*1000*/  @!P5 BRA `(.L_x_298) ;  /* 0x0000000c0048d947 */ /* 0x000fea0003800000 */
[----:B------:R-:W-:-:S07]  /*1010*/  IMAD.MOV.U32 R0, RZ, RZ, 0x8 ;  /* 0x00000008ff007424 */ /* 0x000fce00078e00ff */
.L_x_331:
        /* <DEDUP_REMOVED lines=40> */
.L_x_316:
[----:B------:R-:W-:Y:S05]  /*12a0*/  BSYNC.RECONVERGENT B0 ;  /* 0x0000000000007941 */ /* 0x000fea0003800200 */
.L_x_315:
        /* <DEDUP_REMOVED lines=27> */
.L_x_318:
[----:B------:R-:W-:Y:S05]  /*1460*/  BSYNC.RECONVERGENT B0 ;  /* 0x0000000000007941 */ /* 0x000fea0003800200 */
.L_x_317:
        /* <DEDUP_REMOVED lines=23> */
.L_x_320:
[----:B------:R-:W-:Y:S05]  /*15e0*/  BSYNC.RECONVERGENT B0 ;  /* 0x0000000000007941 */ /* 0x000fea0003800200 */
.L_x_319:
        /* <DEDUP_REMOVED lines=22> */
.L_x_322:
[----:B------:R-:W-:Y:S05]  /*1750*/  BSYNC.RECONVERGENT B0 ;  /* 0x0000000000007941 */ /* 0x000fea0003800200 */
.L_x_321:
        /* <DEDUP_REMOVED lines=22> */
.L_x_324:
[----:B------:R-:W-:Y:S05]  /*18c0*/  BSYNC.RECONVERGENT B0 ;  /* 0x0000000000007941 */ /* 0x000fea0003800200 */
.L_x_323:
        /* <DEDUP_REMOVED lines=22> */
.L_x_326:
[----:B------:R-:W-:Y:S05]  /*1a30*/  BSYNC.RECONVERGENT B0 ;  /* 0x0000000000007941 */ /* 0x000fea0003800200 */
.L_x_325:
        /* <DEDUP_REMOVED lines=22> */
.L_x_328:
[----:B------:R-:W-:Y:S05]  /*1ba0*/  BSYNC.RECONVERGENT B0 ;  /* 0x0000000000007941 */ /* 0x000fea0003800200 */
.L_x_327:
        /* <DEDUP_REMOVED lines=22> */
.L_x_330:
[----:B------:R-:W-:Y:S05]  /*1d10*/  BSYNC.RECONVERGENT B0 ;  /* 0x0000000000007941 */ /* 0x000fea0003800200 */
.L_x_329:
[----:B------:R-:W-:Y:S05]  /*1d20*/  @P5 BRA `(.L_x_331) ;  /* 0xfffffff000bc5947 */ /* 0x000fea000383ffff */
.L_x_298:
        /* <DEDUP_REMOVED lines=32> */
.L_x_334:
[----:B------:R-:W-:Y:S05]  /*1f30*/  BSYNC.RECONVERGENT B0 ;  /* 0x0000000000007941 */ /* 0x000fea0003800200 */
.L_x_333:
        /* <DEDUP_REMOVED lines=26> */
.L_x_336:
[----:B------:R-:W-:Y:S05]  /*20e0*/  BSYNC.RECONVERGENT B0 ;  /* 0x0000000000007941 */ /* 0x000fea0003800200 */
.L_x_335:
        /* <DEDUP_REMOVED lines=28> */
.L_x_338:
[----:B------:R-:W-:Y:S05]  /*22b0*/  BSYNC.RECONVERGENT B0 ;  /* 0x0000000000007941 */ /* 0x000fea0003800200 */
.L_x_337:
        /* <DEDUP_REMOVED lines=24> */
.L_x_340:
[----:B------:R-:W-:Y:S05]  /*2440*/  BSYNC.RECONVERGENT B0 ;  /* 0x0000000000007941 */ /* 0x000fea0003800200 */
.L_x_339:
[----:B------:R-:W-:-:S07]  /*2450*/  VIADD R5, R5, 0x4 ;  /* 0x0000000405057836 */ /* 0x000fce0000000000 */
.L_x_332:
        /* <DEDUP_REMOVED lines=32> */
.L_x_343:
[----:B------:R-:W-:Y:S05]  /*2660*/  BSYNC.RECONVERGENT B0 ;  /* 0x0000000000007941 */ /* 0x000fea0003800200 */
.L_x_342:
        /* <DEDUP_REMOVED lines=24> */
.L_x_345:
[----:B------:R-:W-:Y:S05]  /*27f0*/  BSYNC.RECONVERGENT B0 ;  /* 0x0000000000007941 */ /* 0x000fea0003800200 */
.L_x_344:
[----:B------:R-:W-:-:S07]  /*2800*/  VIADD R5, R5, 0x2 ;  /* 0x0000000205057836 */ /* 0x000fce0000000000 */
.L_x_341:
        /* <DEDUP_REMOVED lines=29> */
.L_x_297:
        /* <DEDUP_REMOVED lines=10> */
.L_x_347:
        /* <DEDUP_REMOVED lines=175> */
.L_x_346:
        /* <DEDUP_REMOVED lines=92> */
.L_x_348:
        /* <DEDUP_REMOVED lines=49> */
.L_x_349:
        /* <DEDUP_REMOVED lines=25> */
.L_x_350:
        /* <DEDUP_REMOVED lines=11> */
.L_x_523:


//--------------------- .text._ZN3cub18CUB_300001_SM_10006detail9transform16transform_kernelINS2_10policy_hubILb1EN4cuda3std3__45tupleIJN6thrust24THRUST_300001_SM_1000_NS7pointerI11AutomobilisNSA_8cuda_cub3tagENSA_11use_defaultESF_EEEEEE10policy1000EiNS7_10__identityENSA_10device_ptrISC_EEJPSC_EEEvT0_iT1_T2_DpNS2_10kernel_argIT3_EE --------------------------
	.section	.text._ZN3cub18CUB_300001_SM_10006detail9transform16transform_kernelINS2_10policy_hubILb1EN4cuda3std3__45tupleIJN6thrust24THRUST_300001_SM_1000_NS7pointerI11AutomobilisNSA_8cuda_cub3tagENSA_11use_defaultESF_EEEEEE10policy1000EiNS7_10__identityENSA_10device_ptrISC_EEJPSC_EEEvT0_iT1_T2_DpNS2_10kernel_argIT3_EE,"ax",@progbits
	.align	128
        .global         _ZN3cub18CUB_300001_SM_10006detail9transform16transform_kernelINS2_10policy_hubILb1EN4cuda3std3__45tupleIJN6thrust24THRUST_300001_SM_1000_NS7pointerI11AutomobilisNSA_8cuda_cub3tagENSA_11use_defaultESF_EEEEEE10policy1000EiNS7_10__identityENSA_10device_ptrISC_EEJPSC_EEEvT0_iT1_T2_DpNS2_10kernel_argIT3_EE
        .type           _ZN3cub18CUB_300001_SM_10006detail9transform16transform_kernelINS2_10policy_hubILb1EN4cuda3std3__45tupleIJN6thrust24THRUST_300001_SM_1000_NS7pointerI11AutomobilisNSA_8cuda_cub3tagENSA_11use_defaultESF_EEEEEE10policy1000EiNS7_10__identityENSA_10device_ptrISC_EEJPSC_EEEvT0_iT1_T2_DpNS2_10kernel_argIT3_EE,@function
        .size           _ZN3cub18CUB_300001_SM_10006detail9transform16transform_kernelINS2_10policy_hubILb1EN4cuda3std3__45tupleIJN6thrust24THRUST_300001_SM_1000_NS7pointerI11AutomobilisNSA_8cuda_cub3tagENSA_11use_defaultESF_EEEEEE10policy1000EiNS7_10__identityENSA_10device_ptrISC_EEJPSC_EEEvT0_iT1_T2_DpNS2_10kernel_argIT3_EE,(.L_x_524 - _ZN3cub18CUB_300001_SM_10006detail9transform16transform_kernelINS2_10policy_hubILb1EN4cuda3std3__45tupleIJN6thrust24THRUST_300001_SM_1000_NS7pointerI11AutomobilisNSA_8cuda_cub3tagENSA_11use_defaultESF_EEEEEE10policy1000EiNS7_10__identityENSA_10device_ptrISC_EEJPSC_EEEvT0_iT1_T2_DpNS2_10kernel_argIT3_EE)
        .other          _ZN3cub18CUB_300001_SM_10006detail9transform16transform_kernelINS2_10policy_hubILb1EN4cuda3std3__45tupleIJN6thrust24THRUST_300001_SM_1000_NS7pointerI11AutomobilisNSA_8cuda_cub3tagENSA_11use_defaultESF_EEEEEE10policy1000EiNS7_10__identityENSA_10device_ptrISC_EEJPSC_EEEvT0_iT1_T2_DpNS2_10kernel_argIT3_EE,@"STO_CUDA_ENTRY STV_DEFAULT"
_ZN3cub18CUB_300001_SM_10006detail9transform16transform_kernelINS2_10policy_hubILb1EN4cuda3std3__45tupleIJN6thrust24THRUST_300001_SM_1000_NS7pointerI11AutomobilisNSA_8cuda_cub3tagENSA_11use_defaultESF_EEEEEE10policy1000EiNS7_10__identityENSA_10device_ptrISC_EEJPSC_EEEvT0_iT1_T2_DpNS2_10kernel_argIT3_EE:
.text._ZN3cub18CUB_300001_SM_10006detail9transform16transform_kernelINS2_10policy_hubILb1EN4cuda3std3__45tupleIJN6thrust24THRUST_300001_SM_1000_NS7pointerI11AutomobilisNSA_8cuda_cub3tagENSA_11use_defaultESF_EEEEEE10policy1000EiNS7_10__identityENSA_10device_ptrISC_EEJPSC_EEEvT0_iT1_T2_DpNS2_10kernel_argIT3_EE:
        /* <DEDUP_REMOVED lines=16> */
.L_x_353:
[----:B------:R-:W-:Y:S01]  /*0100*/  VIADD R9, R9, 0x4000 ;  /* 0x0000400009097836 */ /* 0x000fe20000000000 */
[----:B------:R0:W-:Y:S04]  /*0110*/  CCTL.E.PF2 [R4] ;  /* 0x000000000400798f */ /* 0x0001e80000800100 */
[----:B------:R-:W-:Y:S02]  /*0120*/  ISETP.GE.AND P0, PT, R9, R8, PT ;  /* 0x000000080900720c */ /* 0x000fe40003f06270 */
[----:B0-----:R-:W-:-:S05]  /*0130*/  IADD3 R4, P1, PT, R4, 0x4000, RZ ;  /* 0x0000400004047810 */ /* 0x001fca0007f3e0ff */
[----:B------:R-:W-:-:S06]  /*0140*/  IMAD.X R5, RZ, RZ, R5, P1 ;  /* 0x000000ffff057224 */ /* 0x000fcc00008e0605 */
[----:B------:R-:W-:Y:S05]  /*0150*/  @!P0 BRA `(.L_x_353) ;  /* 0xfffffffc00e88947 */ /* 0x000fea000383ffff */
.L_x_352:
[----:B------:R-:W-:Y:S05]  /*0160*/  BSYNC.RECONVERGENT B0 ;  /* 0x0000000000007941 */ /* 0x000fea0003800200 */
.L_x_351:
        /* <DEDUP_REMOVED lines=22> */
.L_x_356:
        /* <DEDUP_REMOVED lines=175> */
.L_x_355:
        /* <DEDUP_REMOVED lines=90> */
.L_x_357:
        /* <DEDUP_REMOVED lines=49> */
.L_x_358:
        /* <DEDUP_REMOVED lines=25> */
.L_x_354:
        /* <DEDUP_REMOVED lines=8> */
.L_x_376:
        /* <DEDUP_REMOVED lines=40> */
.L_x_361:
[----:B------:R-:W-:Y:S05]  /*1b00*/  BSYNC.RECONVERGENT B0 ;  /* 0x0000000000007941 */ /* 0x000fea0003800200 */
.L_x_360:
        /* <DEDUP_REMOVED lines=27> */
.L_x_363:
[----:B------:R-:W-:Y:S05]  /*1cc0*/  BSYNC.RECONVERGENT B0 ;  /* 0x0000000000007941 */ /* 0x000fea0003800200 */
.L_x_362:
        /* <DEDUP_REMOVED lines=23> */
.L_x_365:
[----:B------:R-:W-:Y:S05]  /*1e40*/  BSYNC.RECONVERGENT B0 ;  /* 0x0000000000007941 */ /* 0x000fea0003800200 */
.L_x_364:
        /* <DEDUP_REMOVED lines=22> */
.L_x_367:
[----:B------:R-:W-:Y:S05]  /*1fb0*/  BSYNC.RECONVERGENT B0 ;  /* 0x0000000000007941 */ /* 0x000fea0003800200 */
.L_x_366:
        /* <DEDUP_REMOVED lines=22> */
.L_x_369:
[----:B------:R-:W-:Y:S05]  /*2120*/  BSYNC.RECONVERGENT B0 ;  /* 0x0000000000007941 */ /* 0x000fea0003800200 */
.L_x_368:
        /* <DEDUP_REMOVED lines=22> */
.L_x_371:
[----:B------:R-:W-:Y:S05]  /*2290*/  BSYNC.RECONVERGENT B0 ;  /* 0x0000000000007941 */ /* 0x000fea0003800200 */
.L_x_370:
        /* <DEDUP_REMOVED lines=22> */
.L_x_373:
[----:B------:R-:W-:Y:S05]  /*2400*/  BSYNC.RECONVERGENT B0 ;  /* 0x0000000000007941 */ /* 0x000fea0003800200 */
.L_x_372:
        /* <DEDUP_REMOVED lines=22> */
.L_x_375:
[----:B------:R-:W-:Y:S05]  /*2570*/  BSYNC.RECONVERGENT B0 ;  /* 0x0000000000007941 */ /* 0x000fea0003800200 */
.L_x_374:
[----:B------:R-:W-:Y:S05]  /*2580*/  @P5 BRA `(.L_x_376) ;  /* 0xfffffff000bc5947 */ /* 0x000fea000383ffff */
.L_x_359:
        /* <DEDUP_REMOVED lines=32> */
.L_x_379:
[----:B------:R-:W-:Y:S05]  /*2790*/  BSYNC.RECONVERGENT B0 ;  /* 0x0000000000007941 */ /* 0x000fea0003800200 */
.L_x_378:
        /* <DEDUP_REMOVED lines=26> */
.L_x_381:
[----:B------:R-:W-:Y:S05]  /*2940*/  BSYNC.RECONVERGENT B0 ;  /* 0x0000000000007941 */ /* 0x000fea0003800200 */
.L_x_380:
        /* <DEDUP_REMOVED lines=28> */
.L_x_383:
[----:B------:R-:W-:Y:S05]  /*2b10*/  BSYNC.RECONVERGENT B0 ;  /* 0x0000000000007941 */ /* 0x000fea0003800200 */
.L_x_382:
        /* <DEDUP_REMOVED lines=24> */
.L_x_385:
[----:B------:R-:W-:Y:S05]  /*2ca0*/  BSYNC.RECONVERGENT B0 ;  /* 0x0000000000007941 */ /* 0x000fea0003800200 */
.L_x_384:
[----:B------:R-:W-:-:S07]  /*2cb0*/  VIADD R5, R5, 0x4 ;  /* 0x0000000405057836 */ /* 0x000fce0000000000 */
.L_x_377:
        /* <DEDUP_REMOVED lines=32> */
.L_x_388:
[----:B------:R-:W-:Y:S05]  /*2ec0*/  BSYNC.RECONVERGENT B0 ;  /* 0x0000000000007941 */ /* 0x000fea0003800200 */
.L_x_387:
        /* <DEDUP_REMOVED lines=24> */
.L_x_390:
[----:B------:R-:W-:Y:S05]  /*3050*/  BSYNC.RECONVERGENT B0 ;  /* 0x0000000000007941 */ /* 0x000fea0003800200 */
.L_x_389:
[----:B------:R-:W-:-:S07]  /*3060*/  VIADD R5, R5, 0x2 ;  /* 0x0000000205057836 */ /* 0x000fce0000000000 */
.L_x_386:
        /* <DEDUP_REMOVED lines=29> */
.L_x_391:
        /* <DEDUP_REMOVED lines=12> */
.L_x_524:


//--------------------- .text._ZN3cub18CUB_300001_SM_10006detail9transform16transform_kernelINS2_10policy_hubILb1EN4cuda3std3__45tupleIJN6thrust24THRUST_300001_SM_1000_NS10device_ptrI11AutomobilisEEEEEE10policy1000ElNS7_10__identityEPSC_JSI_EEEvT0_iT1_T2_DpNS2_10kernel_argIT3_EE --------------------------
	.section	.text._ZN3cub18CUB_300001_SM_10006detail9transform16transform_kernelINS2_10policy_hubILb1EN4cuda3std3__45tupleIJN6thrust24THRUST_300001_SM_1000_NS10device_ptrI11AutomobilisEEEEEE10policy1000ElNS7_10__identityEPSC_JSI_EEEvT0_iT1_T2_DpNS2_10kernel_argIT3_EE,"ax",@progbits
	.align	128
        .global         _ZN3cub18CUB_300001_SM_10006detail9transform16transform_kernelINS2_10policy_hubILb1EN4cuda3std3__45tupleIJN6thrust24THRUST_300001_SM_1000_NS10device_ptrI11AutomobilisEEEEEE10policy1000ElNS7_10__identityEPSC_JSI_EEEvT0_iT1_T2_DpNS2_10kernel_argIT3_EE
        .type           _ZN3cub18CUB_300001_SM_10006detail9transform16transform_kernelINS2_10policy_hubILb1EN4cuda3std3__45tupleIJN6thrust24THRUST_300001_SM_1000_NS10device_ptrI11AutomobilisEEEEEE10policy1000ElNS7_10__identityEPSC_JSI_EEEvT0_iT1_T2_DpNS2_10kernel_argIT3_EE,@function
        .size           _ZN3cub18CUB_300001_SM_10006detail9transform16transform_kernelINS2_10policy_hubILb1EN4cuda3std3__45tupleIJN6thrust24THRUST_300001_SM_1000_NS10device_ptrI11AutomobilisEEEEEE10policy1000ElNS7_10__identityEPSC_JSI_EEEvT0_iT1_T2_DpNS2_10kernel_argIT3_EE,(.L_x_525 - _ZN3cub18CUB_300001_SM_10006detail9transform16transform_kernelINS2_10policy_hubILb1EN4cuda3std3__45tupleIJN6thrust24THRUST_300001_SM_1000_NS10device_ptrI11AutomobilisEEEEEE10policy1000ElNS7_10__identityEPSC_JSI_EEEvT0_iT1_T2_DpNS2_10kernel_argIT3_EE)
        .other          _ZN3cub18CUB_300001_SM_10006detail9transform16transform_kernelINS2_10policy_hubILb1EN4cuda3std3__45tupleIJN6thrust24THRUST_300001_SM_1000_NS10device_ptrI11AutomobilisEEEEEE10policy1000ElNS7_10__identityEPSC_JSI_EEEvT0_iT1_T2_DpNS2_10kernel_argIT3_EE,@"STO_CUDA_ENTRY STV_DEFAULT"
_ZN3cub18CUB_300001_SM_10006detail9transform16transform_kernelINS2_10policy_hubILb1EN4cuda3std3__45tupleIJN6thrust24THRUST_300001_SM_1000_NS10device_ptrI11AutomobilisEEEEEE10policy1000ElNS7_10__identityEPSC_JSI_EEEvT0_iT1_T2_DpNS2_10kernel_argIT3_EE:
.text._ZN3cub18CUB_300001_SM_10006detail9transform16transform_kernelINS2_10policy_hubILb1EN4cuda3std3__45tupleIJN6thrust24THRUST_300001_SM_1000_NS10device_ptrI11AutomobilisEEEEEE10policy1000ElNS7_10__identityEPSC_JSI_EEEvT0_iT1_T2_DpNS2_10kernel_argIT3_EE:
        /* <DEDUP_REMOVED lines=25> */
.L_x_394:
[----:B------:R-:W-:Y:S01]  /*0190*/  VIADD R9, R9, 0x4000 ;  /* 0x0000400009097836 */ /* 0x000fe20000000000 */
[----:B------:R0:W-:Y:S04]  /*01a0*/  CCTL.E.PF2 [R6] ;  /* 0x000000000600798f */ /* 0x0001e80000800100 */
[----:B------:R-:W-:Y:S02]  /*01b0*/  ISETP.GE.AND P0, PT, R9, R8, PT ;  /* 0x000000080900720c */ /* 0x000fe40003f06270 */
[----:B0-----:R-:W-:-:S05]  /*01c0*/  IADD3 R6, P1, PT, R6, 0x4000, RZ ;  /* 0x0000400006067810 */ /* 0x001fca0007f3e0ff */
[----:B------:R-:W-:-:S06]  /*01d0*/  IMAD.X R7, RZ, RZ, R7, P1 ;  /* 0x000000ffff077224 */ /* 0x000fcc00008e0607 */
[----:B------:R-:W-:Y:S05]  /*01e0*/  @!P0 BRA `(.L_x_394) ;  /* 0xfffffffc00e88947 */ /* 0x000fea000383ffff */
.L_x_393:
[----:B------:R-:W-:Y:S05]  /*01f0*/  BSYNC.RECONVERGENT B0 ;  /* 0x0000000000007941 */ /* 0x000fea0003800200 */
.L_x_392:
        /* <DEDUP_REMOVED lines=42> */
.L_x_398:
[----:B------:R-:W-:Y:S05]  /*04a0*/  BSYNC.RECONVERGENT B0 ;  /* 0x0000000000007941 */ /* 0x000fea0003800200 */
.L_x_397:
        /* <DEDUP_REMOVED lines=41> */
.L_x_400:
[----:B------:R-:W-:Y:S05]  /*0740*/  BSYNC.RECONVERGENT B0 ;  /* 0x0000000000007941 */ /* 0x000fea0003800200 */
.L_x_399:
        /* <DEDUP_REMOVED lines=23> */
.L_x_402:
[----:B------:R-:W-:Y:S05]  /*08c0*/  BSYNC.RECONVERGENT B0 ;  /* 0x0000000000007941 */ /* 0x000fea0003800200 */
.L_x_401:
        /* <DEDUP_REMOVED lines=22> */
.L_x_404:
[----:B------:R-:W-:Y:S05]  /*0a30*/  BSYNC.RECONVERGENT B0 ;  /* 0x0000000000007941 */ /* 0x000fea0003800200 */
.L_x_403:
        /* <DEDUP_REMOVED lines=22> */
.L_x_406:
[----:B------:R-:W-:Y:S05]  /*0ba0*/  BSYNC.RECONVERGENT B0 ;  /* 0x0000000000007941 */ /* 0x000fea0003800200 */
.L_x_405:
        /* <DEDUP_REMOVED lines=22> */
.L_x_408:
[----:B------:R-:W-:Y:S05]  /*0d10*/  BSYNC.RECONVERGENT B0 ;  /* 0x0000000000007941 */ /* 0x000fea0003800200 */
.L_x_407:
        /* <DEDUP_REMOVED lines=22> */
.L_x_410:
[----:B------:R-:W-:Y:S05]  /*0e80*/  BSYNC.RECONVERGENT B0 ;  /* 0x0000000000007941 */ /* 0x000fea0003800200 */
.L_x_409:
        /* <DEDUP_REMOVED lines=22> */
.L_x_412:
[----:B------:R-:W-:Y:S05]  /*0ff0*/  BSYNC.RECONVERGENT B0 ;  /* 0x0000000000007941 */ /* 0x000fea0003800200 */
.L_x_411:
[----:B------:R-:W-:Y:S05]  /*1000*/  @!P5 BRA `(.L_x_396) ;  /* 0x0000000c0048d947 */ /* 0x000fea0003800000 */
[----:B------:R-:W-:-:S07]  /*1010*/  IMAD.MOV.U32 R0, RZ, RZ, 0x8 ;  /* 0x00000008ff007424 */ /* 0x000fce00078e00ff */
.L_x_429:
        /* <DEDUP_REMOVED lines=40> */
.L_x_414:
[----:B------:R-:W-:Y:S05]  /*12a0*/  BSYNC.RECONVERGENT B0 ;  /* 0x0000000000007941 */ /* 0x000fea0003800200 */
.L_x_413:
        /* <DEDUP_REMOVED lines=27> */
.L_x_416:
[----:B------:R-:W-:Y:S05]  /*1460*/  BSYNC.RECONVERGENT B0 ;  /* 0x0000000000007941 */ /* 0x000fea0003800200 */
.L_x_415:
        /* <DEDUP_REMOVED lines=23> */
.L_x_418:
[----:B------:R-:W-:Y:S05]  /*15e0*/  BSYNC.RECONVERGENT B0 ;  /* 0x0000000000007941 */ /* 0x000fea0003800200 */
.L_x_417:
        /* <DEDUP_REMOVED lines=22> */
.L_x_420:
[----:B------:R-:W-:Y:S05]  /*1750*/  BSYNC.RECONVERGENT B0 ;  /* 0x0000000000007941 */ /* 0x000fea0003800200 */
.L_x_419:
        /* <DEDUP_REMOVED lines=22> */
.L_x_422:
[----:B------:R-:W-:Y:S05]  /*18c0*/  BSYNC.RECONVERGENT B0 ;  /* 0x0000000000007941 */ /* 0x000fea0003800200 */
.L_x_421:
        /* <DEDUP_REMOVED lines=22> */
.L_x_424:
[----:B------:R-:W-:Y:S05]  /*1a30*/  BSYNC.RECONVERGENT B0 ;  /* 0x0000000000007941 */ /* 0x000fea0003800200 */
.L_x_423:
        /* <DEDUP_REMOVED lines=22> */
.L_x_426:
[----:B------:R-:W-:Y:S05]  /*1ba0*/  BSYNC.RECONVERGENT B0 ;  /* 0x0000000000007941 */ /* 0x000fea0003800200 */
.L_x_425:
        /* <DEDUP_REMOVED lines=22> */
.L_x_428:
[----:B------:R-:W-:Y:S05]  /*1d10*/  BSYNC.RECONVERGENT B0 ;  /* 0x0000000000007941 */ /* 0x000fea0003800200 */
.L_x_427:
[----:B------:R-:W-:Y:S05]  /*1d20*/  @P5 BRA `(.L_x_429) ;  /* 0xfffffff000bc5947 */ /* 0x000fea000383ffff */
.L_x_396:
        /* <DEDUP_REMOVED lines=32> */
.L_x_432:
[----:B------:R-:W-:Y:S05]  /*1f30*/  BSYNC.RECONVERGENT B0 ;  /* 0x0000000000007941 */ /* 0x000fea0003800200 */
.L_x_431:
        /* <DEDUP_REMOVED lines=26> */
.L_x_434:
[----:B------:R-:W-:Y:S05]  /*20e0*/  BSYNC.RECONVERGENT B0 ;  /* 0x0000000000007941 */ /* 0x000fea0003800200 */
.L_x_433:
        /* <DEDUP_REMOVED lines=28> */
.L_x_436:
[----:B------:R-:W-:Y:S05]  /*22b0*/  BSYNC.RECONVERGENT B0 ;  /* 0x0000000000007941 */ /* 0x000fea0003800200 */
.L_x_435:
        /* <DEDUP_REMOVED lines=24> */
.L_x_438:
[----:B------:R-:W-:Y:S05]  /*2440*/  BSYNC.RECONVERGENT B0 ;  /* 0x0000000000007941 */ /* 0x000fea0003800200 */
.L_x_437:
[----:B------:R-:W-:-:S07]  /*2450*/  VIADD R5, R5, 0x4 ;  /* 0x0000000405057836 */ /* 0x000fce0000000000 */
.L_x_430:
        /* <DEDUP_REMOVED lines=32> */
.L_x_441:
[----:B------:R-:W-:Y:S05]  /*2660*/  BSYNC.RECONVERGENT B0 ;  /* 0x0000000000007941 */ /* 0x000fea0003800200 */
.L_x_440:
        /* <DEDUP_REMOVED lines=24> */
.L_x_443:
[----:B------:R-:W-:Y:S05]  /*27f0*/  BSYNC.RECONVERGENT B0 ;  /* 0x0000000000007941 */ /* 0x000fea0003800200 */
.L_x_442:
[----:B------:R-:W-:-:S07]  /*2800*/  VIADD R5, R5, 0x2 ;  /* 0x0000000205057836 */ /* 0x000fce0000000000 */
.L_x_439:
        /* <DEDUP_REMOVED lines=29> */
.L_x_395:
        /* <DEDUP_REMOVED lines=10> */
.L_x_445:
        /* <DEDUP_REMOVED lines=175> */
.L_x_444:
        /* <DEDUP_REMOVED lines=92> */
.L_x_446:
        /* <DEDUP_REMOVED lines=49> */
.L_x_447:
        /* <DEDUP_REMOVED lines=25> */
.L_x_448:
        /* <DEDUP_REMOVED lines=11> */
.L_x_525:


//--------------------- .text._ZN3cub18CUB_300001_SM_10006detail9transform16transform_kernelINS2_10policy_hubILb1EN4cuda3std3__45tupleIJN6thrust24THRUST_300001_SM_1000_NS10device_ptrI11AutomobilisEEEEEE10policy1000EiNS7_10__identityEPSC_JSI_EEEvT0_iT1_T2_DpNS2_10kernel_argIT3_EE --------------------------
	.section	.text._ZN3cub18CUB_300001_SM_10006detail9transform16transform_kernelINS2_10policy_hubILb1EN4cuda3std3__45tupleIJN6thrust24THRUST_300001_SM_1000_NS10device_ptrI11AutomobilisEEEEEE10policy1000EiNS7_10__identityEPSC_JSI_EEEvT0_iT1_T2_DpNS2_10kernel_argIT3_EE,"ax",@progbits
	.align	128
        .global         _ZN3cub18CUB_300001_SM_10006detail9transform16transform_kernelINS2_10policy_hubILb1EN4cuda3std3__45tupleIJN6thrust24THRUST_300001_SM_1000_NS10device_ptrI11AutomobilisEEEEEE10policy1000EiNS7_10__identityEPSC_JSI_EEEvT0_iT1_T2_DpNS2_10kernel_argIT3_EE
        .type           _ZN3cub18CUB_300001_SM_10006detail9transform16transform_kernelINS2_10policy_hubILb1EN4cuda3std3__45tupleIJN6thrust24THRUST_300001_SM_1000_NS10device_ptrI11AutomobilisEEEEEE10policy1000EiNS7_10__identityEPSC_JSI_EEEvT0_iT1_T2_DpNS2_10kernel_argIT3_EE,@function
        .size           _ZN3cub18CUB_300001_SM_10006detail9transform16transform_kernelINS2_10policy_hubILb1EN4cuda3std3__45tupleIJN6thrust24THRUST_300001_SM_1000_NS10device_ptrI11AutomobilisEEEEEE10policy1000EiNS7_10__identityEPSC_JSI_EEEvT0_iT1_T2_DpNS2_10kernel_argIT3_EE,(.L_x_526 - _ZN3cub18CUB_300001_SM_10006detail9transform16transform_kernelINS2_10policy_hubILb1EN4cuda3std3__45tupleIJN6thrust24THRUST_300001_SM_1000_NS10device_ptrI11AutomobilisEEEEEE10policy1000EiNS7_10__identityEPSC_JSI_EEEvT0_iT1_T2_DpNS2_10kernel_argIT3_EE)
        .other          _ZN3cub18CUB_300001_SM_10006detail9transform16transform_kernelINS2_10policy_hubILb1EN4cuda3std3__45tupleIJN6thrust24THRUST_300001_SM_1000_NS10device_ptrI11AutomobilisEEEEEE10policy1000EiNS7_10__identityEPSC_JSI_EEEvT0_iT1_T2_DpNS2_10kernel_argIT3_EE,@"STO_CUDA_ENTRY STV_DEFAULT"
_ZN3cub18CUB_300001_SM_10006detail9transform16transform_kernelINS2_10policy_hubILb1EN4cuda3std3__45tupleIJN6thrust24THRUST_300001_SM_1000_NS10device_ptrI11AutomobilisEEEEEE10policy1000EiNS7_10__identityEPSC_JSI_EEEvT0_iT1_T2_DpNS2_10kernel_argIT3_EE:
.text._ZN3cub18CUB_300001_SM_10006detail9transform16transform_kernelINS2_10policy_hubILb1EN4cuda3std3__45tupleIJN6thrust24THRUST_300001_SM_1000_NS10device_ptrI11AutomobilisEEEEEE10policy1000EiNS7_10__identityEPSC_JSI_EEEvT0_iT1_T2_DpNS2_10kernel_argIT3_EE:
        /* <DEDUP_REMOVED lines=16> */
.L_x_451:
[----:B------:R-:W-:Y:S01]  /*0100*/  VIADD R9, R9, 0x4000 ;  /* 0x0000400009097836 */ /* 0x000fe20000000000 */
[----:B------:R0:W-:Y:S04]  /*0110*/  CCTL.E.PF2 [R4] ;  /* 0x000000000400798f */ /* 0x0001e80000800100 */
[----:B------:R-:W-:Y:S02]  /*0120*/  ISETP.GE.AND P0, PT, R9, R8, PT ;  /* 0x000000080900720c */ /* 0x000fe40003f06270 */
[----:B0-----:R-:W-:-:S05]  /*0130*/  IADD3 R4, P1, PT, R4, 0x4000, RZ ;  /* 0x0000400004047810 */ /* 0x001fca0007f3e0ff */
[----:B------:R-:W-:-:S06]  /*0140*/  IMAD.X R5, RZ, RZ, R5, P1 ;  /* 0x000000ffff057224 */ /* 0x000fcc00008e0605 */
[----:B------:R-:W-:Y:S05]  /*0150*/  @!P0 BRA `(.L_x_451) ;  /* 0xfffffffc00e88947 */ /* 0x000fea000383ffff */
.L_x_450:
[----:B------:R-:W-:Y:S05]  /*0160*/  BSYNC.RECONVERGENT B0 ;  /* 0x0000000000007941 */ /* 0x000fea0003800200 */
.L_x_449:
        /* <DEDUP_REMOVED lines=22> */
.L_x_454:
        /* <DEDUP_REMOVED lines=175> */
.L_x_453:
        /* <DEDUP_REMOVED lines=90> */
.L_x_455:
        /* <DEDUP_REMOVED lines=49> */
.L_x_456:
        /* <DEDUP_REMOVED lines=25> */
.L_x_452:
        /* <DEDUP_REMOVED lines=8> */
.L_x_474:
        /* <DEDUP_REMOVED lines=40> */
.L_x_459:
[----:B------:R-:W-:Y:S05]  /*1b00*/  BSYNC.RECONVERGENT B0 ;  /* 0x0000000000007941 */ /* 0x000fea0003800200 */
.L_x_458:
        /* <DEDUP_REMOVED lines=27> */
.L_x_461:
[----:B------:R-:W-:Y:S05]  /*1cc0*/  BSYNC.RECONVERGENT B0 ;  /* 0x0000000000007941 */ /* 0x000fea0003800200 */
.L_x_460:
        /* <DEDUP_REMOVED lines=23> */
.L_x_463:
[----:B------:R-:W-:Y:S05]  /*1e40*/  BSYNC.RECONVERGENT B0 ;  /* 0x0000000000007941 */ /* 0x000fea0003800200 */
.L_x_462:
        /* <DEDUP_REMOVED lines=22> */
.L_x_465:
[----:B------:R-:W-:Y:S05]  /*1fb0*/  BSYNC.RECONVERGENT B0 ;  /* 0x0000000000007941 */ /* 0x000fea0003800200 */
.L_x_464:
        /* <DEDUP_REMOVED lines=22> */
.L_x_467:
[----:B------:R-:W-:Y:S05]  /*2120*/  BSYNC.RECONVERGENT B0 ;  /* 0x0000000000007941 */ /* 0x000fea0003800200 */
.L_x_466:
        /* <DEDUP_REMOVED lines=22> */
.L_x_469:
[----:B------:R-:W-:Y:S05]  /*2290*/  BSYNC.RECONVERGENT B0 ;  /* 0x0000000000007941 */ /* 0x000fea0003800200 */
.L_x_468:
        /* <DEDUP_REMOVED lines=22> */
.L_x_471:
[----:B------:R-:W-:Y:S05]  /*2400*/  BSYNC.RECONVERGENT B0 ;  /* 0x0000000000007941 */ /* 0x000fea0003800200 */
.L_x_470:
        /* <DEDUP_REMOVED lines=22> */
.L_x_473:
[----:B------:R-:W-:Y:S05]  /*2570*/  BSYNC.RECONVERGENT B0 ;  /* 0x0000000000007941 */ /* 0x000fea0003800200 */
.L_x_472:
[----:B------:R-:W-:Y:S05]  /*2580*/  @P5 BRA `(.L_x_474) ;  /* 0xfffffff000bc5947 */ /* 0x000fea000383ffff */
.L_x_457:
        /* <DEDUP_REMOVED lines=32> */
.L_x_477:
[----:B------:R-:W-:Y:S05]  /*2790*/  BSYNC.RECONVERGENT B0 ;  /* 0x0000000000007941 */ /* 0x000fea0003800200 */
.L_x_476:
        /* <DEDUP_REMOVED lines=26> */
.L_x_479:
[----:B------:R-:W-:Y:S05]  /*2940*/  BSYNC.RECONVERGENT B0 ;  /* 0x0000000000007941 */ /* 0x000fea0003800200 */
.L_x_478:
        /* <DEDUP_REMOVED lines=28> */
.L_x_481:
[----:B------:R-:W-:Y:S05]  /*2b10*/  BSYNC.RECONVERGENT B0 ;  /* 0x0000000000007941 */ /* 0x000fea0003800200 */
.L_x_480:
        /* <DEDUP_REMOVED lines=24> */
.L_x_483:
[----:B------:R-:W-:Y:S05]  /*2ca0*/  BSYNC.RECONVERGENT B0 ;  /* 0x0000000000007941 */ /* 0x000fea0003800200 */
.L_x_482:
[----:B------:R-:W-:-:S07]  /*2cb0*/  VIADD R5, R5, 0x4 ;  /* 0x0000000405057836 */ /* 0x000fce0000000000 */
.L_x_475:
        /* <DEDUP_REMOVED lines=32> */
.L_x_486:
[----:B------:R-:W-:Y:S05]  /*2ec0*/  BSYNC.RECONVERGENT B0 ;  /* 0x0000000000007941 */ /* 0x000fea0003800200 */
.L_x_485:
        /* <DEDUP_REMOVED lines=24> */
.L_x_488:
[----:B------:R-:W-:Y:S05]  /*3050*/  BSYNC.RECONVERGENT B0 ;  /* 0x0000000000007941 */ /* 0x000fea0003800200 */
.L_x_487:
[----:B------:R-:W-:-:S07]  /*3060*/  VIADD R5, R5, 0x2 ;  /* 0x0000000205057836 */ /* 0x000fce0000000000 */
.L_x_484:
        /* <DEDUP_REMOVED lines=29> */
.L_x_489:
        /* <DEDUP_REMOVED lines=12> */
.L_x_526:


//--------------------- .text._ZN3cub18CUB_300001_SM_10006detail8for_each13static_kernelINS2_12policy_hub_t12policy_500_tElN6thrust24THRUST_300001_SM_1000_NS8cuda_cub20__uninitialized_copy7functorINS7_6detail15normal_iteratorINS7_10device_ptrIK11AutomobilisEEEENS7_7pointerISE_NS8_3tagENS7_11use_defaultESK_EEEEEEvT0_T1_ --------------------------
	.section	.text._ZN3cub18CUB_300001_SM_10006detail8for_each13static_kernelINS2_12policy_hub_t12policy_500_tElN6thrust24THRUST_300001_SM_1000_NS8cuda_cub20__uninitialized_copy7functorINS7_6detail15normal_iteratorINS7_10device_ptrIK11AutomobilisEEEENS7_7pointerISE_NS8_3tagENS7_11use_defaultESK_EEEEEEvT0_T1_,"ax",@progbits
	.align	128
        .global         _ZN3cub18CUB_300001_SM_10006detail8for_each13static_kernelINS2_12policy_hub_t12policy_500_tElN6thrust24THRUST_300001_SM_1000_NS8cuda_cub20__uninitialized_copy7functorINS7_6detail15normal_iteratorINS7_10device_ptrIK11AutomobilisEEEENS7_7pointerISE_NS8_3tagENS7_11use_defaultESK_EEEEEEvT0_T1_
        .type           _ZN3cub18CUB_300001_SM_10006detail8for_each13static_kernelINS2_12policy_hub_t12policy_500_tElN6thrust24THRUST_300001_SM_1000_NS8cuda_cub20__uninitialized_copy7functorINS7_6detail15normal_iteratorINS7_10device_ptrIK11AutomobilisEEEENS7_7pointerISE_NS8_3tagENS7_11use_defaultESK_EEEEEEvT0_T1_,@function
        .size           _ZN3cub18CUB_300001_SM_10006detail8for_each13static_kernelINS2_12policy_hub_t12policy_500_tElN6thrust24THRUST_300001_SM_1000_NS8cuda_cub20__uninitialized_copy7functorINS7_6detail15normal_iteratorINS7_10device_ptrIK11AutomobilisEEEENS7_7pointerISE_NS8_3tagENS7_11use_defaultESK_EEEEEEvT0_T1_,(.L_x_527 - _ZN3cub18CUB_300001_SM_10006detail8for_each13static_kernelINS2_12policy_hub_t12policy_500_tElN6thrust24THRUST_300001_SM_1000_NS8cuda_cub20__uninitialized_copy7functorINS7_6detail15normal_iteratorINS7_10device_ptrIK11AutomobilisEEEENS7_7pointerISE_NS8_3tagENS7_11use_defaultESK_EEEEEEvT0_T1_)
        .other          _ZN3cub18CUB_300001_SM_10006detail8for_each13static_kernelINS2_12policy_hub_t12policy_500_tElN6thrust24THRUST_300001_SM_1000_NS8cuda_cub20__uninitialized_copy7functorINS7_6detail15normal_iteratorINS7_10device_ptrIK11AutomobilisEEEENS7_7pointerISE_NS8_3tagENS7_11use_defaultESK_EEEEEEvT0_T1_,@"STO_CUDA_ENTRY STV_DEFAULT"
_ZN3cub18CUB_300001_SM_10006detail8for_each13static_kernelINS2_12policy_hub_t12policy_500_tElN6thrust24THRUST_300001_SM_1000_NS8cuda_cub20__uninitialized_copy7functorINS7_6detail15normal_iteratorINS7_10device_ptrIK11AutomobilisEEEENS7_7pointerISE_NS8_3tagENS7_11use_defaultESK_EEEEEEvT0_T1_:
.text._ZN3cub18CUB_300001_SM_10006detail8for_each13static_kernelINS2_12policy_hub_t12policy_500_tElN6thrust24THRUST_300001_SM_1000_NS8cuda_cub20__uninitialized_copy7functorINS7_6detail15normal_iteratorINS7_10device_ptrIK11AutomobilisEEEENS7_7pointerISE_NS8_3tagENS7_11use_defaultESK_EEEEEEvT0_T1_:
[----:B------:R-:W-:Y:S08]  /*0000*/  LDC R1, c[0x0][0x37c] ;  /* 0x0000df00ff017b82 */ /* 0x000ff00000000800 */
[----:B------:R-:W0:Y:S01]  /*0010*/  S2UR UR4, SR_CTAID.X ;  /* 0x00000000000479c3 */ /* 0x000e220000002500 */
[----:B------:R-:W1:Y:S01]  /*0020*/  LDCU.64 UR6, c[0x0][0x380] ;  /* 0x00007000ff0677ac */ /* 0x000e620008000a00 */
[----:B------:R-:W2:Y:S01]  /*0030*/  LDCU.64 UR8, c[0x0][0x358] ;  /* 0x00006b00ff0877ac */ /* 0x000ea20008000a00 */
[----:B0-----:R-:W-:-:S04]  /*0040*/  UIMAD.WIDE.U32 UR4, UR4, 0x200, URZ ;  /* 0x00000200040478a5 */ /* 0x001fc8000f8e00ff */
[----:B-1----:R-:W-:-:S04]  /*0050*/  UIADD3 UR6, UP0, UPT, -UR4, UR6, URZ ;  /* 0x0000000604067290 */ /* 0x002fc8000ff1e1ff */
[----:B------:R-:W-:Y:S02]  /*0060*/  UIADD3.X UR7, UPT, UPT, ~UR5, UR7, URZ, UP0, !UPT ;  /* 0x0000000705077290 */ /* 0x000fe400087fe5ff */
[----:B------:R-:W-:-:S04]  /*0070*/  UISETP.GE.U32.AND UP0, UPT, UR6, 0x200, UPT ;  /* 0x000002000600788c */ /* 0x000fc8000bf06070 */
[----:B------:R-:W-:-:S09]  /*0080*/  UISETP.GE.AND.EX UP0, UPT, UR7, URZ, UPT, UP0 ;  /* 0x000000ff0700728c */ /* 0x000fd2000bf06300 */
[----:B--2---:R-:W-:Y:S05]  /*0090*/  BRA.U !UP0, `(.L_x_490) ;  /* 0x0000000108cc7547 */ /* 0x004fea000b800000 */
[----:B------:R-:W0:Y:S01]  /*00a0*/  S2R R24, SR_TID.X ;  /* 0x0000000000187919 */ /* 0x000e220000002100 */
[----:B------:R-:W1:Y:S08]  /*00b0*/  LDC.64 R2, c[0x0][0x388] ;  /* 0x0000e200ff027b82 */ /* 0x000e700000000a00 */
[----:B------:R-:W2:Y:S01]  /*00c0*/  LDC.64 R26, c[0x0][0x390] ;  /* 0x0000e400ff1a7b82 */ /* 0x000ea20000000a00 */
[----:B0-----:R-:W-:-:S04]  /*00d0*/  IADD3 R24, P0, PT, R24, UR4, RZ ;  /* 0x0000000418187c10 */ /* 0x001fc8000ff1e0ff */
[----:B------:R-:W-:Y:S01]  /*00e0*/  IADD3.X R0, PT, PT, RZ, UR5, RZ, P0, !PT ;  /* 0x00000005ff007c10 */ /* 0x000fe200087fe4ff */
[----:B-1----:R-:W-:-:S04]  /*00f0*/  IMAD.WIDE.U32 R2, R24, 0x50, R2 ;  /* 0x0000005018027825 */ /* 0x002fc800078e0002 */
[----:B------:R-:W-:-:S04]  /*0100*/  IMAD R0, R0, 0x50, RZ ;  /* 0x0000005000007824 */ /* 0x000fc800078e02ff */
[----:B------:R-:W-:-:S05]  /*0110*/  IMAD.IADD R3, R3, 0x1, R0 ;  /* 0x0000000103037824 */ /* 0x000fca00078e0200 */
        /* <DEDUP_REMOVED lines=9> */
[----:B------:R-:W5:Y:S01]  /*01b0*/  LDG.E.64 R4, desc[UR8][R2.64+0x48] ;  /* 0x0000480802047981 */ /* 0x000f62000c1e1b00 */
[----:B--2---:R-:W-:-:S05]  /*01c0*/  IMAD.WIDE.U32 R24, R24, 0x50, R26 ;  /* 0x0000005018187825 */ /* 0x004fca00078e001a */
[----:B------:R-:W-:-:S05]  /*01d0*/  IADD3 R25, PT, PT, R0, R25, RZ ;  /* 0x0000001900197210 */ /* 0x000fca0007ffe0ff */
        /* <DEDUP_REMOVED lines=9> */
[----:B------:R-:W-:Y:S04]  /*0270*/  STG.E.64 desc[UR8][R24.64+0x48], R4 ;  /* 0x0000480418007986 */ /* 0x000fe8000c101b08 */
        /* <DEDUP_REMOVED lines=10> */
[----:B------:R-:W-:Y:S04]  /*0320*/  STG.E.64 desc[UR8][R24.64+0x5000], R26 ;  /* 0x0050001a18007986 */ /* 0x000fe8000c101b08 */
[----:B------:R-:W-:Y:S04]  /*0330*/  STG.E.64 desc[UR8][R24.64+0x5008], R22 ;  /* 0x0050081618007986 */ /* 0x000fe8000c101b08 */
[----:B------:R-:W-:Y:S04]  /*0340*/  STG.E.64 desc[UR8][R24.64+0x5010], R20 ;  /* 0x0050101418007986 */ /* 0x000fe8000c101b08 */
[----:B--2---:R-:W-:Y:S04]  /*0350*/  STG.E.64 desc[UR8][R24.64+0x5018], R18 ;  /* 0x0050181218007986 */ /* 0x004fe8000c101b08 */
[----:B---3--:R-:W-:Y:S04]  /*0360*/  STG.E.64 desc[UR8][R24.64+0x5020], R16 ;  /* 0x0050201018007986 */ /* 0x008fe8000c101b08 */
[----:B----4-:R-:W-:Y:S04]  /*0370*/  STG.E.64 desc[UR8][R24.64+0x5028], R14 ;  /* 0x0050280e18007986 */ /* 0x010fe8000c101b08 */
[----:B-----5:R-:W-:Y:S04]  /*0380*/  STG.E.64 desc[UR8][R24.64+0x5030], R12 ;  /* 0x0050300c18007986 */ /* 0x020fe8000c101b08 */
[----:B------:R-:W-:Y:S04]  /*0390*/  STG.E.64 desc[UR8][R24.64+0x5038], R10 ;  /* 0x0050380a18007986 */ /* 0x000fe8000c101b08 */
[----:B------:R-:W-:Y:S04]  /*03a0*/  STG.E.64 desc[UR8][R24.64+0x5040], R8 ;  /* 0x0050400818007986 */ /* 0x000fe8000c101b08 */
[----:B------:R-:W-:Y:S01]  /*03b0*/  STG.E.64 desc[UR8][R24.64+0x5048], R6 ;  /* 0x0050480618007986 */ /* 0x000fe2000c101b08 */
[----:B------:R-:W-:Y:S05]  /*03c0*/  EXIT ;  /* 0x000000000000794d */ /* 0x000fea0003800000 */
.L_x_490:
[----:B------:R-:W0:Y:S01]  /*03d0*/  S2R R0, SR_TID.X ;  /* 0x0000000000007919 */ /* 0x000e220000002100 */
[----:B------:R-:W-:Y:S01]  /*03e0*/  USHF.R.S32.HI UR7, URZ, 0x1f, UR6 ;  /* 0x0000001fff077899 */ /* 0x000fe20008011406 */
[----:B------:R-:W-:Y:S05]  /*03f0*/  BSSY.RECONVERGENT B0, `(.L_x_491) ;  /* 0x0000027000007945 */ /* 0x000fea0003800200 */
[----:B------:R-:W-:Y:S02]  /*0400*/  MOV R3, UR7 ;  /* 0x0000000700037c02 */ /* 0x000fe40008000f00 */
[C---:B0-----:R-:W-:Y:S01]  /*0410*/  ISETP.LT.U32.AND P0, PT, R0.reuse, UR6, PT ;  /* 0x0000000600007c0c */ /* 0x041fe2000bf01070 */
[----:B------:R-:W-:-:S03]  /*0420*/  VIADD R2, R0, 0x100 ;  /* 0x0000010000027836 */ /* 0x000fc60000000000 */
[----:B------:R-:W-:Y:S02]  /*0430*/  ISETP.GT.AND.EX P0, PT, R3, RZ, PT, P0 ;  /* 0x000000ff0300720c */ /* 0x000fe40003f04300 */
[----:B------:R-:W-:Y:S01]  /*0440*/  ISETP.LT.U32.AND P1, PT, R2, UR6, PT ;  /* 0x0000000602007c0c */ /* 0x000fe2000bf21070 */
[----:B------:R-:W-:-:S05]  /*0450*/  IMAD.U32 R2, RZ, RZ, UR7 ;  /* 0x00000007ff027e24 */ /* 0x000fca000f8e00ff */
[----:B------:R-:W-:-:S05]  /*0460*/  ISETP.GT.AND.EX P1, PT, R2, RZ, PT, P1 ;  /* 0x000000ff0200720c */ /* 0x000fca0003f24310 */
[----:B------:R-:W-:Y:S08]  /*0470*/  @!P0 BRA `(.L_x_492) ;  /* 0x0000000000788947 */ /* 0x000ff00003800000 */
[----:B------:R-:W0:Y:S01]  /*0480*/  LDC.64 R2, c[0x0][0x388] ;  /* 0x0000e200ff027b82 */ /* 0x000e220000000a00 */
[----:B------:R-:W-:-:S04]  /*0490*/  IADD3 R20, P0, PT, R0, UR4, RZ ;  /* 0x0000000400147c10 */ /* 0x000fc8000ff1e0ff */
[----:B------:R-:W-:-:S03]  /*04a0*/  IADD3.X R21, PT, PT, RZ, UR5, RZ, P0, !PT ;  /* 0x00000005ff157c10 */ /* 0x000fc600087fe4ff */
[----:B------:R-:W1:Y:S02]  /*04b0*/  LDC.64 R26, c[0x0][0x390] ;  /* 0x0000e400ff1a7b82 */ /* 0x000e640000000a00 */
[----:B------:R-:W-:Y:S02]  /*04c0*/  IMAD R21, R21, 0x50, RZ ;  /* 0x0000005015157824 */ /* 0x000fe400078e02ff */
[----:B0-----:R-:W-:-:S04]  /*04d0*/  IMAD.WIDE.U32 R2, R20, 0x50, R2 ;  /* 0x0000005014027825 */ /* 0x001fc800078e0002 */
[----:B------:R-:W-:Y:S01]  /*04e0*/  IMAD.IADD R25, R3, 0x1, R21 ;  /* 0x0000000103197824 */ /* 0x000fe200078e0215 */
[----:B------:R-:W-:-:S05]  /*04f0*/  MOV R24, R2 ;  /* 0x0000000200187202 */ /* 0x000fca0000000f00 */
        /* <DEDUP_REMOVED lines=10> */
[----:B-1----:R-:W-:-:S04]  /*05a0*/  IMAD.WIDE.U32 R26, R20, 0x50, R26 ;  /* 0x00000050141a7825 */ /* 0x002fc800078e001a */
[----:B------:R-:W-:-:S05]  /*05b0*/  IMAD.IADD R27, R21, 0x1, R27 ;  /* 0x00000001151b7824 */ /* 0x000fca00078e021b */
        /* <DEDUP_REMOVED lines=10> */
.L_x_492:
[----:B------:R-:W-:Y:S05]  /*0660*/  BSYNC.RECONVERGENT B0 ;  /* 0x0000000000007941 */ /* 0x000fea0003800200 */
.L_x_491:
[----:B------:R-:W-:Y:S05]  /*0670*/  @!P1 EXIT ;  /* 0x000000000000994d */ /* 0x000fea0003800000 */
[----:B0-----:R-:W0:Y:S01]  /*0680*/  LDC.64 R2, c[0x0][0x388] ;  /* 0x0000e200ff027b82 */ /* 0x001e220000000a00 */
        /* <DEDUP_REMOVED lines=17> */
[----:B-1----:R-:W-:-:S05]  /*07a0*/  IMAD.WIDE.U32 R26, R0, 0x50, R26 ;  /* 0x00000050001a7825 */ /* 0x002fca00078e001a */
[----:B------:R-:W-:-:S05]  /*07b0*/  IADD3 R27, PT, PT, R20, R27, RZ ;  /* 0x0000001b141b7210 */ /* 0x000fca0007ffe0ff */
        /* <DEDUP_REMOVED lines=11> */
.L_x_493:
        /* <DEDUP_REMOVED lines=9> */
.L_x_527:


//--------------------- .text._ZN3cub18CUB_300001_SM_10006detail8for_each13static_kernelINS2_12policy_hub_t12policy_500_tEmNS2_12op_wrapper_tImN6thrust24THRUST_300001_SM_1000_NS6detail23allocator_traits_detail24construct1_via_allocatorINS8_16device_allocatorI11AutomobilisEEEENS8_10device_ptrISD_EEEEEEvT0_T1_ --------------------------
	.section	.text._ZN3cub18CUB_300001_SM_10006detail8for_each13static_kernelINS2_12policy_hub_t12policy_500_tEmNS2_12op_wrapper_tImN6thrust24THRUST_300001_SM_1000_NS6detail23allocator_traits_detail24construct1_via_allocatorINS8_16device_allocatorI11AutomobilisEEEENS8_10device_ptrISD_EEEEEEvT0_T1_,"ax",@progbits
	.align	128
        .global         _ZN3cub18CUB_300001_SM_10006detail8for_each13static_kernelINS2_12policy_hub_t12policy_500_tEmNS2_12op_wrapper_tImN6thrust24THRUST_300001_SM_1000_NS6detail23allocator_traits_detail24construct1_via_allocatorINS8_16device_allocatorI11AutomobilisEEEENS8_10device_ptrISD_EEEEEEvT0_T1_
        .type           _ZN3cub18CUB_300001_SM_10006detail8for_each13static_kernelINS2_12policy_hub_t12policy_500_tEmNS2_12op_wrapper_tImN6thrust24THRUST_300001_SM_1000_NS6detail23allocator_traits_detail24construct1_via_allocatorINS8_16device_allocatorI11AutomobilisEEEENS8_10device_ptrISD_EEEEEEvT0_T1_,@function
        .size           _ZN3cub18CUB_300001_SM_10006detail8for_each13static_kernelINS2_12policy_hub_t12policy_500_tEmNS2_12op_wrapper_tImN6thrust24THRUST_300001_SM_1000_NS6detail23allocator_traits_detail24construct1_via_allocatorINS8_16device_allocatorI11AutomobilisEEEENS8_10device_ptrISD_EEEEEEvT0_T1_,(.L_x_528 - _ZN3cub18CUB_300001_SM_10006detail8for_each13static_kernelINS2_12policy_hub_t12policy_500_tEmNS2_12op_wrapper_tImN6thrust24THRUST_300001_SM_1000_NS6detail23allocator_traits_detail24construct1_via_allocatorINS8_16device_allocatorI11AutomobilisEEEENS8_10device_ptrISD_EEEEEEvT0_T1_)
        .other          _ZN3cub18CUB_300001_SM_10006detail8for_each13static_kernelINS2_12policy_hub_t12policy_500_tEmNS2_12op_wrapper_tImN6thrust24THRUST_300001_SM_1000_NS6detail23allocator_traits_detail24construct1_via_allocatorINS8_16device_allocatorI11AutomobilisEEEENS8_10device_ptrISD_EEEEEEvT0_T1_,@"STO_CUDA_ENTRY STV_DEFAULT"
_ZN3cub18CUB_300001_SM_10006detail8for_each13static_kernelINS2_12policy_hub_t12policy_500_tEmNS2_12op_wrapper_tImN6thrust24THRUST_300001_SM_1000_NS6detail23allocator_traits_detail24construct1_via_allocatorINS8_16device_allocatorI11AutomobilisEEEENS8_10device_ptrISD_EEEEEEvT0_T1_:
.text._ZN3cub18CUB_300001_SM_10006detail8for_each13static_kernelINS2_12policy_hub_t12policy_500_tEmNS2_12op_wrapper_tImN6thrust24THRUST_300001_SM_1000_NS6detail23allocator_traits_detail24construct1_via_allocatorINS8_16device_allocatorI11AutomobilisEEEENS8_10device_ptrISD_EEEEEEvT0_T1_:
        /* <DEDUP_REMOVED lines=8> */
[----:B------:R-:W-:-:S09]  /*0080*/  UISETP.GE.U32.AND.EX UP0, UPT, UR7, URZ, UPT, UP0 ;  /* 0x000000ff0700728c */ /* 0x000fd2000bf06100 */
[----:B--2---:R-:W-:Y:S05]  /*0090*/  BRA.U !UP0, `(.L_x_494) ;  /* 0x00000005085c7547 */ /* 0x004fea000b800000 */
[----:B------:R-:W0:Y:S01]  /*00a0*/  S2R R0, SR_TID.X ;  /* 0x0000000000007919 */ /* 0x000e220000002100 */
[----:B------:R-:W1:Y:S01]  /*00b0*/  LDC.64 R4, c[0x0][0x388] ;  /* 0x0000e200ff047b82 */ /* 0x000e620000000a00 */
[----:B0-----:R-:W-:Y:S01]  /*00c0*/  IADD3 R3, P0, PT, R0, UR4, RZ ;  /* 0x0000000400037c10 */ /* 0x001fe2000ff1e0ff */
[----:B------:R-:W-:-:S04]  /*00d0*/  UMOV UR4, URZ ;  /* 0x000000ff00047c82 */ /* 0x000fc80008000000 */
[----:B------:R-:W-:Y:S01]  /*00e0*/  IMAD.X R0, RZ, RZ, UR5, P0 ;  /* 0x00000005ff007e24 */ /* 0x000fe200080e06ff */
[----:B------:R-:W-:Y:S01]  /*00f0*/  UMOV UR5, 0x5000 ;  /* 0x0000500000057882 */ /* 0x000fe20000000000 */
[----:B-1----:R-:W-:-:S04]  /*0100*/  IMAD.WIDE.U32 R4, R3, 0x50, R4 ;  /* 0x0000005003047825 */ /* 0x002fc800078e0004 */
[----:B------:R-:W-:Y:S01]  /*0110*/  IMAD R3, R0, 0x50, RZ ;  /* 0x0000005000037824 */ /* 0x000fe200078e02ff */
[----:B------:R-:W-:Y:S01]  /*0120*/  MOV R2, R4 ;  /* 0x0000000400027202 */ /* 0x000fe20000000f00 */
[----:B------:R-:W-:Y:S02]  /*0130*/  IMAD.MOV.U32 R0, RZ, RZ, 0x20 ;  /* 0x00000020ff007424 */ /* 0x000fe400078e00ff */
[----:B------:R-:W-:-:S05]  /*0140*/  IMAD.IADD R3, R5, 0x1, R3 ;  /* 0x0000000105037824 */ /* 0x000fca00078e0203 */
[----:B------:R0:W-:Y:S04]  /*0150*/  STG.E desc[UR8][R2.64+0x40], RZ ;  /* 0x000040ff02007986 */ /* 0x0001e8000c101908 */
[----:B------:R0:W-:Y:S04]  /*0160*/  STG.E.64 desc[UR8][R2.64+0x48], RZ ;  /* 0x000048ff02007986 */ /* 0x0001e8000c101b08 */
[----:B------:R0:W-:Y:S04]  /*0170*/  STG.E.U8 desc[UR8][R2.64], R0 ;  /* 0x0000000002007986 */ /* 0x0001e8000c101108 */
        /* <DEDUP_REMOVED lines=58> */
[----:B------:R0:W-:Y:S04]  /*0520*/  STG.E.U8 desc[UR8][R2.64+0x3c], RZ ;  /* 0x00003cff02007986 */ /* 0x0001e8000c101108 */
[----:B------:R0:W-:Y:S04]  /*0530*/  STG.E desc[UR8][R2.64+0x5040], RZ ;  /* 0x005040ff02007986 */ /* 0x0001e8000c101908 */
[----:B------:R0:W-:Y:S02]  /*0540*/  STG.E.64 desc[UR8][R2.64+0x5048], RZ ;  /* 0x005048ff02007986 */ /* 0x0001e4000c101b08 */
.L_x_495:
[----:B------:R-:W-:Y:S01]  /*0550*/  IADD3 R6, P0, PT, R4, UR5, RZ ;  /* 0x0000000504067c10 */ /* 0x000fe2000ff1e0ff */
[----:B------:R-:W-:Y:S02]  /*0560*/  UIADD3 UR6, UP0, UPT, UR5, -0x5000, URZ ;  /* 0xffffb00005067890 */ /* 0x000fe4000ff1e0ff */
[----:B------:R-:W-:Y:S01]  /*0570*/  UIADD3 UR5, UP1, UPT, UR5, 0x1, URZ ;  /* 0x0000000105057890 */ /* 0x000fe2000ff3e0ff */
[----:B------:R-:W-:Y:S01]  /*0580*/  IADD3.X R7, PT, PT, R3, UR4, RZ, P0, !PT ;  /* 0x0000000403077c10 */ /* 0x000fe200087fe4ff */
[----:B------:R-:W-:Y:S02]  /*0590*/  UIADD3.X UR7, UPT, UPT, UR4, -0x1, URZ, UP0, !UPT ;  /* 0xffffffff04077890 */ /* 0x000fe400087fe4ff */
[----:B------:R-:W-:Y:S02]  /*05a0*/  UISETP.GE.U32.AND UP0, UPT, UR6, 0x3a, UPT ;  /* 0x0000003a0600788c */ /* 0x000fe4000bf06070 */
[----:B------:R1:W-:Y:S01]  /*05b0*/  STG.E.U8 desc[UR8][R6.64], R0 ;  /* 0x0000000006007986 */ /* 0x0003e2000c101108 */
[----:B------:R-:W-:-:S02]  /*05c0*/  UIADD3.X UR4, UPT, UPT, URZ, UR4, URZ, UP1, !UPT ;  /* 0x00000004ff047290 */ /* 0x000fc40008ffe4ff */
[----:B------:R-:W-:-:S09]  /*05d0*/  UISETP.GE.U32.AND.EX UP0, UPT, UR7, URZ, UPT, UP0 ;  /* 0x000000ff0700728c */ /* 0x000fd2000bf06100 */
[----:B-1----:R-:W-:Y:S05]  /*05e0*/  BRA.U !UP0, `(.L_x_495) ;  /* 0xfffffffd08d87547 */ /* 0x002fea000b83ffff */
[----:B------:R-:W-:Y:S01]  /*05f0*/  STG.E.U8 desc[UR8][R2.64+0x503c], RZ ;  /* 0x00503cff02007986 */ /* 0x000fe2000c101108 */
[----:B------:R-:W-:Y:S05]  /*0600*/  EXIT ;  /* 0x000000000000794d */ /* 0x000fea0003800000 */
.L_x_494:
[----:B------:R-:W0:Y:S01]  /*0610*/  S2R R0, SR_TID.X ;  /* 0x0000000000007919 */ /* 0x000e220000002100 */
[----:B------:R-:W1:Y:S01]  /*0620*/  LDC.64 R2, c[0x0][0x388] ;  /* 0x0000e200ff027b82 */ /* 0x000e620000000a00 */
[----:B------:R-:W-:Y:S01]  /*0630*/  BSSY.RECONVERGENT B0, `(.L_x_496) ;  /* 0x000004e000007945 */ /* 0x000fe20003800200 */
[C---:B0-----:R-:W-:Y:S01]  /*0640*/  IADD3 R5, P0, PT, R0.reuse, UR4, RZ ;  /* 0x0000000400057c10 */ /* 0x041fe2000ff1e0ff */
[C---:B------:R-:W-:Y:S01]  /*0650*/  VIADD R4, R0.reuse, 0x100 ;  /* 0x0000010000047836 */ /* 0x040fe20000000000 */
[----:B------:R-:W-:-:S03]  /*0660*/  ISETP.LT.U32.AND P1, PT, R0, UR6, PT ;  /* 0x0000000600007c0c */ /* 0x000fc6000bf21070 */
[----:B------:R-:W-:Y:S01]  /*0670*/  IMAD.X R0, RZ, RZ, UR5, P0 ;  /* 0x00000005ff007e24 */ /* 0x000fe200080e06ff */
[----:B------:R-:W-:Y:S01]  /*0680*/  ISETP.LT.U32.AND P0, PT, R4, UR6, PT ;  /* 0x0000000604007c0c */ /* 0x000fe2000bf01070 */
[----:B-1----:R-:W-:Y:S01]  /*0690*/  IMAD.WIDE.U32 R4, R5, 0x50, R2 ;  /* 0x0000005005047825 */ /* 0x002fe200078e0002 */
[----:B------:R-:W-:-:S03]  /*06a0*/  MOV R2, UR7 ;  /* 0x0000000700027c02 */ /* 0x000fc60008000f00 */
[----:B------:R-:W-:Y:S01]  /*06b0*/  IMAD.U32 R3, RZ, RZ, UR7 ;  /* 0x00000007ff037e24 */ /* 0x000fe2000f8e00ff */
[----:B------:R-:W-:Y:S01]  /*06c0*/  ISETP.GT.U32.AND.EX P1, PT, R2, RZ, PT, P1 ;  /* 0x000000ff0200720c */ /* 0x000fe20003f24110 */
[----:B------:R-:W-:Y:S01]  /*06d0*/  IMAD R7, R0, 0x50, RZ ;  /* 0x0000005000077824 */ /* 0x000fe200078e02ff */
[----:B------:R-:W-:Y:S02]  /*06e0*/  MOV R6, R4 ;  /* 0x0000000400067202 */ /* 0x000fe40000000f00 */
[----:B------:R-:W-:Y:S01]  /*06f0*/  ISETP.GT.U32.AND.EX P0, PT, R3, RZ, PT, P0 ;  /* 0x000000ff0300720c */ /* 0x000fe20003f04100 */
[----:B------:R-:W-:-:S08]  /*0700*/  IMAD.IADD R7, R5, 0x1, R7 ;  /* 0x0000000105077824 */ /* 0x000fd000078e0207 */
[----:B------:R-:W-:Y:S05]  /*0710*/  @!P1 BRA `(.L_x_497) ;  /* 0x0000000000fc9947 */ /* 0x000fea0003800000 */
[----:B------:R-:W-:Y:S01]  /*0720*/  IMAD.MOV.U32 R3, RZ, RZ, 0x20 ;  /* 0x00000020ff037424 */ /* 0x000fe200078e00ff */
[----:B------:R0:W-:Y:S04]  /*0730*/  STG.E desc[UR8][R6.64+0x40], RZ ;  /* 0x000040ff06007986 */ /* 0x0001e8000c101908 */
        /* <DEDUP_REMOVED lines=59> */
[----:B------:R0:W-:Y:S04]  /*0af0*/  STG.E.64 desc[UR8][R6.64+0x48], RZ ;  /* 0x000048ff06007986 */ /* 0x0001e8000c101b08 */
[----:B------:R0:W-:Y:S02]  /*0b00*/  STG.E.U8 desc[UR8][R6.64+0x3c], RZ ;  /* 0x00003cff06007986 */ /* 0x0001e4000c101108 */
.L_x_497:
[----:B------:R-:W-:Y:S05]  /*0b10*/  BSYNC.RECONVERGENT B0 ;  /* 0x0000000000007941 */ /* 0x000fea0003800200 */
.L_x_496:
[----:B------:R-:W-:Y:S05]  /*0b20*/  @!P0 EXIT ;  /* 0x000000000000894d */ /* 0x000fea0003800000 */
[----:B------:R1:W-:Y:S01]  /*0b30*/  STG.E desc[UR8][R6.64+0x5040], RZ ;  /* 0x005040ff06007986 */ /* 0x0003e2000c101908 */
[----:B------:R-:W-:Y:S01]  /*0b40*/  HFMA2 R0, -RZ, RZ, 0, 1.9073486328125e-06 ;  /* 0x00000020ff007431 */ /* 0x000fe200000001ff */
[----:B------:R-:W-:Y:S01]  /*0b50*/  UMOV UR5, 0x5000 ;  /* 0x0000500000057882 */ /* 0x000fe20000000000 */
[----:B------:R-:W-:Y:S01]  /*0b60*/  UMOV UR4, URZ ;  /* 0x000000ff00047c82 */ /* 0x000fe20008000000 */
[----:B------:R1:W-:Y:S04]  /*0b70*/  STG.E.64 desc[UR8][R6.64+0x5048], RZ ;  /* 0x005048ff06007986 */ /* 0x0003e8000c101b08 */
.L_x_498:
[----:B------:R-:W-:Y:S01]  /*0b80*/  IADD3 R2, P0, PT, R4, UR5, RZ ;  /* 0x0000000504027c10 */ /* 0x000fe2000ff1e0ff */
[----:B------:R-:W-:Y:S02]  /*0b90*/  UIADD3 UR6, UP0, UPT, UR5, -0x5000, URZ ;  /* 0xffffb00005067890 */ /* 0x000fe4000ff1e0ff */
[----:B------:R-:W-:Y:S01]  /*0ba0*/  UIADD3 UR5, UP1, UPT, UR5, 0x1, URZ ;  /* 0x0000000105057890 */ /* 0x000fe2000ff3e0ff */
[----:B0-----:R-:W-:Y:S01]  /*0bb0*/  IADD3.X R3, PT, PT, R7, UR4, RZ, P0, !PT ;  /* 0x0000000407037c10 */ /* 0x001fe200087fe4ff */
[----:B------:R-:W-:Y:S02]  /*0bc0*/  UIADD3.X UR7, UPT, UPT, UR4, -0x1, URZ, UP0, !UPT ;  /* 0xffffffff04077890 */ /* 0x000fe400087fe4ff */
[----:B------:R-:W-:Y:S02]  /*0bd0*/  UISETP.GE.U32.AND UP0, UPT, UR6, 0x3a, UPT ;  /* 0x0000003a0600788c */ /* 0x000fe4000bf06070 */
[----:B------:R2:W-:Y:S01]  /*0be0*/  STG.E.U8 desc[UR8][R2.64], R0 ;  /* 0x0000000002007986 */ /* 0x0005e2000c101108 */
[----:B------:R-:W-:-:S02]  /*0bf0*/  UIADD3.X UR4, UPT, UPT, URZ, UR4, URZ, UP1, !UPT ;  /* 0x00000004ff047290 */ /* 0x000fc40008ffe4ff */
[----:B------:R-:W-:-:S09]  /*0c00*/  UISETP.GE.U32.AND.EX UP0, UPT, UR7, URZ, UPT, UP0 ;  /* 0x000000ff0700728c */ /* 0x000fd2000bf06100 */
[----:B--2---:R-:W-:Y:S05]  /*0c10*/  BRA.U !UP0, `(.L_x_498) ;  /* 0xfffffffd08d87547 */ /* 0x004fea000b83ffff */
[----:B------:R-:W-:Y:S01]  /*0c20*/  STG.E.U8 desc[UR8][R6.64+0x503c], RZ ;  /* 0x00503cff06007986 */ /* 0x000fe2000c101108 */
[----:B------:R-:W-:Y:S05]  /*0c30*/  EXIT ;  /* 0x000000000000794d */ /* 0x000fea0003800000 */
.L_x_499:
        /* <DEDUP_REMOVED lines=12> */
.L_x_528:


//--------------------- .text._ZN3cub18CUB_300001_SM_10006detail8for_each13static_kernelINS2_12policy_hub_t12policy_500_tElNS2_12op_wrapper_tIlN6thrust24THRUST_300001_SM_1000_NS6detail23allocator_traits_detail5gozerENS8_10device_ptrI11AutomobilisEEEEEEvT0_T1_ --------------------------
	.section	.text._ZN3cub18CUB_300001_SM_10006detail8for_each13static_kernelINS2_12policy_hub_t12policy_500_tElNS2_12op_wrapper_tIlN6thrust24THRUST_300001_SM_1000_NS6detail23allocator_traits_detail5gozerENS8_10device_ptrI11AutomobilisEEEEEEvT0_T1_,"ax",@progbits
	.align	128
        .global         _ZN3cub18CUB_300001_SM_10006detail8for_each13static_kernelINS2_12policy_hub_t12policy_500_tElNS2_12op_wrapper_tIlN6thrust24THRUST_300001_SM_1000_NS6detail23allocator_traits_detail5gozerENS8_10device_ptrI11AutomobilisEEEEEEvT0_T1_
        .type           _ZN3cub18CUB_300001_SM_10006detail8for_each13static_kernelINS2_12policy_hub_t12policy_500_tElNS2_12op_wrapper_tIlN6thrust24THRUST_300001_SM_1000_NS6detail23allocator_traits_detail5gozerENS8_10device_ptrI11AutomobilisEEEEEEvT0_T1_,@function
        .size           _ZN3cub18CUB_300001_SM_10006detail8for_each13static_kernelINS2_12policy_hub_t12policy_500_tElNS2_12op_wrapper_tIlN6thrust24THRUST_300001_SM_1000_NS6detail23allocator_traits_detail5gozerENS8_10device_ptrI11AutomobilisEEEEEEvT0_T1_,(.L_x_529 - _ZN3cub18CUB_300001_SM_10006detail8for_each13static_kernelINS2_12policy_hub_t12policy_500_tElNS2_12op_wrapper_tIlN6thrust24THRUST_300001_SM_1000_NS6detail23allocator_traits_detail5gozerENS8_10device_ptrI11AutomobilisEEEEEEvT0_T1_)
        .other          _ZN3cub18CUB_300001_SM_10006detail8for_each13static_kernelINS2_12policy_hub_t12policy_500_tElNS2_12op_wrapper_tIlN6thrust24THRUST_300001_SM_1000_NS6detail23allocator_traits_detail5gozerENS8_10device_ptrI11AutomobilisEEEEEEvT0_T1_,@"STO_CUDA_ENTRY STV_DEFAULT"
_ZN3cub18CUB_300001_SM_10006detail8for_each13static_kernelINS2_12policy_hub_t12policy_500_tElNS2_12op_wrapper_tIlN6thrust24THRUST_300001_SM_1000_NS6detail23allocator_traits_detail5gozerENS8_10device_ptrI11AutomobilisEEEEEEvT0_T1_:
.text._ZN3cub18CUB_300001_SM_10006detail8for_each13static_kernelINS2_12policy_hub_t12policy_500_tElNS2_12op_wrapper_tIlN6thrust24THRUST_300001_SM_1000_NS6detail23allocator_traits_detail5gozerENS8_10device_ptrI11AutomobilisEEEEEEvT0_T1_:
[----:B------:R-:W-:Y:S01]  /*0000*/  LDC R1, c[0x0][0x37c] ;  /* 0x0000df00ff017b82 */ /* 0x000fe20000000800 */
[----:B------:R-:W-:Y:S05]  /*0010*/  EXIT ;  /* 0x000000000000794d */ /* 0x000fea0003800000 */
.L_x_500:
        /* <DEDUP_REMOVED lines=14> */
.L_x_529:


//--------------------- .text._ZN3cub18CUB_300001_SM_10006detail8for_each13static_kernelINS2_12policy_hub_t12policy_500_tElN6thrust24THRUST_300001_SM_1000_NS8cuda_cub20__uninitialized_copy7functorINS7_7pointerI11AutomobilisNS8_3tagENS7_11use_defaultESE_EESF_EEEEvT0_T1_ --------------------------
	.section	.text._ZN3cub18CUB_300001_SM_10006detail8for_each13static_kernelINS2_12policy_hub_t12policy_500_tElN6thrust24THRUST_300001_SM_1000_NS8cuda_cub20__uninitialized_copy7functorINS7_7pointerI11AutomobilisNS8_3tagENS7_11use_defaultESE_EESF_EEEEvT0_T1_,"ax",@progbits
	.align	128
        .global         _ZN3cub18CUB_300001_SM_10006detail8for_each13static_kernelINS2_12policy_hub_t12policy_500_tElN6thrust24THRUST_300001_SM_1000_NS8cuda_cub20__uninitialized_copy7functorINS7_7pointerI11AutomobilisNS8_3tagENS7_11use_defaultESE_EESF_EEEEvT0_T1_
        .type           _ZN3cub18CUB_300001_SM_10006detail8for_each13static_kernelINS2_12policy_hub_t12policy_500_tElN6thrust24THRUST_300001_SM_1000_NS8cuda_cub20__uninitialized_copy7functorINS7_7pointerI11AutomobilisNS8_3tagENS7_11use_defaultESE_EESF_EEEEvT0_T1_,@function
        .size           _ZN3cub18CUB_300001_SM_10006detail8for_each13static_kernelINS2_12policy_hub_t12policy_500_tElN6thrust24THRUST_300001_SM_1000_NS8cuda_cub20__uninitialized_copy7functorINS7_7pointerI11AutomobilisNS8_3tagENS7_11use_defaultESE_EESF_EEEEvT0_T1_,(.L_x_530 - _ZN3cub18CUB_300001_SM_10006detail8for_each13static_kernelINS2_12policy_hub_t12policy_500_tElN6thrust24THRUST_300001_SM_1000_NS8cuda_cub20__uninitialized_copy7functorINS7_7pointerI11AutomobilisNS8_3tagENS7_11use_defaultESE_EESF_EEEEvT0_T1_)
        .other          _ZN3cub18CUB_300001_SM_10006detail8for_each13static_kernelINS2_12policy_hub_t12policy_500_tElN6thrust24THRUST_300001_SM_1000_NS8cuda_cub20__uninitialized_copy7functorINS7_7pointerI11AutomobilisNS8_3tagENS7_11use_defaultESE_EESF_EEEEvT0_T1_,@"STO_CUDA_ENTRY STV_DEFAULT"
_ZN3cub18CUB_300001_SM_10006detail8for_each13static_kernelINS2_12policy_hub_t12policy_500_tElN6thrust24THRUST_300001_SM_1000_NS8cuda_cub20__uninitialized_copy7functorINS7_7pointerI11AutomobilisNS8_3tagENS7_11use_defaultESE_EESF_EEEEvT0_T1_:
.text._ZN3cub18CUB_300001_SM_10006detail8for_each13static_kernelINS2_12policy_hub_t12policy_500_tElN6thrust24THRUST_300001_SM_1000_NS8cuda_cub20__uninitialized_copy7functorINS7_7pointerI11AutomobilisNS8_3tagENS7_11use_defaultESE_EESF_EEEEvT0_T1_:
        /* <DEDUP_REMOVED lines=61> */
.L_x_501:
        /* <DEDUP_REMOVED lines=41> */
.L_x_503:
[----:B------:R-:W-:Y:S05]  /*0660*/  BSYNC.RECONVERGENT B0 ;  /* 0x0000000000007941 */ /* 0x000fea0003800200 */
.L_x_502:
        /* <DEDUP_REMOVED lines=32> */
.L_x_504:
        /* <DEDUP_REMOVED lines=9> */
.L_x_530:


//--------------------- .text._ZN3cub18CUB_300001_SM_10006detail8for_each13static_kernelINS2_12policy_hub_t12policy_500_tElN6thrust24THRUST_300001_SM_1000_NS8cuda_cub20__uninitialized_copy7functorINS7_10device_ptrI11AutomobilisEENS7_7pointerISC_NS8_3tagENS7_11use_defaultESG_EEEEEEvT0_T1_ --------------------------
	.section	.text._ZN3cub18CUB_300001_SM_10006detail8for_each13static_kernelINS2_12policy_hub_t12policy_500_tElN6thrust24THRUST_300001_SM_1000_NS8cuda_cub20__uninitialized_copy7functorINS7_10device_ptrI11AutomobilisEENS7_7pointerISC_NS8_3tagENS7_11use_defaultESG_EEEEEEvT0_T1_,"ax",@progbits
	.align	128
        .global         _ZN3cub18CUB_300001_SM_10006detail8for_each13static_kernelINS2_12policy_hub_t12policy_500_tElN6thrust24THRUST_300001_SM_1000_NS8cuda_cub20__uninitialized_copy7functorINS7_10device_ptrI11AutomobilisEENS7_7pointerISC_NS8_3tagENS7_11use_defaultESG_EEEEEEvT0_T1_
        .type           _ZN3cub18CUB_300001_SM_10006detail8for_each13static_kernelINS2_12policy_hub_t12policy_500_tElN6thrust24THRUST_300001_SM_1000_NS8cuda_cub20__uninitialized_copy7functorINS7_10device_ptrI11AutomobilisEENS7_7pointerISC_NS8_3tagENS7_11use_defaultESG_EEEEEEvT0_T1_,@function
        .size           _ZN3cub18CUB_300001_SM_10006detail8for_each13static_kernelINS2_12policy_hub_t12policy_500_tElN6thrust24THRUST_300001_SM_1000_NS8cuda_cub20__uninitialized_copy7functorINS7_10device_ptrI11AutomobilisEENS7_7pointerISC_NS8_3tagENS7_11use_defaultESG_EEEEEEvT0_T1_,(.L_x_531 - _ZN3cub18CUB_300001_SM_10006detail8for_each13static_kernelINS2_12policy_hub_t12policy_500_tElN6thrust24THRUST_300001_SM_1000_NS8cuda_cub20__uninitialized_copy7functorINS7_10device_ptrI11AutomobilisEENS7_7pointerISC_NS8_3tagENS7_11use_defaultESG_EEEEEEvT0_T1_)
        .other          _ZN3cub18CUB_300001_SM_10006detail8for_each13static_kernelINS2_12policy_hub_t12policy_500_tElN6thrust24THRUST_300001_SM_1000_NS8cuda_cub20__uninitialized_copy7functorINS7_10device_ptrI11AutomobilisEENS7_7pointerISC_NS8_3tagENS7_11use_defaultESG_EEEEEEvT0_T1_,@"STO_CUDA_ENTRY STV_DEFAULT"
_ZN3cub18CUB_300001_SM_10006detail8for_each13static_kernelINS2_12policy_hub_t12policy_500_tElN6thrust24THRUST_300001_SM_1000_NS8cuda_cub20__uninitialized_copy7functorINS7_10device_ptrI11AutomobilisEENS7_7pointerISC_NS8_3tagENS7_11use_defaultESG_EEEEEEvT0_T1_:
.text._ZN3cub18CUB_300001_SM_10006detail8for_each13static_kernelINS2_12policy_hub_t12policy_500_tElN6thrust24THRUST_300001_SM_1000_NS8cuda_cub20__uninitialized_copy7functorINS7_10device_ptrI11AutomobilisEENS7_7pointerISC_NS8_3tagENS7_11use_defaultESG_EEEEEEvT0_T1_:
        /* <DEDUP_REMOVED lines=61> */
.L_x_505:
        /* <DEDUP_REMOVED lines=41> */
.L_x_507:
[----:B------:R-:W-:Y:S05]  /*0660*/  BSYNC.RECONVERGENT B0 ;  /* 0x0000000000007941 */ /* 0x000fea0003800200 */
.L_x_506:
        /* <DEDUP_REMOVED lines=32> */
.L_x_508:
        /* <DEDUP_REMOVED lines=9> */
.L_x_531:


//--------------------- .text._ZN3cub18CUB_300001_SM_10006detail8for_each13static_kernelINS2_12policy_hub_t12policy_500_tElNS2_12op_wrapper_tIlN6thrust24THRUST_300001_SM_1000_NS6detail23allocator_traits_detail5gozerENS8_7pointerI11AutomobilisNS8_8cuda_cub3tagENS8_11use_defaultESG_EEEEEEvT0_T1_ --------------------------
	.section	.text._ZN3cub18CUB_300001_SM_10006detail8for_each13static_kernelINS2_12policy_hub_t12policy_500_tElNS2_12op_wrapper_tIlN6thrust24THRUST_300001_SM_1000_NS6detail23allocator_traits_detail5gozerENS8_7pointerI11AutomobilisNS8_8cuda_cub3tagENS8_11use_defaultESG_EEEEEEvT0_T1_,"ax",@progbits
	.align	128
        .global         _ZN3cub18CUB_300001_SM_10006detail8for_each13static_kernelINS2_12policy_hub_t12policy_500_tElNS2_12op_wrapper_tIlN6thrust24THRUST_300001_SM_1000_NS6detail23allocator_traits_detail5gozerENS8_7pointerI11AutomobilisNS8_8cuda_cub3tagENS8_11use_defaultESG_EEEEEEvT0_T1_
        .type           _ZN3cub18CUB_300001_SM_10006detail8for_each13static_kernelINS2_12policy_hub_t12policy_500_tElNS2_12op_wrapper_tIlN6thrust24THRUST_300001_SM_1000_NS6detail23allocator_traits_detail5gozerENS8_7pointerI11AutomobilisNS8_8cuda_cub3tagENS8_11use_defaultESG_EEEEEEvT0_T1_,@function
        .size           _ZN3cub18CUB_300001_SM_10006detail8for_each13static_kernelINS2_12policy_hub_t12policy_500_tElNS2_12op_wrapper_tIlN6thrust24THRUST_300001_SM_1000_NS6detail23allocator_traits_detail5gozerENS8_7pointerI11AutomobilisNS8_8cuda_cub3tagENS8_11use_defaultESG_EEEEEEvT0_T1_,(.L_x_532 - _ZN3cub18CUB_300001_SM_10006detail8for_each13static_kernelINS2_12policy_hub_t12policy_500_tElNS2_12op_wrapper_tIlN6thrust24THRUST_300001_SM_1000_NS6detail23allocator_traits_detail5gozerENS8_7pointerI11AutomobilisNS8_8cuda_cub3tagENS8_11use_defaultESG_EEEEEEvT0_T1_)
        .other          _ZN3cub18CUB_300001_SM_10006detail8for_each13static_kernelINS2_12policy_hub_t12policy_500_tElNS2_12op_wrapper_tIlN6thrust24THRUST_300001_SM_1000_NS6detail23allocator_traits_detail5gozerENS8_7pointerI11AutomobilisNS8_8cuda_cub3tagENS8_11use_defaultESG_EEEEEEvT0_T1_,@"STO_CUDA_ENTRY STV_DEFAULT"
_ZN3cub18CUB_300001_SM_10006detail8for_each13static_kernelINS2_12policy_hub_t12policy_500_tElNS2_12op_wrapper_tIlN6thrust24THRUST_300001_SM_1000_NS6detail23allocator_traits_detail5gozerENS8_7pointerI11AutomobilisNS8_8cuda_cub3tagENS8_11use_defaultESG_EEEEEEvT0_T1_:
.text._ZN3cub18CUB_300001_SM_10006detail8for_each13static_kernelINS2_12policy_hub_t12policy_500_tElNS2_12op_wrapper_tIlN6thrust24THRUST_300001_SM_1000_NS6detail23allocator_traits_detail5gozerENS8_7pointerI11AutomobilisNS8_8cuda_cub3tagENS8_11use_defaultESG_EEEEEEvT0_T1_:
[----:B------:R-:W-:Y:S01]  /*0000*/  LDC R1, c[0x0][0x37c] ;  /* 0x0000df00ff017b82 */ /* 0x000fe20000000800 */
[----:B------:R-:W-:Y:S05]  /*0010*/  EXIT ;  /* 0x000000000000794d */ /* 0x000fea0003800000 */
.L_x_509:
        /* <DEDUP_REMOVED lines=14> */
.L_x_532:


//--------------------- .text._ZN3cub18CUB_300001_SM_10006detail8for_each13static_kernelINS2_12policy_hub_t12policy_500_tEmNS2_12op_wrapper_tImN6thrust24THRUST_300001_SM_1000_NS6detail23allocator_traits_detail24construct1_via_allocatorINS9_18no_throw_allocatorINS9_19temporary_allocatorI11AutomobilisNS8_8cuda_cub3tagEEEEEEENS8_7pointerISE_SG_NS8_11use_defaultESL_EEEEEEvT0_T1_ --------------------------
	.section	.text._ZN3cub18CUB_300001_SM_10006detail8for_each13static_kernelINS2_12policy_hub_t12policy_500_tEmNS2_12op_wrapper_tImN6thrust24THRUST_300001_SM_1000_NS6detail23allocator_traits_detail24construct1_via_allocatorINS9_18no_throw_allocatorINS9_19temporary_allocatorI11AutomobilisNS8_8cuda_cub3tagEEEEEEENS8_7pointerISE_SG_NS8_11use_defaultESL_EEEEEEvT0_T1_,"ax",@progbits
	.align	128
        .global         _ZN3cub18CUB_300001_SM_10006detail8for_each13static_kernelINS2_12policy_hub_t12policy_500_tEmNS2_12op_wrapper_tImN6thrust24THRUST_300001_SM_1000_NS6detail23allocator_traits_detail24construct1_via_allocatorINS9_18no_throw_allocatorINS9_19temporary_allocatorI11AutomobilisNS8_8cuda_cub3tagEEEEEEENS8_7pointerISE_SG_NS8_11use_defaultESL_EEEEEEvT0_T1_
        .type           _ZN3cub18CUB_300001_SM_10006detail8for_each13static_kernelINS2_12policy_hub_t12policy_500_tEmNS2_12op_wrapper_tImN6thrust24THRUST_300001_SM_1000_NS6detail23allocator_traits_detail24construct1_via_allocatorINS9_18no_throw_allocatorINS9_19temporary_allocatorI11AutomobilisNS8_8cuda_cub3tagEEEEEEENS8_7pointerISE_SG_NS8_11use_defaultESL_EEEEEEvT0_T1_,@function
        .size           _ZN3cub18CUB_300001_SM_10006detail8for_each13static_kernelINS2_12policy_hub_t12policy_500_tEmNS2_12op_wrapper_tImN6thrust24THRUST_300001_SM_1000_NS6detail23allocator_traits_detail24construct1_via_allocatorINS9_18no_throw_allocatorINS9_19temporary_allocatorI11AutomobilisNS8_8cuda_cub3tagEEEEEEENS8_7pointerISE_SG_NS8_11use_defaultESL_EEEEEEvT0_T1_,(.L_x_533 - _ZN3cub18CUB_300001_SM_10006detail8for_each13static_kernelINS2_12policy_hub_t12policy_500_tEmNS2_12op_wrapper_tImN6thrust24THRUST_300001_SM_1000_NS6detail23allocator_traits_detail24construct1_via_allocatorINS9_18no_throw_allocatorINS9_19temporary_allocatorI11AutomobilisNS8_8cuda_cub3tagEEEEEEENS8_7pointerISE_SG_NS8_11use_defaultESL_EEEEEEvT0_T1_)
        .other          _ZN3cub18CUB_300001_SM_10006detail8for_each13static_kernelINS2_12policy_hub_t12policy_500_tEmNS2_12op_wrapper_tImN6thrust24THRUST_300001_SM_1000_NS6detail23allocator_traits_detail24construct1_via_allocatorINS9_18no_throw_allocatorINS9_19temporary_allocatorI11AutomobilisNS8_8cuda_cub3tagEEEEEEENS8_7pointerISE_SG_NS8_11use_defaultESL_EEEEEEvT0_T1_,@"STO_CUDA_ENTRY STV_DEFAULT"
_ZN3cub18CUB_300001_SM_10006detail8for_each13static_kernelINS2_12policy_hub_t12policy_500_tEmNS2_12op_wrapper_tImN6thrust24THRUST_300001_SM_1000_NS6detail23allocator_traits_detail24construct1_via_allocatorINS9_18no_throw_allocatorINS9_19temporary_allocatorI11AutomobilisNS8_8cuda_cub3tagEEEEEEENS8_7pointerISE_SG_NS8_11use_defaultESL_EEEEEEvT0_T1_:
.text._ZN3cub18CUB_300001_SM_10006detail8for_each13static_kernelINS2_12policy_hub_t12policy_500_tEmNS2_12op_wrapper_tImN6thrust24THRUST_300001_SM_1000_NS6detail23allocator_traits_detail24construct1_via_allocatorINS9_18no_throw_allocatorINS9_19temporary_allocatorI11AutomobilisNS8_8cuda_cub3tagEEEEEEENS8_7pointerISE_SG_NS8_11use_defaultESL_EEEEEEvT0_T1_:
        /* <DEDUP_REMOVED lines=85> */
.L_x_511:
        /* <DEDUP_REMOVED lines=12> */
.L_x_510:
        /* <DEDUP_REMOVED lines=80> */
.L_x_513:
[----:B------:R-:W-:Y:S05]  /*0b10*/  BSYNC.RECONVERGENT B0 ;  /* 0x0000000000007941 */ /* 0x000fea0003800200 */
.L_x_512:
[----:B------:R-:W-:Y:S05]  /*0b20*/  @!P0 EXIT ;  /* 0x000000000000894d */ /* 0x000fea0003800000 */
[----:B------:R1:W-:Y:S01]  /*0b30*/  STG.E desc[UR8][R6.64+0x5040], RZ ;  /* 0x005040ff06007986 */ /* 0x0003e2000c101908 */
[----:B------:R-:W-:Y:S01]  /*0b40*/  HFMA2 R0, -RZ, RZ, 0, 1.9073486328125e-06 ;  /* 0x00000020ff007431 */ /* 0x000fe200000001ff */
[----:B------:R-:W-:Y:S01]  /*0b50*/  UMOV UR5, 0x5000 ;  /* 0x0000500000057882 */ /* 0x000fe20000000000 */
[----:B------:R-:W-:Y:S01]  /*0b60*/  UMOV UR4, URZ ;  /* 0x000000ff00047c82 */ /* 0x000fe20008000000 */
[----:B------:R1:W-:Y:S04]  /*0b70*/  STG.E.64 desc[UR8][R6.64+0x5048], RZ ;  /* 0x005048ff06007986 */ /* 0x0003e8000c101b08 */
.L_x_514:
        /* <DEDUP_REMOVED lines=12> */
.L_x_515:
        /* <DEDUP_REMOVED lines=12> */
.L_x_533:


//--------------------- .text._ZN3cub18CUB_300001_SM_10006detail11EmptyKernelIvEEvv --------------------------
	.section	.text._ZN3cub18CUB_300001_SM_10006detail11EmptyKernelIvEEvv,"ax",@progbits
	.align	128
        .global         _ZN3cub18CUB_300001_SM_10006detail11EmptyKernelIvEEvv
        .type           _ZN3cub18CUB_300001_SM_10006detail11EmptyKernelIvEEvv,@function
        .size           _ZN3cub18CUB_300001_SM_10006detail11EmptyKernelIvEEvv,(.L_x_534 - _ZN3cub18CUB_300001_SM_10006detail11EmptyKernelIvEEvv)
        .other          _ZN3cub18CUB_300001_SM_10006detail11EmptyKernelIvEEvv,@"STO_CUDA_ENTRY STV_DEFAULT"
_ZN3cub18CUB_300001_SM_10006detail11EmptyKernelIvEEvv:
.text._ZN3cub18CUB_300001_SM_10006detail11EmptyKernelIvEEvv:
[----:B------:R-:W-:Y:S01]  /*0000*/  LDC R1, c[0x0][0x37c] ;  /* 0x0000df00ff017b82 */ /* 0x000fe20000000800 */
[----:B------:R-:W-:Y:S05]  /*0010*/  EXIT ;  /* 0x000000000000794d */ /* 0x000fea0003800000 */
.L_x_516:
        /* <DEDUP_REMOVED lines=14> */
.L_x_534:


//--------------------- .nv.shared.reserved.0     --------------------------
	.section	.nv.shared.reserved.0,"aw",@nobits
	.weak		__nv_reservedSMEM_offset_0_alias
	.size		__nv_reservedSMEM_offset_0_alias, 0, 64
	.other		__nv_reservedSMEM_offset_0_alias,@"STO_CUDA_RESERVED_SHARED STV_DEFAULT"
__nv_reservedSMEM_offset_0_alias:
	.zero		0
	.zero		64


//--------------------- .nv.global                --------------------------
	.section	.nv.global,"aw",@nobits
.nv.global:
	.type		_ZN34_INTERNAL_8d736594_4_k_cu_89637d986thrust24THRUST_300001_SM_1000_NS3seqE,@object
	.size		_ZN34_INTERNAL_8d736594_4_k_cu_89637d986thrust24THRUST_300001_SM_1000_NS3seqE,(_ZN34_INTERNAL_8d736594_4_k_cu_89637d984cuda3std3__48in_placeE - _ZN34_INTERNAL_8d736594_4_k_cu_89637d986thrust24THRUST_300001_SM_1000_NS3seqE)
_ZN34_INTERNAL_8d736594_4_k_cu_89637d986thrust24THRUST_300001_SM_1000_NS3seqE:
	.zero		1
	.type		_ZN34_INTERNAL_8d736594_4_k_cu_89637d984cuda3std3__48in_placeE,@object
	.size		_ZN34_INTERNAL_8d736594_4_k_cu_89637d984cuda3std3__48in_placeE,(_ZN34_INTERNAL_8d736594_4_k_cu_89637d984cuda3std6ranges3__45__cpo4sizeE - _ZN34_INTERNAL_8d736594_4_k_cu_89637d984cuda3std3__48in_placeE)
_ZN34_INTERNAL_8d736594_4_k_cu_89637d984cuda3std3__48in_placeE:
	.zero		1
	.type		_ZN34_INTERNAL_8d736594_4_k_cu_89637d984cuda3std6ranges3__45__cpo4sizeE,@object
	.size		_ZN34_INTERNAL_8d736594_4_k_cu_89637d984cuda3std6ranges3__45__cpo4sizeE,(_ZN34_INTERNAL_8d736594_4_k_cu_89637d986thrust24THRUST_300001_SM_1000_NS12placeholders2_3E - _ZN34_INTERNAL_8d736594_4_k_cu_89637d984cuda3std6ranges3__45__cpo4sizeE)
_ZN34_INTERNAL_8d736594_4_k_cu_89637d984cuda3std6ranges3__45__cpo4sizeE:
	.zero		1
	.type		_ZN34_INTERNAL_8d736594_4_k_cu_89637d986thrust24THRUST_300001_SM_1000_NS12placeholders2_3E,@object
	.size		_ZN34_INTERNAL_8d736594_4_k_cu_89637d986thrust24THRUST_300001_SM_1000_NS12placeholders2_3E,(_ZN34_INTERNAL_8d736594_4_k_cu_89637d984cuda3std3__45__cpo6cbeginE - _ZN34_INTERNAL_8d736594_4_k_cu_89637d986thrust24THRUST_300001_SM_1000_NS12placeholders2_3E)
_ZN34_INTERNAL_8d736594_4_k_cu_89637d986thrust24THRUST_300001_SM_1000_NS12placeholders2_3E:
	.zero		1
	.type		_ZN34_INTERNAL_8d736594_4_k_cu_89637d984cuda3std3__45__cpo6cbeginE,@object
	.size		_ZN34_INTERNAL_8d736594_4_k_cu_89637d984cuda3std3__45__cpo6cbeginE,(_ZN34_INTERNAL_8d736594_4_k_cu_89637d984cuda3std6ranges3__45__cpo6cbeginE - _ZN34_INTERNAL_8d736594_4_k_cu_89637d984cuda3std3__45__cpo6cbeginE)
_ZN34_INTERNAL_8d736594_4_k_cu_89637d984cuda3std3__45__cpo6cbeginE:
	.zero		1
	.type		_ZN34_INTERNAL_8d736594_4_k_cu_89637d984cuda3std6ranges3__45__cpo6cbeginE,@object
	.size		_ZN34_INTERNAL_8d736594_4_k_cu_89637d984cuda3std6ranges3__45__cpo6cbeginE,(_ZN34_INTERNAL_8d736594_4_k_cu_89637d986thrust24THRUST_300001_SM_1000_NS12placeholders2_7E - _ZN34_INTERNAL_8d736594_4_k_cu_89637d984cuda3std6ranges3__45__cpo6cbeginE)
_ZN34_INTERNAL_8d736594_4_k_cu_89637d984cuda3std6ranges3__45__cpo6cbeginE:
	.zero		1
	.type		_ZN34_INTERNAL_8d736594_4_k_cu_89637d986thrust24THRUST_300001_SM_1000_NS12placeholders2_7E,@object
	.size		_ZN34_INTERNAL_8d736594_4_k_cu_89637d986thrust24THRUST_300001_SM_1000_NS12placeholders2_7E,(_ZN34_INTERNAL_8d736594_4_k_cu_89637d984cuda3std3__45__cpo7crbeginE - _ZN34_INTERNAL_8d736594_4_k_cu_89637d986thrust24THRUST_300001_SM_1000_NS12placeholders2_7E)
_ZN34_INTERNAL_8d736594_4_k_cu_89637d986thrust24THRUST_300001_SM_1000_NS12placeholders2_7E:
	.zero		1
	.type		_ZN34_INTERNAL_8d736594_4_k_cu_89637d984cuda3std3__45__cpo7crbeginE,@object
	.size		_ZN34_INTERNAL_8d736594_4_k_cu_89637d984cuda3std3__45__cpo7crbeginE,(_ZN34_INTERNAL_8d736594_4_k_cu_89637d984cuda3std6ranges3__45__cpo4nextE - _ZN34_INTERNAL_8d736594_4_k_cu_89637d984cuda3std3__45__cpo7crbeginE)
_ZN34_INTERNAL_8d736594_4_k_cu_89637d984cuda3std3__45__cpo7crbeginE:
	.zero		1
	.type		_ZN34_INTERNAL_8d736594_4_k_cu_89637d984cuda3std6ranges3__45__cpo4nextE,@object
	.size		_ZN34_INTERNAL_8d736594_4_k_cu_89637d984cuda3std6ranges3__45__cpo4nextE,(_ZN34_INTERNAL_8d736594_4_k_cu_89637d984cuda3std6ranges3__45__cpo4swapE - _ZN34_INTERNAL_8d736594_4_k_cu_89637d984cuda3std6ranges3__45__cpo4nextE)
_ZN34_INTERNAL_8d736594_4_k_cu_89637d984cuda3std6ranges3__45__cpo4nextE:
	.zero		1
	.type		_ZN34_INTERNAL_8d736594_4_k_cu_89637d984cuda3std6ranges3__45__cpo4swapE,@object
	.size		_ZN34_INTERNAL_8d736594_4_k_cu_89637d984cuda3std6ranges3__45__cpo4swapE,(_ZN34_INTERNAL_8d736594_4_k_cu_89637d986thrust24THRUST_300001_SM_1000_NS8cuda_cub10par_nosyncE - _ZN34_INTERNAL_8d736594_4_k_cu_89637d984cuda3std6ranges3__45__cpo4swapE)
_ZN34_INTERNAL_8d736594_4_k_cu_89637d984cuda3std6ranges3__45__cpo4swapE:
	.zero		1
	.type		_ZN34_INTERNAL_8d736594_4_k_cu_89637d986thrust24THRUST_300001_SM_1000_NS8cuda_cub10par_nosyncE,@object
	.size		_ZN34_INTERNAL_8d736594_4_k_cu_89637d986thrust24THRUST_300001_SM_1000_NS8cuda_cub10par_nosyncE,(_ZN34_INTERNAL_8d736594_4_k_cu_89637d986thrust24THRUST_300001_SM_1000_NS12placeholders2_9E - _ZN34_INTERNAL_8d736594_4_k_cu_89637d986thrust24THRUST_300001_SM_1000_NS8cuda_cub10par_nosyncE)
_ZN34_INTERNAL_8d736594_4_k_cu_89637d986thrust24THRUST_300001_SM_1000_NS8cuda_cub10par_nosyncE:
	.zero		1
	.type		_ZN34_INTERNAL_8d736594_4_k_cu_89637d986thrust24THRUST_300001_SM_1000_NS12placeholders2_9E,@object
	.size		_ZN34_INTERNAL_8d736594_4_k_cu_89637d986thrust24THRUST_300001_SM_1000_NS12placeholders2_9E,(_ZN34_INTERNAL_8d736594_4_k_cu_89637d984cuda3std3__436_GLOBAL__N__8d736594_4_k_cu_89637d986ignoreE - _ZN34_INTERNAL_8d736594_4_k_cu_89637d986thrust24THRUST_300001_SM_1000_NS12placeholders2_9E)
_ZN34_INTERNAL_8d736594_4_k_cu_89637d986thrust24THRUST_300001_SM_1000_NS12placeholders2_9E:
	.zero		1
	.type		_ZN34_INTERNAL_8d736594_4_k_cu_89637d984cuda3std3__436_GLOBAL__N__8d736594_4_k_cu_89637d986ignoreE,@object
	.size		_ZN34_INTERNAL_8d736594_4_k_cu_89637d984cuda3std3__436_GLOBAL__N__8d736594_4_k_cu_89637d986ignoreE,(_ZN34_INTERNAL_8d736594_4_k_cu_89637d984cuda3std6ranges3__45__cpo4dataE - _ZN34_INTERNAL_8d736594_4_k_cu_89637d984cuda3std3__436_GLOBAL__N__8d736594_4_k_cu_89637d986ignoreE)
_ZN34_INTERNAL_8d736594_4_k_cu_89637d984cuda3std3__436_GLOBAL__N__8d736594_4_k_cu_89637d986ignoreE:
	.zero		1
	.type		_ZN34_INTERNAL_8d736594_4_k_cu_89637d984cuda3std6ranges3__45__cpo4dataE,@object
	.size		_ZN34_INTERNAL_8d736594_4_k_cu_89637d984cuda3std6ranges3__45__cpo4dataE,(_ZN34_INTERNAL_8d736594_4_k_cu_89637d986thrust24THRUST_300001_SM_1000_NS12placeholders2_1E - _ZN34_INTERNAL_8d736594_4_k_cu_89637d984cuda3std6ranges3__45__cpo4dataE)
_ZN34_INTERNAL_8d736594_4_k_cu_89637d984cuda3std6ranges3__45__cpo4dataE:
	.zero		1
	.type		_ZN34_INTERNAL_8d736594_4_k_cu_89637d986thrust24THRUST_300001_SM_1000_NS12placeholders2_1E,@object
	.size		_ZN34_INTERNAL_8d736594_4_k_cu_89637d986thrust24THRUST_300001_SM_1000_NS12placeholders2_1E,(_ZN34_INTERNAL_8d736594_4_k_cu_89637d984cuda3std3__45__cpo5beginE - _ZN34_INTERNAL_8d736594_4_k_cu_89637d986thrust24THRUST_300001_SM_1000_NS12placeholders2_1E)
_ZN34_INTERNAL_8d736594_4_k_cu_89637d986thrust24THRUST_300001_SM_1000_NS12placeholders2_1E:
	.zero		1
	.type		_ZN34_INTERNAL_8d736594_4_k_cu_89637d984cuda3std3__45__cpo5beginE,@object
	.size		_ZN34_INTERNAL_8d736594_4_k_cu_89637d984cuda3std3__45__cpo5beginE,(_ZN34_INTERNAL_8d736594_4_k_cu_89637d984cuda3std6ranges3__45__cpo5beginE - _ZN34_INTERNAL_8d736594_4_k_cu_89637d984cuda3std3__45__cpo5beginE)
_ZN34_INTERNAL_8d736594_4_k_cu_89637d984cuda3std3__45__cpo5beginE:
	.zero		1
	.type		_ZN34_INTERNAL_8d736594_4_k_cu_89637d984cuda3std6ranges3__45__cpo5beginE,@object
	.size		_ZN34_INTERNAL_8d736594_4_k_cu_89637d984cuda3std6ranges3__45__cpo5beginE,(_ZN34_INTERNAL_8d736594_4_k_cu_89637d986thrust24THRUST_300001_SM_1000_NS12placeholders2_5E - _ZN34_INTERNAL_8d736594_4_k_cu_89637d984cuda3std6ranges3__45__cpo5beginE)
_ZN34_INTERNAL_8d736594_4_k_cu_89637d984cuda3std6ranges3__45__cpo5beginE:
	.zero		1
	.type		_ZN34_INTERNAL_8d736594_4_k_cu_89637d986thrust24THRUST_300001_SM_1000_NS12placeholders2_5E,@object
	.size		_ZN34_INTERNAL_8d736594_4_k_cu_89637d986thrust24THRUST_300001_SM_1000_NS12placeholders2_5E,(_ZN34_INTERNAL_8d736594_4_k_cu_89637d984cuda3std3__45__cpo6rbeginE - _ZN34_INTERNAL_8d736594_4_k_cu_89637d986thrust24THRUST_300001_SM_1000_NS12placeholders2_5E)
_ZN34_INTERNAL_8d736594_4_k_cu_89637d986thrust24THRUST_300001_SM_1000_NS12placeholders2_5E:
	.zero		1
	.type		_ZN34_INTERNAL_8d736594_4_k_cu_89637d984cuda3std3__45__cpo6rbeginE,@object
	.size		_ZN34_INTERNAL_8d736594_4_k_cu_89637d984cuda3std3__45__cpo6rbeginE,(_ZN34_INTERNAL_8d736594_4_k_cu_89637d984cuda3std6ranges3__45__cpo7advanceE - _ZN34_INTERNAL_8d736594_4_k_cu_89637d984cuda3std3__45__cpo6rbeginE)
_ZN34_INTERNAL_8d736594_4_k_cu_89637d984cuda3std3__45__cpo6rbeginE:
	.zero		1
	.type		_ZN34_INTERNAL_8d736594_4_k_cu_89637d984cuda3std6ranges3__45__cpo7advanceE,@object
	.size		_ZN34_INTERNAL_8d736594_4_k_cu_89637d984cuda3std6ranges3__45__cpo7advanceE,(_ZN34_INTERNAL_8d736594_4_k_cu_89637d984cuda3std3__47nulloptE - _ZN34_INTERNAL_8d736594_4_k_cu_89637d984cuda3std6ranges3__45__cpo7advanceE)
_ZN34_INTERNAL_8d736594_4_k_cu_89637d984cuda3std6ranges3__45__cpo7advanceE:
	.zero		1
	.type		_ZN34_INTERNAL_8d736594_4_k_cu_89637d984cuda3std3__47nulloptE,@object
	.size		_ZN34_INTERNAL_8d736594_4_k_cu_89637d984cuda3std3__47nulloptE,(_ZN34_INTERNAL_8d736594_4_k_cu_89637d984cuda3std6ranges3__45__cpo8distanceE - _ZN34_INTERNAL_8d736594_4_k_cu_89637d984cuda3std3__47nulloptE)
_ZN34_INTERNAL_8d736594_4_k_cu_89637d984cuda3std3__47nulloptE:
	.zero		1
	.type		_ZN34_INTERNAL_8d736594_4_k_cu_89637d984cuda3std6ranges3__45__cpo8distanceE,@object
	.size		_ZN34_INTERNAL_8d736594_4_k_cu_89637d984cuda3std6ranges3__45__cpo8distanceE,(_ZN34_INTERNAL_8d736594_4_k_cu_89637d986thrust24THRUST_300001_SM_1000_NS12placeholders3_10E - _ZN34_INTERNAL_8d736594_4_k_cu_89637d984cuda3std6ranges3__45__cpo8distanceE)
_ZN34_INTERNAL_8d736594_4_k_cu_89637d984cuda3std6ranges3__45__cpo8distanceE:
	.zero		1
	.type		_ZN34_INTERNAL_8d736594_4_k_cu_89637d986thrust24THRUST_300001_SM_1000_NS12placeholders3_10E,@object
	.size		_ZN34_INTERNAL_8d736594_4_k_cu_89637d986thrust24THRUST_300001_SM_1000_NS12placeholders3_10E,(_ZN34_INTERNAL_8d736594_4_k_cu_89637d984cuda3std3__419piecewise_constructE - _ZN34_INTERNAL_8d736594_4_k_cu_89637d986thrust24THRUST_300001_SM_1000_NS12placeholders3_10E)
_ZN34_INTERNAL_8d736594_4_k_cu_89637d986thrust24THRUST_300001_SM_1000_NS12placeholders3_10E:
	.zero		1
	.type		_ZN34_INTERNAL_8d736594_4_k_cu_89637d984cuda3std3__419piecewise_constructE,@object
	.size		_ZN34_INTERNAL_8d736594_4_k_cu_89637d984cuda3std3__419piecewise_constructE,(_ZN34_INTERNAL_8d736594_4_k_cu_89637d984cuda3std6ranges3__45__cpo5cdataE - _ZN34_INTERNAL_8d736594_4_k_cu_89637d984cuda3std3__419piecewise_constructE)
_ZN34_INTERNAL_8d736594_4_k_cu_89637d984cuda3std3__419piecewise_constructE:
	.zero		1
	.type		_ZN34_INTERNAL_8d736594_4_k_cu_89637d984cuda3std6ranges3__45__cpo5cdataE,@object
	.size		_ZN34_INTERNAL_8d736594_4_k_cu_89637d984cuda3std6ranges3__45__cpo5cdataE,(_ZN34_INTERNAL_8d736594_4_k_cu_89637d986thrust24THRUST_300001_SM_1000_NS12placeholders2_2E - _ZN34_INTERNAL_8d736594_4_k_cu_89637d984cuda3std6ranges3__45__cpo5cdataE)
_ZN34_INTERNAL_8d736594_4_k_cu_89637d984cuda3std6ranges3__45__cpo5cdataE:
	.zero		1
	.type		_ZN34_INTERNAL_8d736594_4_k_cu_89637d986thrust24THRUST_300001_SM_1000_NS12placeholders2_2E,@object
	.size		_ZN34_INTERNAL_8d736594_4_k_cu_89637d986thrust24THRUST_300001_SM_1000_NS12placeholders2_2E,(_ZN34_INTERNAL_8d736594_4_k_cu_89637d984cuda3std3__45__cpo3endE - _ZN34_INTERNAL_8d736594_4_k_cu_89637d986thrust24THRUST_300001_SM_1000_NS12placeholders2_2E)
_ZN34_INTERNAL_8d736594_4_k_cu_89637d986thrust24THRUST_300001_SM_1000_NS12placeholders2_2E:
	.zero		1
	.type		_ZN34_INTERNAL_8d736594_4_k_cu_89637d984cuda3std3__45__cpo3endE,@object
	.size		_ZN34_INTERNAL_8d736594_4_k_cu_89637d984cuda3std3__45__cpo3endE,(_ZN34_INTERNAL_8d736594_4_k_cu_89637d984cuda3std6ranges3__45__cpo3endE - _ZN34_INTERNAL_8d736594_4_k_cu_89637d984cuda3std3__45__cpo3endE)
_ZN34_INTERNAL_8d736594_4_k_cu_89637d984cuda3std3__45__cpo3endE:
	.zero		1
	.type		_ZN34_INTERNAL_8d736594_4_k_cu_89637d984cuda3std6ranges3__45__cpo3endE,@object
	.size		_ZN34_INTERNAL_8d736594_4_k_cu_89637d984cuda3std6ranges3__45__cpo3endE,(_ZN34_INTERNAL_8d736594_4_k_cu_89637d986thrust24THRUST_300001_SM_1000_NS12placeholders2_6E - _ZN34_INTERNAL_8d736594_4_k_cu_89637d984cuda3std6ranges3__45__cpo3endE)
_ZN34_INTERNAL_8d736594_4_k_cu_89637d984cuda3std6ranges3__45__cpo3endE:
	.zero		1
	.type		_ZN34_INTERNAL_8d736594_4_k_cu_89637d986thrust24THRUST_300001_SM_1000_NS12placeholders2_6E,@object
	.size		_ZN34_INTERNAL_8d736594_4_k_cu_89637d986thrust24THRUST_300001_SM_1000_NS12placeholders2_6E,(_ZN34_INTERNAL_8d736594_4_k_cu_89637d984cuda3std3__45__cpo4rendE - _ZN34_INTERNAL_8d736594_4_k_cu_89637d986thrust24THRUST_300001_SM_1000_NS12placeholders2_6E)
_ZN34_INTERNAL_8d736594_4_k_cu_89637d986thrust24THRUST_300001_SM_1000_NS12placeholders2_6E:
	.zero		1
	.type		_ZN34_INTERNAL_8d736594_4_k_cu_89637d984cuda3std3__45__cpo4rendE,@object
	.size		_ZN34_INTERNAL_8d736594_4_k_cu_89637d984cuda3std3__45__cpo4rendE,(_ZN34_INTERNAL_8d736594_4_k_cu_89637d984cuda3std6ranges3__45__cpo9iter_swapE - _ZN34_INTERNAL_8d736594_4_k_cu_89637d984cuda3std3__45__cpo4rendE)
_ZN34_INTERNAL_8d736594_4_k_cu_89637d984cuda3std3__45__cpo4rendE:
	.zero		1
	.type		_ZN34_INTERNAL_8d736594_4_k_cu_89637d984cuda3std6ranges3__45__cpo9iter_swapE,@object
	.size		_ZN34_INTERNAL_8d736594_4_k_cu_89637d984cuda3std6ranges3__45__cpo9iter_swapE,(_ZN34_INTERNAL_8d736594_4_k_cu_89637d984cuda3std3__48unexpectE - _ZN34_INTERNAL_8d736594_4_k_cu_89637d984cuda3std6ranges3__45__cpo9iter_swapE)
_ZN34_INTERNAL_8d736594_4_k_cu_89637d984cuda3std6ranges3__45__cpo9iter_swapE:
	.zero		1
	.type		_ZN34_INTERNAL_8d736594_4_k_cu_89637d984cuda3std3__48unexpectE,@object
	.size		_ZN34_INTERNAL_8d736594_4_k_cu_89637d984cuda3std3__48unexpectE,(_ZN34_INTERNAL_8d736594_4_k_cu_89637d986thrust24THRUST_300001_SM_1000_NS8cuda_cub3parE - _ZN34_INTERNAL_8d736594_4_k_cu_89637d984cuda3std3__48unexpectE)
_ZN34_INTERNAL_8d736594_4_k_cu_89637d984cuda3std3__48unexpectE:
	.zero		1
	.type		_ZN34_INTERNAL_8d736594_4_k_cu_89637d986thrust24THRUST_300001_SM_1000_NS8cuda_cub3parE,@object
	.size		_ZN34_INTERNAL_8d736594_4_k_cu_89637d986thrust24THRUST_300001_SM_1000_NS8cuda_cub3parE,(_ZN34_INTERNAL_8d736594_4_k_cu_89637d986thrust24THRUST_300001_SM_1000_NS12placeholders2_4E - _ZN34_INTERNAL_8d736594_4_k_cu_89637d986thrust24THRUST_300001_SM_1000_NS8cuda_cub3parE)
_ZN34_INTERNAL_8d736594_4_k_cu_89637d986thrust24THRUST_300001_SM_1000_NS8cuda_cub3parE:
	.zero		1
	.type		_ZN34_INTERNAL_8d736594_4_k_cu_89637d986thrust24THRUST_300001_SM_1000_NS12placeholders2_4E,@object
	.size		_ZN34_INTERNAL_8d736594_4_k_cu_89637d986thrust24THRUST_300001_SM_1000_NS12placeholders2_4E,(_ZN34_INTERNAL_8d736594_4_k_cu_89637d984cuda3std3__45__cpo4cendE - _ZN34_INTERNAL_8d736594_4_k_cu_89637d986thrust24THRUST_300001_SM_1000_NS12placeholders2_4E)
_ZN34_INTERNAL_8d736594_4_k_cu_89637d986thrust24THRUST_300001_SM_1000_NS12placeholders2_4E:
	.zero		1
	.type		_ZN34_INTERNAL_8d736594_4_k_cu_89637d984cuda3std3__45__cpo4cendE,@object
	.size		_ZN34_INTERNAL_8d736594_4_k_cu_89637d984cuda3std3__45__cpo4cendE,(_ZN34_INTERNAL_8d736594_4_k_cu_89637d984cuda3std6ranges3__45__cpo4cendE - _ZN34_INTERNAL_8d736594_4_k_cu_89637d984cuda3std3__45__cpo4cendE)
_ZN34_INTERNAL_8d736594_4_k_cu_89637d984cuda3std3__45__cpo4cendE:
	.zero		1
	.type		_ZN34_INTERNAL_8d736594_4_k_cu_89637d984cuda3std6ranges3__45__cpo4cendE,@object
	.size		_ZN34_INTERNAL_8d736594_4_k_cu_89637d984cuda3std6ranges3__45__cpo4cendE,(_ZN34_INTERNAL_8d736594_4_k_cu_89637d984cuda3std3__420unreachable_sentinelE - _ZN34_INTERNAL_8d736594_4_k_cu_89637d984cuda3std6ranges3__45__cpo4cendE)
_ZN34_INTERNAL_8d736594_4_k_cu_89637d984cuda3std6ranges3__45__cpo4cendE:
	.zero		1
	.type		_ZN34_INTERNAL_8d736594_4_k_cu_89637d984cuda3std3__420unreachable_sentinelE,@object
	.size		_ZN34_INTERNAL_8d736594_4_k_cu_89637d984cuda3std3__420unreachable_sentinelE,(_ZN34_INTERNAL_8d736594_4_k_cu_89637d984cuda3std6ranges3__45__cpo5ssizeE - _ZN34_INTERNAL_8d736594_4_k_cu_89637d984cuda3std3__420unreachable_sentinelE)
_ZN34_INTERNAL_8d736594_4_k_cu_89637d984cuda3std3__420unreachable_sentinelE:
	.zero		1
	.type		_ZN34_INTERNAL_8d736594_4_k_cu_89637d984cuda3std6ranges3__45__cpo5ssizeE,@object
	.size		_ZN34_INTERNAL_8d736594_4_k_cu_89637d984cuda3std6ranges3__45__cpo5ssizeE,(_ZN34_INTERNAL_8d736594_4_k_cu_89637d986thrust24THRUST_300001_SM_1000_NS12placeholders2_8E - _ZN34_INTERNAL_8d736594_4_k_cu_89637d984cuda3std6ranges3__45__cpo5ssizeE)
_ZN34_INTERNAL_8d736594_4_k_cu_89637d984cuda3std6ranges3__45__cpo5ssizeE:
	.zero		1
	.type		_ZN34_INTERNAL_8d736594_4_k_cu_89637d986thrust24THRUST_300001_SM_1000_NS12placeholders2_8E,@object
	.size		_ZN34_INTERNAL_8d736594_4_k_cu_89637d986thrust24THRUST_300001_SM_1000_NS12placeholders2_8E,(_ZN34_INTERNAL_8d736594_4_k_cu_89637d984cuda3std3__45__cpo5crendE - _ZN34_INTERNAL_8d736594_4_k_cu_89637d986thrust24THRUST_300001_SM_1000_NS12placeholders2_8E)
_ZN34_INTERNAL_8d736594_4_k_cu_89637d986thrust24THRUST_300001_SM_1000_NS12placeholders2_8E:
	.zero		1
	.type		_ZN34_INTERNAL_8d736594_4_k_cu_89637d984cuda3std3__45__cpo5crendE,@object
	.size		_ZN34_INTERNAL_8d736594_4_k_cu_89637d984cuda3std3__45__cpo5crendE,(_ZN34_INTERNAL_8d736594_4_k_cu_89637d984cuda3std6ranges3__45__cpo4prevE - _ZN34_INTERNAL_8d736594_4_k_cu_89637d984cuda3std3__45__cpo5crendE)
_ZN34_INTERNAL_8d736594_4_k_cu_89637d984cuda3std3__45__cpo5crendE:
	.zero		1
	.type		_ZN34_INTERNAL_8d736594_4_k_cu_89637d984cuda3std6ranges3__45__cpo4prevE,@object
	.size		_ZN34_INTERNAL_8d736594_4_k_cu_89637d984cuda3std6ranges3__45__cpo4prevE,(_ZN34_INTERNAL_8d736594_4_k_cu_89637d984cuda3std6ranges3__45__cpo9iter_moveE - _ZN34_INTERNAL_8d736594_4_k_cu_89637d984cuda3std6ranges3__45__cpo4prevE)
_ZN34_INTERNAL_8d736594_4_k_cu_89637d984cuda3std6ranges3__45__cpo4prevE:
	.zero		1
	.type		_ZN34_INTERNAL_8d736594_4_k_cu_89637d984cuda3std6ranges3__45__cpo9iter_moveE,@object
	.size		_ZN34_INTERNAL_8d736594_4_k_cu_89637d984cuda3std6ranges3__45__cpo9iter_moveE,(_ZN34_INTERNAL_8d736594_4_k_cu_89637d986thrust24THRUST_300001_SM_1000_NS6system6detail10sequential3seqE - _ZN34_INTERNAL_8d736594_4_k_cu_89637d984cuda3std6ranges3__45__cpo9iter_moveE)
_ZN34_INTERNAL_8d736594_4_k_cu_89637d984cuda3std6ranges3__45__cpo9iter_moveE:
	.zero		1
	.type		_ZN34_INTERNAL_8d736594_4_k_cu_89637d986thrust24THRUST_300001_SM_1000_NS6system6detail10sequential3seqE,@object
	.size		_ZN34_INTERNAL_8d736594_4_k_cu_89637d986thrust24THRUST_300001_SM_1000_NS6system6detail10sequential3seqE,(.L_31 - _ZN34_INTERNAL_8d736594_4_k_cu_89637d986thrust24THRUST_300001_SM_1000_NS6system6detail10sequential3seqE)
_ZN34_INTERNAL_8d736594_4_k_cu_89637d986thrust24THRUST_300001_SM_1000_NS6system6detail10sequential3seqE:
	.zero		1
.L_31:


//--------------------- .nv.constant0._ZN3cub18CUB_300001_SM_10006detail9transform16transform_kernelINS2_10policy_hubILb1EN4cuda3std3__45tupleIJN6thrust24THRUST_300001_SM_1000_NS7pointerI11AutomobilisNSA_8cuda_cub3tagENSA_11use_defaultESF_EEEEEE10policy1000ElNS7_10__identityENSA_6detail15normal_iteratorINSA_10device_ptrISC_EEEEJPSC_EEEvT0_iT1_T2_DpNS2_10kernel_argIT3_EE --------------------------
	.section	.nv.constant0._ZN3cub18CUB_300001_SM_10006detail9transform16transform_kernelINS2_10policy_hubILb1EN4cuda3std3__45tupleIJN6thrust24THRUST_300001_SM_1000_NS7pointerI11AutomobilisNSA_8cuda_cub3tagENSA_11use_defaultESF_EEEEEE10policy1000ElNS7_10__identityENSA_6detail15normal_iteratorINSA_10device_ptrISC_EEEEJPSC_EEEvT0_iT1_T2_DpNS2_10kernel_argIT3_EE,"a",@progbits
	.sectionflags	@""
	.align	4
.nv.constant0._ZN3cub18CUB_300001_SM_10006detail9transform16transform_kernelINS2_10policy_hubILb1EN4cuda3std3__45tupleIJN6thrust24THRUST_300001_SM_1000_NS7pointerI11AutomobilisNSA_8cuda_cub3tagENSA_11use_defaultESF_EEEEEE10policy1000ElNS7_10__identityENSA_6detail15normal_iteratorINSA_10device_ptrISC_EEEEJPSC_EEEvT0_iT1_T2_DpNS2_10kernel_argIT3_EE:
	.zero		936


//--------------------- .nv.constant0._ZN3cub18CUB_300001_SM_10006detail9transform16transform_kernelINS2_10policy_hubILb1EN4cuda3std3__45tupleIJN6thrust24THRUST_300001_SM_1000_NS7pointerI11AutomobilisNSA_8cuda_cub3tagENSA_11use_defaultESF_EEEEEE10policy1000EiNS7_10__identityENSA_6detail15normal_iteratorINSA_10device_ptrISC_EEEEJPSC_EEEvT0_iT1_T2_DpNS2_10kernel_argIT3_EE --------------------------
	.section	.nv.constant0._ZN3cub18CUB_300001_SM_10006detail9transform16transform_kernelINS2_10policy_hubILb1EN4cuda3std3__45tupleIJN6thrust24THRUST_300001_SM_1000_NS7pointerI11AutomobilisNSA_8cuda_cub3tagENSA_11use_defaultESF_EEEEEE10policy1000EiNS7_10__identityENSA_6detail15normal_iteratorINSA_10device_ptrISC_EEEEJPSC_EEEvT0_iT1_T2_DpNS2_10kernel_argIT3_EE,"a",@progbits
	.sectionflags	@""
	.align	4
.nv.constant0._ZN3cub18CUB_300001_SM_10006detail9transform16transform_kernelINS2_10policy_hubILb1EN4cuda3std3__45tupleIJN6thrust24THRUST_300001_SM_1000_NS7pointerI11AutomobilisNSA_8cuda_cub3tagENSA_11use_defaultESF_EEEEEE10policy1000EiNS7_10__identityENSA_6detail15normal_iteratorINSA_10device_ptrISC_EEEEJPSC_EEEvT0_iT1_T2_DpNS2_10kernel_argIT3_EE:
	.zero		936


//--------------------- .nv.constant0._ZN3cub18CUB_300001_SM_10006detail9transform16transform_kernelINS2_10policy_hubILb1EN4cuda3std3__45tupleIJPK11AutomobilisEEEE10policy1000ElNS7_10__identityEN6thrust24THRUST_300001_SM_1000_NS10device_ptrIS9_EEJSB_EEEvT0_iT1_T2_DpNS2_10kernel_argIT3_EE --------------------------
	.section	.nv.constant0._ZN3cub18CUB_300001_SM_10006detail9transform16transform_kernelINS2_10policy_hubILb1EN4cuda3std3__45tupleIJPK11AutomobilisEEEE10policy1000ElNS7_10__identityEN6thrust24THRUST_300001_SM_1000_NS10device_ptrIS9_EEJSB_EEEvT0_iT1_T2_DpNS2_10kernel_argIT3_EE,"a",@progbits
	.sectionflags	@""
	.align	4
.nv.constant0._ZN3cub18CUB_300001_SM_10006detail9transform16transform_kernelINS2_10policy_hubILb1EN4cuda3std3__45tupleIJPK11AutomobilisEEEE10policy1000ElNS7_10__identityEN6thrust24THRUST_300001_SM_1000_NS10device_ptrIS9_EEJSB_EEEvT0_iT1_T2_DpNS2_10kernel_argIT3_EE:
	.zero		936


//--------------------- .nv.constant0._ZN3cub18CUB_300001_SM_10006detail9transform16transform_kernelINS2_10policy_hubILb1EN4cuda3std3__45tupleIJPK11AutomobilisEEEE10policy1000EiNS7_10__identityEN6thrust24THRUST_300001_SM_1000_NS10device_ptrIS9_EEJSB_EEEvT0_iT1_T2_DpNS2_10kernel_argIT3_EE --------------------------
	.section	.nv.constant0._ZN3cub18CUB_300001_SM_10006detail9transform16transform_kernelINS2_10policy_hubILb1EN4cuda3std3__45tupleIJPK11AutomobilisEEEE10policy1000EiNS7_10__identityEN6thrust24THRUST_300001_SM_1000_NS10device_ptrIS9_EEJSB_EEEvT0_iT1_T2_DpNS2_10kernel_argIT3_EE,"a",@progbits
	.sectionflags	@""
	.align	4
.nv.constant0._ZN3cub18CUB_300001_SM_10006detail9transform16transform_kernelINS2_10policy_hubILb1EN4cuda3std3__45tupleIJPK11AutomobilisEEEE10policy1000EiNS7_10__identityEN6thrust24THRUST_300001_SM_1000_NS10device_ptrIS9_EEJSB_EEEvT0_iT1_T2_DpNS2_10kernel_argIT3_EE:
	.zero		936


//--------------------- .nv.constant0._ZN3cub18CUB_300001_SM_10006detail9transform16transform_kernelINS2_10policy_hubILb1EN4cuda3std3__45tupleIJN6thrust24THRUST_300001_SM_1000_NS7pointerI11AutomobilisNSA_8cuda_cub3tagENSA_11use_defaultESF_EEEEEE10policy1000ElNS7_10__identityEPSC_JSL_EEEvT0_iT1_T2_DpNS2_10kernel_argIT3_EE --------------------------
	.section	.nv.constant0._ZN3cub18CUB_300001_SM_10006detail9transform16transform_kernelINS2_10policy_hubILb1EN4cuda3std3__45tupleIJN6thrust24THRUST_300001_SM_1000_NS7pointerI11AutomobilisNSA_8cuda_cub3tagENSA_11use_defaultESF_EEEEEE10policy1000ElNS7_10__identityEPSC_JSL_EEEvT0_iT1_T2_DpNS2_10kernel_argIT3_EE,"a",@progbits
	.sectionflags	@""
	.align	4
.nv.constant0._ZN3cub18CUB_300001_SM_10006detail9transform16transform_kernelINS2_10policy_hubILb1EN4cuda3std3__45tupleIJN6thrust24THRUST_300001_SM_1000_NS7pointerI11AutomobilisNSA_8cuda_cub3tagENSA_11use_defaultESF_EEEEEE10policy1000ElNS7_10__identityEPSC_JSL_EEEvT0_iT1_T2_DpNS2_10kernel_argIT3_EE:
	.zero		936


//--------------------- .nv.constant0._ZN3cub18CUB_300001_SM_10006detail9transform16transform_kernelINS2_10policy_hubILb1EN4cuda3std3__45tupleIJN6thrust24THRUST_300001_SM_1000_NS7pointerI11AutomobilisNSA_8cuda_cub3tagENSA_11use_defaultESF_EEEEEE10policy1000EiNS7_10__identityEPSC_JSL_EEEvT0_iT1_T2_DpNS2_10kernel_argIT3_EE --------------------------
	.section	.nv.constant0._ZN3cub18CUB_300001_SM_10006detail9transform16transform_kernelINS2_10policy_hubILb1EN4cuda3std3__45tupleIJN6thrust24THRUST_300001_SM_1000_NS7pointerI11AutomobilisNSA_8cuda_cub3tagENSA_11use_defaultESF_EEEEEE10policy1000EiNS7_10__identityEPSC_JSL_EEEvT0_iT1_T2_DpNS2_10kernel_argIT3_EE,"a",@progbits
	.sectionflags	@""
	.align	4
.nv.constant0._ZN3cub18CUB_300001_SM_10006detail9transform16transform_kernelINS2_10policy_hubILb1EN4cuda3std3__45tupleIJN6thrust24THRUST_300001_SM_1000_NS7pointerI11AutomobilisNSA_8cuda_cub3tagENSA_11use_defaultESF_EEEEEE10policy1000EiNS7_10__identityEPSC_JSL_EEEvT0_iT1_T2_DpNS2_10kernel_argIT3_EE:
	.zero		936


//--------------------- .nv.constant0._ZN3cub18CUB_300001_SM_10006detail9transform16transform_kernelINS2_10policy_hubILb1EN4cuda3std3__45tupleIJN6thrust24THRUST_300001_SM_1000_NS7pointerI11AutomobilisNSA_8cuda_cub3tagENSA_11use_defaultESF_EEEEEE10policy1000ElNS7_10__identityENSA_10device_ptrISC_EEJPSC_EEEvT0_iT1_T2_DpNS2_10kernel_argIT3_EE --------------------------
	.section	.nv.constant0._ZN3cub18CUB_300001_SM_10006detail9transform16transform_kernelINS2_10policy_hubILb1EN4cuda3std3__45tupleIJN6thrust24THRUST_300001_SM_1000_NS7pointerI11AutomobilisNSA_8cuda_cub3tagENSA_11use_defaultESF_EEEEEE10policy1000ElNS7_10__identityENSA_10device_ptrISC_EEJPSC_EEEvT0_iT1_T2_DpNS2_10kernel_argIT3_EE,"a",@progbits
	.sectionflags	@""
	.align	4
.nv.constant0._ZN3cub18CUB_300001_SM_10006detail9transform16transform_kernelINS2_10policy_hubILb1EN4cuda3std3__45tupleIJN6thrust24THRUST_300001_SM_1000_NS7pointerI11AutomobilisNSA_8cuda_cub3tagENSA_11use_defaultESF_EEEEEE10policy1000ElNS7_10__identityENSA_10device_ptrISC_EEJPSC_EEEvT0_iT1_T2_DpNS2_10kernel_argIT3_EE:
	.zero		936


//--------------------- .nv.constant0._ZN3cub18CUB_300001_SM_10006detail9transform16transform_kernelINS2_10policy_hubILb1EN4cuda3std3__45tupleIJN6thrust24THRUST_300001_SM_1000_NS7pointerI11AutomobilisNSA_8cuda_cub3tagENSA_11use_defaultESF_EEEEEE10policy1000EiNS7_10__identityENSA_10device_ptrISC_EEJPSC_EEEvT0_iT1_T2_DpNS2_10kernel_argIT3_EE --------------------------
	.section	.nv.constant0._ZN3cub18CUB_300001_SM_10006detail9transform16transform_kernelINS2_10policy_hubILb1EN4cuda3std3__45tupleIJN6thrust24THRUST_300001_SM_1000_NS7pointerI11AutomobilisNSA_8cuda_cub3tagENSA_11use_defaultESF_EEEEEE10policy1000EiNS7_10__identityENSA_10device_ptrISC_EEJPSC_EEEvT0_iT1_T2_DpNS2_10kernel_argIT3_EE,"a",@progbits
	.sectionflags	@""
	.align	4
.nv.constant0._ZN3cub18CUB_300001_SM_10006detail9transform16transform_kernelINS2_10policy_hubILb1EN4cuda3std3__45tupleIJN6thrust24THRUST_300001_SM_1000_NS7pointerI11AutomobilisNSA_8cuda_cub3tagENSA_11use_defaultESF_EEEEEE10policy1000EiNS7_10__identityENSA_10device_ptrISC_EEJPSC_EEEvT0_iT1_T2_DpNS2_10kernel_argIT3_EE:
	.zero		936


//--------------------- .nv.constant0._ZN3cub18CUB_300001_SM_10006detail9transform16transform_kernelINS2_10policy_hubILb1EN4cuda3std3__45tupleIJN6thrust24THRUST_300001_SM_1000_NS10device_ptrI11AutomobilisEEEEEE10policy1000ElNS7_10__identityEPSC_JSI_EEEvT0_iT1_T2_DpNS2_10kernel_argIT3_EE --------------------------
	.section	.nv.constant0._ZN3cub18CUB_300001_SM_10006detail9transform16transform_kernelINS2_10policy_hubILb1EN4cuda3std3__45tupleIJN6thrust24THRUST_300001_SM_1000_NS10device_ptrI11AutomobilisEEEEEE10policy1000ElNS7_10__identityEPSC_JSI_EEEvT0_iT1_T2_DpNS2_10kernel_argIT3_EE,"a",@progbits
	.sectionflags	@""
	.align	4
.nv.constant0._ZN3cub18CUB_300001_SM_10006detail9transform16transform_kernelINS2_10policy_hubILb1EN4cuda3std3__45tupleIJN6thrust24THRUST_300001_SM_1000_NS10device_ptrI11AutomobilisEEEEEE10policy1000ElNS7_10__identityEPSC_JSI_EEEvT0_iT1_T2_DpNS2_10kernel_argIT3_EE:
	.zero		936


//--------------------- .nv.constant0._ZN3cub18CUB_300001_SM_10006detail9transform16transform_kernelINS2_10policy_hubILb1EN4cuda3std3__45tupleIJN6thrust24THRUST_300001_SM_1000_NS10device_ptrI11AutomobilisEEEEEE10policy1000EiNS7_10__identityEPSC_JSI_EEEvT0_iT1_T2_DpNS2_10kernel_argIT3_EE --------------------------
	.section	.nv.constant0._ZN3cub18CUB_300001_SM_10006detail9transform16transform_kernelINS2_10policy_hubILb1EN4cuda3std3__45tupleIJN6thrust24THRUST_300001_SM_1000_NS10device_ptrI11AutomobilisEEEEEE10policy1000EiNS7_10__identityEPSC_JSI_EEEvT0_iT1_T2_DpNS2_10kernel_argIT3_EE,"a",@progbits
	.sectionflags	@""
	.align	4
.nv.constant0._ZN3cub18CUB_300001_SM_10006detail9transform16transform_kernelINS2_10policy_hubILb1EN4cuda3std3__45tupleIJN6thrust24THRUST_300001_SM_1000_NS10device_ptrI11AutomobilisEEEEEE10policy1000EiNS7_10__identityEPSC_JSI_EEEvT0_iT1_T2_DpNS2_10kernel_argIT3_EE:
	.zero		936


//--------------------- .nv.constant0._ZN3cub18CUB_300001_SM_10006detail8for_each13static_kernelINS2_12policy_hub_t12policy_500_tElN6thrust24THRUST_300001_SM_1000_NS8cuda_cub20__uninitialized_copy7functorINS7_6detail15normal_iteratorINS7_10device_ptrIK11AutomobilisEEEENS7_7pointerISE_NS8_3tagENS7_11use_defaultESK_EEEEEEvT0_T1_ --------------------------
	.section	.nv.constant0._ZN3cub18CUB_300001_SM_10006detail8for_each13static_kernelINS2_12policy_hub_t12policy_500_tElN6thrust24THRUST_300001_SM_1000_NS8cuda_cub20__uninitialized_copy7functorINS7_6detail15normal_iteratorINS7_10device_ptrIK11AutomobilisEEEENS7_7pointerISE_NS8_3tagENS7_11use_defaultESK_EEEEEEvT0_T1_,"a",@progbits
	.sectionflags	@""
	.align	4
.nv.constant0._ZN3cub18CUB_300001_SM_10006detail8for_each13static_kernelINS2_12policy_hub_t12policy_500_tElN6thrust24THRUST_300001_SM_1000_NS8cuda_cub20__uninitialized_copy7functorINS7_6detail15normal_iteratorINS7_10device_ptrIK11AutomobilisEEEENS7_7pointerISE_NS8_3tagENS7_11use_defaultESK_EEEEEEvT0_T1_:
	.zero		920


//--------------------- .nv.constant0._ZN3cub18CUB_300001_SM_10006detail8for_each13static_kernelINS2_12policy_hub_t12policy_500_tEmNS2_12op_wrapper_tImN6thrust24THRUST_300001_SM_1000_NS6detail23allocator_traits_detail24construct1_via_allocatorINS8_16device_allocatorI11AutomobilisEEEENS8_10device_ptrISD_EEEEEEvT0_T1_ --------------------------
	.section	.nv.constant0._ZN3cub18CUB_300001_SM_10006detail8for_each13static_kernelINS2_12policy_hub_t12policy_500_tEmNS2_12op_wrapper_tImN6thrust24THRUST_300001_SM_1000_NS6detail23allocator_traits_detail24construct1_via_allocatorINS8_16device_allocatorI11AutomobilisEEEENS8_10device_ptrISD_EEEEEEvT0_T1_,"a",@progbits
	.sectionflags	@""
	.align	4
.nv.constant0._ZN3cub18CUB_300001_SM_10006detail8for_each13static_kernelINS2_12policy_hub_t12policy_500_tEmNS2_12op_wrapper_tImN6thrust24THRUST_300001_SM_1000_NS6detail23allocator_traits_detail24construct1_via_allocatorINS8_16device_allocatorI11AutomobilisEEEENS8_10device_ptrISD_EEEEEEvT0_T1_:
	.zero		920


//--------------------- .nv.constant0._ZN3cub18CUB_300001_SM_10006detail8for_each13static_kernelINS2_12policy_hub_t12policy_500_tElNS2_12op_wrapper_tIlN6thrust24THRUST_300001_SM_1000_NS6detail23allocator_traits_detail5gozerENS8_10device_ptrI11AutomobilisEEEEEEvT0_T1_ --------------------------
	.section	.nv.constant0._ZN3cub18CUB_300001_SM_10006detail8for_each13static_kernelINS2_12policy_hub_t12policy_500_tElNS2_12op_wrapper_tIlN6thrust24THRUST_300001_SM_1000_NS6detail23allocator_traits_detail5gozerENS8_10device_ptrI11AutomobilisEEEEEEvT0_T1_,"a",@progbits
	.sectionflags	@""
	.align	4
.nv.constant0._ZN3cub18CUB_300001_SM_10006detail8for_each13static_kernelINS2_12policy_hub_t12policy_500_tElNS2_12op_wrapper_tIlN6thrust24THRUST_300001_SM_1000_NS6detail23allocator_traits_detail5gozerENS8_10device_ptrI11AutomobilisEEEEEEvT0_T1_:
	.zero		920


//--------------------- .nv.constant0._ZN3cub18CUB_300001_SM_10006detail8for_each13static_kernelINS2_12policy_hub_t12policy_500_tElN6thrust24THRUST_300001_SM_1000_NS8cuda_cub20__uninitialized_copy7functorINS7_7pointerI11AutomobilisNS8_3tagENS7_11use_defaultESE_EESF_EEEEvT0_T1_ --------------------------
	.section	.nv.constant0._ZN3cub18CUB_300001_SM_10006detail8for_each13static_kernelINS2_12policy_hub_t12policy_500_tElN6thrust24THRUST_300001_SM_1000_NS8cuda_cub20__uninitialized_copy7functorINS7_7pointerI11AutomobilisNS8_3tagENS7_11use_defaultESE_EESF_EEEEvT0_T1_,"a",@progbits
	.sectionflags	@""
	.align	4
.nv.constant0._ZN3cub18CUB_300001_SM_10006detail8for_each13static_kernelINS2_12policy_hub_t12policy_500_tElN6thrust24THRUST_300001_SM_1000_NS8cuda_cub20__uninitialized_copy7functorINS7_7pointerI11AutomobilisNS8_3tagENS7_11use_defaultESE_EESF_EEEEvT0_T1_:
	.zero		920


//--------------------- .nv.constant0._ZN3cub18CUB_300001_SM_10006detail8for_each13static_kernelINS2_12policy_hub_t12policy_500_tElN6thrust24THRUST_300001_SM_1000_NS8cuda_cub20__uninitialized_copy7functorINS7_10device_ptrI11AutomobilisEENS7_7pointerISC_NS8_3tagENS7_11use_defaultESG_EEEEEEvT0_T1_ --------------------------
	.section	.nv.constant0._ZN3cub18CUB_300001_SM_10006detail8for_each13static_kernelINS2_12policy_hub_t12policy_500_tElN6thrust24THRUST_300001_SM_1000_NS8cuda_cub20__uninitialized_copy7functorINS7_10device_ptrI11AutomobilisEENS7_7pointerISC_NS8_3tagENS7_11use_defaultESG_EEEEEEvT0_T1_,"a",@progbits
	.sectionflags	@""
	.align	4
.nv.constant0._ZN3cub18CUB_300001_SM_10006detail8for_each13static_kernelINS2_12policy_hub_t12policy_500_tElN6thrust24THRUST_300001_SM_1000_NS8cuda_cub20__uninitialized_copy7functorINS7_10device_ptrI11AutomobilisEENS7_7pointerISC_NS8_3tagENS7_11use_defaultESG_EEEEEEvT0_T1_:
	.zero		920


//--------------------- .nv.constant0._ZN3cub18CUB_300001_SM_10006detail8for_each13static_kernelINS2_12policy_hub_t12policy_500_tElNS2_12op_wrapper_tIlN6thrust24THRUST_300001_SM_1000_NS6detail23allocator_traits_detail5gozerENS8_7pointerI11AutomobilisNS8_8cuda_cub3tagENS8_11use_defaultESG_EEEEEEvT0_T1_ --------------------------
	.section	.nv.constant0._ZN3cub18CUB_300001_SM_10006detail8for_each13static_kernelINS2_12policy_hub_t12policy_500_tElNS2_12op_wrapper_tIlN6thrust24THRUST_300001_SM_1000_NS6detail23allocator_traits_detail5gozerENS8_7pointerI11AutomobilisNS8_8cuda_cub3tagENS8_11use_defaultESG_EEEEEEvT0_T1_,"a",@progbits
	.sectionflags	@""
	.align	4
.nv.constant0._ZN3cub18CUB_300001_SM_10006detail8for_each13static_kernelINS2_12policy_hub_t12policy_500_tElNS2_12op_wrapper_tIlN6thrust24THRUST_300001_SM_1000_NS6detail23allocator_traits_detail5gozerENS8_7pointerI11AutomobilisNS8_8cuda_cub3tagENS8_11use_defaultESG_EEEEEEvT0_T1_:
	.zero		920


//--------------------- .nv.constant0._ZN3cub18CUB_300001_SM_10006detail8for_each13static_kernelINS2_12policy_hub_t12policy_500_tEmNS2_12op_wrapper_tImN6thrust24THRUST_300001_SM_1000_NS6detail23allocator_traits_detail24construct1_via_allocatorINS9_18no_throw_allocatorINS9_19temporary_allocatorI11AutomobilisNS8_8cuda_cub3tagEEEEEEENS8_7pointerISE_SG_NS8_11use_defaultESL_EEEEEEvT0_T1_ --------------------------
	.section	.nv.constant0._ZN3cub18CUB_300001_SM_10006detail8for_each13static_kernelINS2_12policy_hub_t12policy_500_tEmNS2_12op_wrapper_tImN6thrust24THRUST_300001_SM_1000_NS6detail23allocator_traits_detail24construct1_via_allocatorINS9_18no_throw_allocatorINS9_19temporary_allocatorI11AutomobilisNS8_8cuda_cub3tagEEEEEEENS8_7pointerISE_SG_NS8_11use_defaultESL_EEEEEEvT0_T1_,"a",@progbits
	.sectionflags	@""
	.align	4
.nv.constant0._ZN3cub18CUB_300001_SM_10006detail8for_each13static_kernelINS2_12policy_hub_t12policy_500_tEmNS2_12op_wrapper_tImN6thrust24THRUST_300001_SM_1000_NS6detail23allocator_traits_detail24construct1_via_allocatorINS9_18no_throw_allocatorINS9_19temporary_allocatorI11AutomobilisNS8_8cuda_cub3tagEEEEEEENS8_7pointerISE_SG_NS8_11use_defaultESL_EEEEEEvT0_T1_:
	.zero		920


//--------------------- .nv.constant0._ZN3cub18CUB_300001_SM_10006detail11EmptyKernelIvEEvv --------------------------
	.section	.nv.constant0._ZN3cub18CUB_300001_SM_10006detail11EmptyKernelIvEEvv,"a",@progbits
	.sectionflags	@""
	.align	4
.nv.constant0._ZN3cub18CUB_300001_SM_10006detail11EmptyKernelIvEEvv:
	.zero		896


//--------------------- SYMBOLS --------------------------

	.type		.nv.reservedSmem.offset0,@object
	.size		.nv.reservedSmem.offset0,0x4
